	.target	sm_90a

	.elftype	@"ET_EXEC"


//--------------------- .note.nv.tkinfo           --------------------------
	.section	.note.nv.tkinfo,"",@"SHT_NOTE"
	.sectionflags	@"SHF_NOTE_NV_TKINFO"
	.tkinfo
        /*0018*/ 	.word	0x00000002
        /*0030*/ 	.string	""
        /*0030*/ 	.string	"ptxas"
        /*0030*/ 	.string	"Cuda compilation tools, release 13.0, V13.0.88"
        /*0030*/ 	.string	"Build cuda_13.0.r13.0/compiler.36424714_0"
        /*0030*/ 	.string	"-v  -suppress-debug-info  -lineinfo  -arch sm_90a "



//--------------------- .note.nv.cuinfo           --------------------------
	.section	.note.nv.cuinfo,"",@"SHT_NOTE"
	.sectionflags	@"SHF_NOTE_NV_CUINFO"
        /*0018*/ 	.short	0x0002
        /*001a*/ 	.short	0x005a
        /*001c*/ 	.short	0x0082
	.zero		2


//--------------------- .nv.info                  --------------------------
	.section	.nv.info,"",@"SHT_CUDA_INFO"
	.align	4


	//----- nvinfo : EIATTR_REGCOUNT
	.align		4
        /*0000*/ 	.byte	0x04, 0x2f
        /*0002*/ 	.short	(.L_1 - .L_0)
	.align		4
.L_0:
        /*0004*/ 	.word	index@(matmul_kernel)
        /*0008*/ 	.word	0x000000ff


	//----- nvinfo : EIATTR_FRAME_SIZE
	.align		4
.L_1:
        /*000c*/ 	.byte	0x04, 0x11
        /*000e*/ 	.short	(.L_3 - .L_2)
	.align		4
.L_2:
        /*0010*/ 	.word	index@(matmul_kernel)
        /*0014*/ 	.word	0x00001fd0


	//----- nvinfo : EIATTR_MIN_STACK_SIZE
	.align		4
.L_3:
        /*0018*/ 	.byte	0x04, 0x12
        /*001a*/ 	.short	(.L_5 - .L_4)
	.align		4
.L_4:
        /*001c*/ 	.word	index@(matmul_kernel)
        /*0020*/ 	.word	0x00001fd0
.L_5:


//--------------------- .nv.compat                --------------------------
	.section	.nv.compat,"",@"SHT_CUDA_COMPAT_INFO"
	.align	4
        /*0000*/ 	.byte	0x02, 0x09, 0x01, 0x00, 0x02, 0x02, 0x04, 0x00, 0x02, 0x05, 0x05, 0x00, 0x03, 0x07, 0x01, 0x01
        /*0010*/ 	.byte	0x02, 0x03, 0x00, 0x00, 0x02, 0x06, 0x01, 0x00, 0x04, 0x0b, 0x08, 0x00, 0x00, 0x00, 0x00, 0x00
        /*0020*/ 	.byte	0x00, 0x00, 0x00, 0x00


//--------------------- .nv.info.matmul_kernel    --------------------------
	.section	.nv.info.matmul_kernel,"",@"SHT_CUDA_INFO"
	.sectionflags	@""
	.align	4


	//----- nvinfo : EIATTR_CUDA_API_VERSION
	.align		4
        /*0000*/ 	.byte	0x04, 0x37
        /*0002*/ 	.short	(.L_7 - .L_6)
.L_6:
        /*0004*/ 	.word	0x00000082


	//----- nvinfo : EIATTR_KPARAM_INFO
	.align		4
.L_7:
        /*0008*/ 	.byte	0x04, 0x17
        /*000a*/ 	.short	(.L_9 - .L_8)
.L_8:
        /*000c*/ 	.word	0x00000000
        /*0010*/ 	.short	0x000d
        /*0012*/ 	.short	0x0048
        /*0014*/ 	.byte	0x00, 0xf4, 0x21, 0x00


	//----- nvinfo : EIATTR_KPARAM_INFO
	.align		4
.L_9:
        /*0018*/ 	.byte	0x04, 0x17
        /*001a*/ 	.short	(.L_11 - .L_10)
.L_10:
        /*001c*/ 	.word	0x00000000
        /*0020*/ 	.short	0x000c
        /*0022*/ 	.short	0x0040
        /*0024*/ 	.byte	0x00, 0xf4, 0x21, 0x00


	//----- nvinfo : EIATTR_KPARAM_INFO
	.align		4
.L_11:
        /*0028*/ 	.byte	0x04, 0x17
        /*002a*/ 	.short	(.L_13 - .L_12)
.L_12:
        /*002c*/ 	.word	0x00000000
        /*0030*/ 	.short	0x000b
        /*0032*/ 	.short	0x0038
        /*0034*/ 	.byte	0x00, 0xf0, 0x11, 0x00


	//----- nvinfo : EIATTR_KPARAM_INFO
	.align		4
.L_13:
        /*0038*/ 	.byte	0x04, 0x17
        /*003a*/ 	.short	(.L_15 - .L_14)
.L_14:
        /*003c*/ 	.word	0x00000000
        /*0040*/ 	.short	0x000a
        /*0042*/ 	.short	0x0034
        /*0044*/ 	.byte	0x00, 0xf0, 0x11, 0x00


	//----- nvinfo : EIATTR_KPARAM_INFO
	.align		4
.L_15:
        /*0048*/ 	.byte	0x04, 0x17
        /*004a*/ 	.short	(.L_17 - .L_16)
.L_16:
        /*004c*/ 	.word	0x00000000
        /*0050*/ 	.short	0x0009
        /*0052*/ 	.short	0x0030
        /*0054*/ 	.byte	0x00, 0xf0, 0x11, 0x00


	//----- nvinfo : EIATTR_KPARAM_INFO
	.align		4
.L_17:
        /*0058*/ 	.byte	0x04, 0x17
        /*005a*/ 	.short	(.L_19 - .L_18)
.L_18:
        /*005c*/ 	.word	0x00000000
        /*0060*/ 	.short	0x0008
        /*0062*/ 	.short	0x002c
        /*0064*/ 	.byte	0x00, 0xf0, 0x11, 0x00


	//----- nvinfo : EIATTR_KPARAM_INFO
	.align		4
.L_19:
        /*0068*/ 	.byte	0x04, 0x17
        /*006a*/ 	.short	(.L_21 - .L_20)
.L_20:
        /*006c*/ 	.word	0x00000000
        /*0070*/ 	.short	0x0007
        /*0072*/ 	.short	0x0028
        /*0074*/ 	.byte	0x00, 0xf0, 0x11, 0x00


	//----- nvinfo : EIATTR_KPARAM_INFO
	.align		4
.L_21:
        /*0078*/ 	.byte	0x04, 0x17
        /*007a*/ 	.short	(.L_23 - .L_22)
.L_22:
        /*007c*/ 	.word	0x00000000
        /*0080*/ 	.short	0x0006
        /*0082*/ 	.short	0x0024
        /*0084*/ 	.byte	0x00, 0xf0, 0x11, 0x00


	//----- nvinfo : EIATTR_KPARAM_INFO
	.align		4
.L_23:
        /*0088*/ 	.byte	0x04, 0x17
        /*008a*/ 	.short	(.L_25 - .L_24)
.L_24:
        /*008c*/ 	.word	0x00000000
        /*0090*/ 	.short	0x0005
        /*0092*/ 	.short	0x0020
        /*0094*/ 	.byte	0x00, 0xf0, 0x11, 0x00


	//----- nvinfo : EIATTR_KPARAM_INFO
	.align		4
.L_25:
        /*0098*/ 	.byte	0x04, 0x17
        /*009a*/ 	.short	(.L_27 - .L_26)
.L_26:
        /*009c*/ 	.word	0x00000000
        /*00a0*/ 	.short	0x0004
        /*00a2*/ 	.short	0x001c
        /*00a4*/ 	.byte	0x00, 0xf0, 0x11, 0x00


	//----- nvinfo : EIATTR_KPARAM_INFO
	.align		4
.L_27:
        /*00a8*/ 	.byte	0x04, 0x17
        /*00aa*/ 	.short	(.L_29 - .L_28)
.L_28:
        /*00ac*/ 	.word	0x00000000
        /*00b0*/ 	.short	0x0003
        /*00b2*/ 	.short	0x0018
        /*00b4*/ 	.byte	0x00, 0xf0, 0x11, 0x00


	//----- nvinfo : EIATTR_KPARAM_INFO
	.align		4
.L_29:
        /*00b8*/ 	.byte	0x04, 0x17
        /*00ba*/ 	.short	(.L_31 - .L_30)
.L_30:
        /*00bc*/ 	.word	0x00000000
        /*00c0*/ 	.short	0x0002
        /*00c2*/ 	.short	0x0010
        /*00c4*/ 	.byte	0x00, 0xf4, 0x21, 0x00


	//----- nvinfo : EIATTR_KPARAM_INFO
	.align		4
.L_31:
        /*00c8*/ 	.byte	0x04, 0x17
        /*00ca*/ 	.short	(.L_33 - .L_32)
.L_32:
        /*00cc*/ 	.word	0x00000000
        /*00d0*/ 	.short	0x0001
        /*00d2*/ 	.short	0x0008
        /*00d4*/ 	.byte	0x00, 0xf4, 0x21, 0x00


	//----- nvinfo : EIATTR_KPARAM_INFO
	.align		4
.L_33:
        /*00d8*/ 	.byte	0x04, 0x17
        /*00da*/ 	.short	(.L_35 - .L_34)
.L_34:
        /*00dc*/ 	.word	0x00000000
        /*00e0*/ 	.short	0x0000
        /*00e2*/ 	.short	0x0000
        /*00e4*/ 	.byte	0x00, 0xf4, 0x21, 0x00


	//----- nvinfo : EIATTR_SPARSE_MMA_MASK
	.align		4
.L_35:
        /*00e8*/ 	.byte	0x03, 0x50
        /*00ea*/ 	.short	0x0000


	//----- nvinfo : EIATTR_MAXREG_COUNT
	.align		4
        /*00ec*/ 	.byte	0x03, 0x1b
        /*00ee*/ 	.short	0x00ff


	//----- nvinfo : EIATTR_NUM_BARRIERS
	.align		4
        /*00f0*/ 	.byte	0x02, 0x4c
        /*00f2*/ 	.byte	0x01
	.zero		1


	//----- nvinfo : EIATTR_ANNOTATIONS
	.align		4
        /*00f4*/ 	.byte	0x04, 0x55
        /*00f6*/ 	.short	(.L_37 - .L_36)


	//   ....[0]....
.L_36:
        /*00f8*/ 	.word	0x00000001
        /*00fc*/ 	.byte	0x30, 0x05, 0x00, 0x00, 0x01, 0x00, 0x00, 0x00, 0x60, 0x05, 0x00, 0x00, 0x01, 0x00, 0x00, 0x00
        /* <DEDUP_REMOVED lines=8> */
        /*018c*/ 	.byte	0x50, 0x16, 0x00, 0x00


	//----- nvinfo : EIATTR_MERCURY_ISA_VERSION
	.align		4
.L_37:
        /*0190*/ 	.byte	0x03, 0x5f
        /*0192*/ 	.short	0x0101


	//----- nvinfo : EIATTR_EXIT_INSTR_OFFSETS
	.align		4
        /*0194*/ 	.byte	0x04, 0x1c
        /*0196*/ 	.short	(.L_39 - .L_38)


	//   ....[0]....
.L_38:
        /*0198*/ 	.word	0x00064790


	//   ....[1]....
        /*019c*/ 	.word	0x000647c0


	//----- nvinfo : EIATTR_REQNTID
	.align		4
.L_39:
        /*01a0*/ 	.byte	0x04, 0x10
        /*01a2*/ 	.short	(.L_41 - .L_40)
.L_40:
        /*01a4*/ 	.word	0x00000080
        /*01a8*/ 	.word	0x00000001
        /*01ac*/ 	.word	0x00000001


	//----- nvinfo : EIATTR_CBANK_PARAM_SIZE
	.align		4
.L_41:
        /*01b0*/ 	.byte	0x03, 0x19
        /*01b2*/ 	.short	0x0050


	//----- nvinfo : EIATTR_PARAM_CBANK
	.align		4
        /*01b4*/ 	.byte	0x04, 0x0a
        /*01b6*/ 	.short	(.L_43 - .L_42)
	.align		4
.L_42:
        /*01b8*/ 	.word	index@(.nv.constant0.matmul_kernel)
        /*01bc*/ 	.short	0x0210
        /*01be*/ 	.short	0x0050


	//----- nvinfo : EIATTR_SW_WAR
	.align		4
.L_43:
        /*01c0*/ 	.byte	0x04, 0x36
        /*01c2*/ 	.short	(.L_45 - .L_44)
.L_44:
        /*01c4*/ 	.word	0x00000008
.L_45:


//--------------------- .nv.callgraph             --------------------------
	.section	.nv.callgraph,"",@"SHT_CUDA_CALLGRAPH"
	.align	4
	.sectionentsize	8
	.align		4
        /*0000*/ 	.word	0x00000000
	.align		4
        /*0004*/ 	.word	0xffffffff
	.align		4
        /*0008*/ 	.word	0x00000000
	.align		4
        /*000c*/ 	.word	0xfffffffe
	.align		4
        /*0010*/ 	.word	0x00000000
	.align		4
        /*0014*/ 	.word	0xfffffffd
	.align		4
        /*0018*/ 	.word	0x00000000
	.align		4
        /*001c*/ 	.word	0xfffffffc


//--------------------- .text.matmul_kernel       --------------------------
	.section	.text.matmul_kernel,"ax",@progbits
	.align	128
        .global         matmul_kernel
        .type           matmul_kernel,@function
        .size           matmul_kernel,(.L_x_4 - matmul_kernel)
        .other          matmul_kernel,@"STO_CUDA_ENTRY STV_DEFAULT"
matmul_kernel:
.text.matmul_kernel:
[----:B------:R-:W0:Y:S08]  /*0000*/  LDC R1, c[0x0][0x28] ;  /* 0x00000a00ff017b82 */ /* 0x000e300000000800 */
[----:B------:R-:W1:Y:S01]  /*0010*/  LDC.64 R126, c[0x0][0x228] ;  /* 0x00008a00ff7e7b82 */ /* 0x000e620000000a00 */
[----:B------:R-:W2:Y:S01]  /*0020*/  S2R R5, SR_CTAID.X ;  /* 0x0000000000057919 */ /* 0x000ea20000002500 */
[----:B0-----:R-:W-:Y:S01]  /*0030*/  VIADD R1, R1, 0xffffe030 ;  /* 0xffffe03001017836 */ /* 0x001fe20000000000 */
[----:B------:R-:W-:Y:S01]  /*0040*/  UMOV UR58, 0x400 ;  /* 0x00000400003a7882 */ /* 0x000fe20000000000 */
[----:B------:R-:W-:Y:S01]  /*0050*/  ULDC.64 UR56, c[0x0][0x208] ;  /* 0x0000820000387ab9 */ /* 0x000fe20000000a00 */
[----:B------:R-:W0:Y:S03]  /*0060*/  S2R R237, SR_TID.X ;  /* 0x0000000000ed7919 */ /* 0x000e260000002100 */
[----:B------:R-:W3:Y:S01]  /*0070*/  S2UR UR4, SR_CgaCtaId ;  /* 0x00000000000479c3 */ /* 0x000ee20000008800 */
[----:B-1----:R-:W-:-:S05]  /*0080*/  VIADD R0, R127, 0xff ;  /* 0x000000ff7f007836 */ /* 0x002fca0000000000 */
[----:B------:R-:W-:Y:S01]  /*0090*/  SHF.R.S32.HI R3, RZ, 0x1f, R0 ;  /* 0x0000001fff037819 */ /* 0x000fe20000011400 */
[----:B---3--:R-:W-:-:S03]  /*00a0*/  ULEA UR58, UR4, UR58, 0x18 ;  /* 0x0000003a043a7291 */ /* 0x008fc6000f8ec03f */
[----:B------:R-:W-:Y:S02]  /*00b0*/  LEA.HI R3, R3, R0, RZ, 0x8 ;  /* 0x0000000003037211 */ /* 0x000fe400078f40ff */
[----:B--2---:R-:W-:Y:S02]  /*00c0*/  IABS R8, R5 ;  /* 0x0000000500087213 */ /* 0x004fe40000000000 */
[----:B------:R-:W-:Y:S02]  /*00d0*/  SHF.R.S32.HI R4, RZ, 0x8, R3 ;  /* 0x00000008ff047819 */ /* 0x000fe40000011403 */
[----:B0-----:R-:W-:Y:S02]  /*00e0*/  LOP3.LUT R31, R237, 0x7f, RZ, 0xc0, !PT ;  /* 0x0000007fed1f7812 */ /* 0x001fe400078ec0ff */
[-C--:B------:R-:W-:Y:S02]  /*00f0*/  IABS R7, R4.reuse ;  /* 0x0000000400077213 */ /* 0x080fe40000000000 */
[----:B------:R-:W-:-:S02]  /*0100*/  IABS R10, R4 ;  /* 0x00000004000a7213 */ /* 0x000fc40000000000 */
[----:B------:R-:W0:Y:S08]  /*0110*/  I2F.RP R0, R7 ;  /* 0x0000000700007306 */ /* 0x000e300000209400 */
[----:B0-----:R-:W0:Y:S02]  /*0120*/  MUFU.RCP R0, R0 ;  /* 0x0000000000007308 */ /* 0x001e240000001000 */
[----:B0-----:R-:W-:-:S02]  /*0130*/  VIADD R2, R0, 0xffffffe ;  /* 0x0ffffffe00027836 */ /* 0x001fc40000000000 */
[----:B------:R-:W-:-:S04]  /*0140*/  IMAD.MOV R0, RZ, RZ, -R10 ;  /* 0x000000ffff007224 */ /* 0x000fc800078e0a0a */
[----:B------:R0:W1:Y:S02]  /*0150*/  F2I.FTZ.U32.TRUNC.NTZ R3, R2 ;  /* 0x0000000200037305 */ /* 0x000064000021f000 */
[----:B0-----:R-:W-:Y:S02]  /*0160*/  IMAD.MOV.U32 R2, RZ, RZ, RZ ;  /* 0x000000ffff027224 */ /* 0x001fe400078e00ff */
[----:B-1----:R-:W-:-:S04]  /*0170*/  IMAD.MOV R6, RZ, RZ, -R3 ;  /* 0x000000ffff067224 */ /* 0x002fc800078e0a03 */
[----:B------:R-:W-:Y:S02]  /*0180*/  IMAD R9, R6, R7, RZ ;  /* 0x0000000706097224 */ /* 0x000fe400078e02ff */
[----:B------:R-:W-:Y:S02]  /*0190*/  IMAD.MOV.U32 R6, RZ, RZ, R8 ;  /* 0x000000ffff067224 */ /* 0x000fe400078e0008 */
[----:B------:R-:W-:-:S06]  /*01a0*/  IMAD.HI.U32 R3, R3, R9, R2 ;  /* 0x0000000903037227 */ /* 0x000fcc00078e0002 */
[----:B------:R-:W-:-:S04]  /*01b0*/  IMAD.HI.U32 R3, R3, R6, RZ ;  /* 0x0000000603037227 */ /* 0x000fc800078e00ff */
[----:B------:R-:W-:-:S05]  /*01c0*/  IMAD R0, R3, R0, R6 ;  /* 0x0000000003007224 */ /* 0x000fca00078e0206 */
[----:B------:R-:W-:-:S13]  /*01d0*/  ISETP.GT.U32.AND P1, PT, R7, R0, PT ;  /* 0x000000000700720c */ /* 0x000fda0003f24070 */
[----:B------:R-:W-:Y:S02]  /*01e0*/  @!P1 IMAD.IADD R0, R0, 0x1, -R7 ;  /* 0x0000000100009824 */ /* 0x000fe400078e0a07 */
[----:B------:R-:W-:Y:S01]  /*01f0*/  @!P1 VIADD R3, R3, 0x1 ;  /* 0x0000000103039836 */ /* 0x000fe20000000000 */
[----:B------:R-:W-:Y:S02]  /*0200*/  ISETP.NE.AND P1, PT, R4, RZ, PT ;  /* 0x000000ff0400720c */ /* 0x000fe40003f25270 */
[----:B------:R-:W-:Y:S02]  /*0210*/  ISETP.GE.U32.AND P0, PT, R0, R7, PT ;  /* 0x000000070000720c */ /* 0x000fe40003f06070 */
[----:B------:R-:W-:-:S04]  /*0220*/  LOP3.LUT R0, R5, R4, RZ, 0x3c, !PT ;  /* 0x0000000405007212 */ /* 0x000fc800078e3cff */
[----:B------:R-:W-:Y:S01]  /*0230*/  ISETP.GE.AND P2, PT, R0, RZ, PT ;  /* 0x000000ff0000720c */ /* 0x000fe20003f46270 */
[----:B------:R-:W-:-:S06]  /*0240*/  VIADD R0, R126, 0xff ;  /* 0x000000ff7e007836 */ /* 0x000fcc0000000000 */
[----:B------:R-:W-:-:S04]  /*0250*/  @P0 VIADD R3, R3, 0x1 ;  /* 0x0000000103030836 */ /* 0x000fc80000000000 */
[----:B------:R-:W-:Y:S01]  /*0260*/  IMAD.MOV.U32 R8, RZ, RZ, R3 ;  /* 0x000000ffff087224 */ /* 0x000fe200078e0003 */
[----:B------:R-:W-:-:S03]  /*0270*/  SHF.R.S32.HI R3, RZ, 0x1f, R0 ;  /* 0x0000001fff037819 */ /* 0x000fc60000011400 */
[----:B------:R-:W-:Y:S01]  /*0280*/  @!P2 IMAD.MOV R8, RZ, RZ, -R8 ;  /* 0x000000ffff08a224 */ /* 0x000fe200078e0a08 */
[----:B------:R-:W-:Y:S02]  /*0290*/  LEA.HI R3, R3, R0, RZ, 0x8 ;  /* 0x0000000003037211 */ /* 0x000fe400078f40ff */
[----:B------:R-:W-:-:S04]  /*02a0*/  @!P1 LOP3.LUT R8, RZ, R4, RZ, 0x33, !PT ;  /* 0x00000004ff089212 */ /* 0x000fc800078e33ff */
[----:B------:R-:W-:Y:S01]  /*02b0*/  LEA.HI.SX32 R3, R3, -R8, 0x18 ;  /* 0x8000000803037211 */ /* 0x000fe200078fc2ff */
[----:B------:R-:W-:-:S03]  /*02c0*/  IMAD.MOV R6, RZ, RZ, -R8 ;  /* 0x000000ffff067224 */ /* 0x000fc600078e0a08 */
[----:B------:R-:W-:Y:S01]  /*02d0*/  VIMNMX R9, R3, 0x1, PT ;  /* 0x0000000103097848 */ /* 0x000fe20003fe0100 */
[----:B------:R-:W-:-:S03]  /*02e0*/  IMAD R6, R4, R6, R5 ;  /* 0x0000000604067224 */ /* 0x000fc600078e0205 */
[-C--:B------:R-:W-:Y:S02]  /*02f0*/  IABS R7, R9.reuse ;  /* 0x0000000900077213 */ /* 0x080fe40000000000 */
[----:B------:R-:W-:Y:S02]  /*0300*/  IABS R11, R9 ;  /* 0x00000009000b7213 */ /* 0x000fe40000000000 */
[----:B------:R-:W0:Y:S08]  /*0310*/  I2F.RP R0, R7 ;  /* 0x0000000700007306 */ /* 0x000e300000209400 */
[----:B0-----:R-:W0:Y:S02]  /*0320*/  MUFU.RCP R0, R0 ;  /* 0x0000000000007308 */ /* 0x001e240000001000 */
[----:B0-----:R-:W-:-:S02]  /*0330*/  VIADD R2, R0, 0xffffffe ;  /* 0x0ffffffe00027836 */ /* 0x001fc40000000000 */
[----:B------:R-:W-:-:S04]  /*0340*/  IMAD.MOV R0, RZ, RZ, -R11 ;  /* 0x000000ffff007224 */ /* 0x000fc800078e0a0b */
[----:B------:R0:W1:Y:S02]  /*0350*/  F2I.FTZ.U32.TRUNC.NTZ R3, R2 ;  /* 0x0000000200037305 */ /* 0x000064000021f000 */
[----:B0-----:R-:W-:Y:S02]  /*0360*/  IMAD.MOV.U32 R2, RZ, RZ, RZ ;  /* 0x000000ffff027224 */ /* 0x001fe400078e00ff */
[----:B-1----:R-:W-:-:S04]  /*0370*/  IMAD.MOV R10, RZ, RZ, -R3 ;  /* 0x000000ffff0a7224 */ /* 0x002fc800078e0a03 */
[----:B------:R-:W-:Y:S01]  /*0380*/  IMAD.MOV.U32 R4, RZ, RZ, R10 ;  /* 0x000000ffff047224 */ /* 0x000fe200078e000a */
[----:B------:R-:W-:-:S03]  /*0390*/  IABS R10, R6 ;  /* 0x00000006000a7213 */ /* 0x000fc60000000000 */
[----:B------:R-:W-:Y:S02]  /*03a0*/  IMAD R5, R4, R7, RZ ;  /* 0x0000000704057224 */ /* 0x000fe400078e02ff */
[----:B------:R-:W-:Y:S02]  /*03b0*/  IMAD.MOV.U32 R4, RZ, RZ, R10 ;  /* 0x000000ffff047224 */ /* 0x000fe400078e000a */
[----:B------:R-:W-:-:S06]  /*03c0*/  IMAD.HI.U32 R3, R3, R5, R2 ;  /* 0x0000000503037227 */ /* 0x000fcc00078e0002 */
[----:B------:R-:W-:-:S04]  /*03d0*/  IMAD.HI.U32 R3, R3, R4, RZ ;  /* 0x0000000403037227 */ /* 0x000fc800078e00ff */
[----:B------:R-:W-:Y:S02]  /*03e0*/  IMAD R0, R3, R0, R4 ;  /* 0x0000000003007224 */ /* 0x000fe400078e0204 */
[----:B------:R-:W0:Y:S03]  /*03f0*/  LDC R4, c[0x0][0x230] ;  /* 0x00008c00ff047b82 */ /* 0x000e260000000800 */
[----:B------:R-:W-:-:S13]  /*0400*/  ISETP.GT.U32.AND P1, PT, R7, R0, PT ;  /* 0x000000000700720c */ /* 0x000fda0003f24070 */
[----:B------:R-:W-:Y:S02]  /*0410*/  @!P1 IMAD.IADD R0, R0, 0x1, -R7 ;  /* 0x0000000100009824 */ /* 0x000fe400078e0a07 */
[----:B------:R-:W-:Y:S01]  /*0420*/  @!P1 VIADD R3, R3, 0x1 ;  /* 0x0000000103039836 */ /* 0x000fe20000000000 */
[----:B------:R-:W-:Y:S02]  /*0430*/  ISETP.NE.AND P1, PT, R9, RZ, PT ;  /* 0x000000ff0900720c */ /* 0x000fe40003f25270 */
[----:B------:R-:W-:Y:S02]  /*0440*/  ISETP.GE.U32.AND P0, PT, R0, R7, PT ;  /* 0x000000070000720c */ /* 0x000fe40003f06070 */
[----:B------:R-:W-:Y:S01]  /*0450*/  LOP3.LUT R0, R6, R9, RZ, 0x3c, !PT ;  /* 0x0000000906007212 */ /* 0x000fe200078e3cff */
[----:B0-----:R-:W-:-:S03]  /*0460*/  VIADD R12, R4, 0x7f ;  /* 0x0000007f040c7836 */ /* 0x001fc60000000000 */
[----:B------:R-:W-:-:S07]  /*0470*/  ISETP.GE.AND P2, PT, R0, RZ, PT ;  /* 0x000000ff0000720c */ /* 0x000fce0003f46270 */
[----:B------:R-:W-:Y:S01]  /*0480*/  @P0 VIADD R3, R3, 0x1 ;  /* 0x0000000103030836 */ /* 0x000fe20000000000 */
[----:B------:R-:W-:-:S05]  /*0490*/  ISETP.GT.AND P0, PT, R12, 0x7f, PT ;  /* 0x0000007f0c00780c */ /* 0x000fca0003f04270 */
[----:B------:R-:W-:Y:S01]  /*04a0*/  @!P2 IMAD.MOV R3, RZ, RZ, -R3 ;  /* 0x000000ffff03a224 */ /* 0x000fe200078e0a03 */
[----:B------:R-:W-:-:S05]  /*04b0*/  @!P1 LOP3.LUT R3, RZ, R9, RZ, 0x33, !PT ;  /* 0x00000009ff039212 */ /* 0x000fca00078e33ff */
[----:B------:R-:W-:-:S04]  /*04c0*/  IMAD.MOV R0, RZ, RZ, -R3 ;  /* 0x000000ffff007224 */ /* 0x000fc800078e0a03 */
[----:B------:R-:W-:-:S04]  /*04d0*/  IMAD R0, R9, R0, R6 ;  /* 0x0000000009007224 */ /* 0x000fc800078e0206 */
[----:B------:R-:W-:Y:S02]  /*04e0*/  IMAD.IADD R2, R8, 0x1, R0 ;  /* 0x0000000108027824 */ /* 0x000fe400078e0200 */
[----:B------:R-:W-:-:S04]  /*04f0*/  IMAD.SHL.U32 R0, R3, 0x100, RZ ;  /* 0x0000010003007824 */ /* 0x000fc800078e00ff */
[C---:B------:R-:W-:Y:S02]  /*0500*/  VIADD R5, R0.reuse, 0x1 ;  /* 0x0000000100057836 */ /* 0x040fe40000000000 */
[C---:B------:R-:W-:Y:S02]  /*0510*/  VIADD R4, R0.reuse, 0x2 ;  /* 0x0000000200047836 */ /* 0x040fe40000000000 */
[C---:B------:R-:W-:Y:S01]  /*0520*/  VIADD R3, R0.reuse, 0x3 ;  /* 0x0000000300037836 */ /* 0x040fe20000000000 */
[----:B------:R0:W-:Y:S01]  /*0530*/  STL [R1+0x68], R5 ;  /* 0x0000680501007387 */ /* 0x0001e20000100800 */
[C---:B------:R-:W-:Y:S02]  /*0540*/  VIADD R250, R0.reuse, 0x13 ;  /* 0x0000001300fa7836 */ /* 0x040fe40000000000 */
[C---:B------:R-:W-:Y:S01]  /*0550*/  VIADD R249, R0.reuse, 0x14 ;  /* 0x0000001400f97836 */ /* 0x040fe20000000000 */
[----:B------:R1:W-:Y:S01]  /*0560*/  STL [R1+0x64], R4 ;  /* 0x0000640401007387 */ /* 0x0003e20000100800 */
[----:B------:R-:W-:-:S02]  /*0570*/  VIADD R248, R0, 0x15 ;  /* 0x0000001500f87836 */ /* 0x000fc40000000000 */
[C---:B------:R-:W-:Y:S01]  /*0580*/  VIADD R35, R0.reuse, 0x16 ;  /* 0x0000001600237836 */ /* 0x040fe20000000000 */
[----:B------:R2:W-:Y:S01]  /*0590*/  STL [R1+0x60], R3 ;  /* 0x0000600301007387 */ /* 0x0005e20000100800 */
[C---:B------:R-:W-:Y:S02]  /*05a0*/  VIADD R19, R0.reuse, 0x17 ;  /* 0x0000001700137836 */ /* 0x040fe40000000000 */
[C---:B0-----:R-:W-:Y:S02]  /*05b0*/  VIADD R5, R0.reuse, 0x4 ;  /* 0x0000000400057836 */ /* 0x041fe40000000000 */
[C---:B------:R-:W-:Y:S02]  /*05c0*/  VIADD R51, R0.reuse, 0x19 ;  /* 0x0000001900337836 */ /* 0x040fe40000000000 */
[C---:B-1----:R-:W-:Y:S01]  /*05d0*/  VIADD R4, R0.reuse, 0x5 ;  /* 0x0000000500047836 */ /* 0x042fe20000000000 */
[----:B------:R0:W-:Y:S01]  /*05e0*/  STL [R1+0x5c], R5 ;  /* 0x00005c0501007387 */ /* 0x0001e20000100800 */
[----:B------:R-:W-:-:S02]  /*05f0*/  VIADD R49, R0, 0x1a ;  /* 0x0000001a00317836 */ /* 0x000fc40000000000 */
[C---:B--2---:R-:W-:Y:S01]  /*0600*/  VIADD R3, R0.reuse, 0x6 ;  /* 0x0000000600037836 */ /* 0x044fe20000000000 */
[----:B------:R1:W-:Y:S01]  /*0610*/  STL [R1+0x58], R4 ;  /* 0x0000580401007387 */ /* 0x0003e20000100800 */
[C---:B------:R-:W-:Y:S02]  /*0620*/  VIADD R47, R0.reuse, 0x1b ;  /* 0x0000001b002f7836 */ /* 0x040fe40000000000 */
[C---:B------:R-:W-:Y:S01]  /*0630*/  VIADD R82, R0.reuse, 0x1c ;  /* 0x0000001c00527836 */ /* 0x040fe20000000000 */
[----:B------:R2:W-:Y:S01]  /*0640*/  STL [R1+0x54], R3 ;  /* 0x0000540301007387 */ /* 0x0005e20000100800 */
[C---:B------:R-:W-:Y:S02]  /*0650*/  VIADD R74, R0.reuse, 0x1d ;  /* 0x0000001d004a7836 */ /* 0x040fe40000000000 */
[C---:B0-----:R-:W-:Y:S02]  /*0660*/  VIADD R5, R0.reuse, 0x7 ;  /* 0x0000000700057836 */ /* 0x041fe40000000000 */
[----:B------:R-:W-:-:S02]  /*0670*/  VIADD R62, R0, 0x1e ;  /* 0x0000001e003e7836 */ /* 0x000fc40000000000 */
[C---:B-1----:R-:W-:Y:S01]  /*0680*/  VIADD R4, R0.reuse, 0x8 ;  /* 0x0000000800047836 */ /* 0x042fe20000000000 */
[----:B------:R0:W-:Y:S01]  /*0690*/  STL [R1+0x50], R5 ;  /* 0x0000500501007387 */ /* 0x0001e20000100800 */
[C---:B------:R-:W-:Y:S02]  /*06a0*/  VIADD R66, R0.reuse, 0x1f ;  /* 0x0000001f00427836 */ /* 0x040fe40000000000 */
[C---:B--2---:R-:W-:Y:S01]  /*06b0*/  VIADD R3, R0.reuse, 0x9 ;  /* 0x0000000900037836 */ /* 0x044fe20000000000 */
[----:B------:R1:W-:Y:S01]  /*06c0*/  STL [R1+0x4c], R4 ;  /* 0x00004c0401007387 */ /* 0x0003e20000100800 */
[C---:B------:R-:W-:Y:S02]  /*06d0*/  VIADD R244, R0.reuse, 0x20 ;  /* 0x0000002000f47836 */ /* 0x040fe40000000000 */
[C---:B------:R-:W-:Y:S01]  /*06e0*/  VIADD R11, R0.reuse, 0x21 ;  /* 0x00000021000b7836 */ /* 0x040fe20000000000 */
[----:B------:R2:W-:Y:S01]  /*06f0*/  STL [R1+0x48], R3 ;  /* 0x0000480301007387 */ /* 0x0005e20000100800 */
[----:B------:R-:W-:-:S02]  /*0700*/  VIADD R101, R0, 0x22 ;  /* 0x0000002200657836 */ /* 0x000fc40000000000 */
[C---:B0-----:R-:W-:Y:S02]  /*0710*/  VIADD R5, R0.reuse, 0xa ;  /* 0x0000000a00057836 */ /* 0x041fe40000000000 */
[C---:B------:R-:W-:Y:S02]  /*0720*/  VIADD R97, R0.reuse, 0x23 ;  /* 0x0000002300617836 */ /* 0x040fe40000000000 */
[C---:B-1----:R-:W-:Y:S01]  /*0730*/  VIADD R4, R0.reuse, 0xb ;  /* 0x0000000b00047836 */ /* 0x042fe20000000000 */
[----:B------:R0:W-:Y:S01]  /*0740*/  STL [R1+0x44], R5 ;  /* 0x0000440501007387 */ /* 0x0001e20000100800 */
[C---:B------:R-:W-:Y:S02]  /*0750*/  VIADD R93, R0.reuse, 0x24 ;  /* 0x00000024005d7836 */ /* 0x040fe40000000000 */
[C---:B--2---:R-:W-:Y:S01]  /*0760*/  VIADD R3, R0.reuse, 0xc ;  /* 0x0000000c00037836 */ /* 0x044fe20000000000 */
        /* <DEDUP_REMOVED lines=22> */
[----:B------:R-:W-:Y:S01]  /*08d0*/  STL [R1+0x28], R4 ;  /* 0x0000280401007387 */ /* 0x000fe20000100800 */
[C---:B------:R-:W-:Y:S02]  /*08e0*/  VIADD R189, R0.reuse, 0x2f ;  /* 0x0000002f00bd7836 */ /* 0x040fe40000000000 */
[C---:B------:R-:W-:Y:S01]  /*08f0*/  VIADD R175, R0.reuse, 0x30 ;  /* 0x0000003000af7836 */ /* 0x040fe20000000000 */
[----:B------:R1:W-:Y:S01]  /*0900*/  STL [R1+0x24], R3 ;  /* 0x0000240301007387 */ /* 0x0003e20000100800 */
[----:B------:R-:W-:-:S02]  /*0910*/  VIADD R184, R0, 0x31 ;  /* 0x0000003100b87836 */ /* 0x000fc40000000000 */
[C---:B0-----:R-:W-:Y:S02]  /*0920*/  VIADD R5, R0.reuse, 0x18 ;  /* 0x0000001800057836 */ /* 0x041fe40000000000 */
[C---:B------:R-:W-:Y:S02]  /*0930*/  VIADD R198, R0.reuse, 0x32 ;  /* 0x0000003200c67836 */ /* 0x040fe40000000000 */
[C---:B------:R-:W-:Y:S02]  /*0940*/  VIADD R173, R0.reuse, 0x33 ;  /* 0x0000003300ad7836 */ /* 0x040fe40000000000 */
[----:B------:R-:W-:Y:S02]  /*0950*/  VIADD R170, R0, 0x34 ;  /* 0x0000003400aa7836 */ /* 0x000fe40000000000 */
[----:B-1----:R-:W-:Y:S02]  /*0960*/  IMAD R3, R2, 0x100, R31 ;  /* 0x0000010002037824 */ /* 0x002fe400078e021f */
[----:B------:R-:W-:-:S02]  /*0970*/  VIADD R180, R0, 0x35 ;  /* 0x0000003500b47836 */ /* 0x000fc40000000000 */
[C---:B------:R-:W-:Y:S02]  /*0980*/  VIADD R177, R0.reuse, 0x36 ;  /* 0x0000003600b17836 */ /* 0x040fe40000000000 */
[C---:B------:R-:W-:Y:S02]  /*0990*/  VIADD R163, R0.reuse, 0x37 ;  /* 0x0000003700a37836 */ /* 0x040fe40000000000 */
[C---:B------:R-:W-:Y:S02]  /*09a0*/  VIADD R159, R0.reuse, 0x38 ;  /* 0x00000038009f7836 */ /* 0x040fe40000000000 */
[C---:B------:R-:W-:Y:S02]  /*09b0*/  VIADD R156, R0.reuse, 0x39 ;  /* 0x00000039009c7836 */ /* 0x040fe40000000000 */
[C---:B------:R-:W-:Y:S02]  /*09c0*/  VIADD R148, R0.reuse, 0x3a ;  /* 0x0000003a00947836 */ /* 0x040fe40000000000 */
        /* <DEDUP_REMOVED lines=196> */
[----:B------:R-:W-:Y:S02]  /*1610*/  VIADD R239, R0, 0xff ;  /* 0x000000ff00ef7836 */ /* 0x000fe40000000000 */
[----:B------:R-:W-:Y:S01]  /*1620*/  VIADD R4, R3, 0x80 ;  /* 0x0000008003047836 */ /* 0x000fe20000000000 */
[----:B------:R-:W-:Y:S06]  /*1630*/  @P0 BRA `(.L_x_0) ;  /* 0x0000001c000c0947 */ /* 0x000fec0003800000 */
[----:B------:R-:W-:Y:S01]  /*1640*/  IMAD.SHL.U32 R2, R237, 0x10, RZ ;  /* 0x00000010ed027824 */ /* 0x000fe200078e00ff */
[----:B------:R0:W-:Y:S01]  /*1650*/  STL [R1+0x400], RZ ;  /* 0x000400ff01007387 */ /* 0x0001e20000100800 */
[----:B------:R-:W-:Y:S02]  /*1660*/  CS2R R24, SRZ ;  /* 0x0000000000187805 */ /* 0x000fe4000001ff00 */
[----:B------:R-:W-:Y:S02]  /*1670*/  CS2R R26, SRZ ;  /* 0x00000000001a7805 */ /* 0x000fe4000001ff00 */
[----:B------:R-:W-:Y:S01]  /*1680*/  CS2R R28, SRZ ;  /* 0x00000000001c7805 */ /* 0x000fe2000001ff00 */
[----:B------:R0:W-:Y:S01]  /*1690*/  STL [R1+0x1900], R2 ;  /* 0x0019000201007387 */ /* 0x0001e20000100800 */
[----:B------:R-:W-:Y:S02]  /*16a0*/  CS2R R30, SRZ ;  /* 0x00000000001e7805 */ /* 0x000fe4000001ff00 */
[----:B------:R-:W-:-:S02]  /*16b0*/  CS2R R32, SRZ ;  /* 0x0000000000207805 */ /* 0x000fc4000001ff00 */
[----:B------:R-:W-:Y:S01]  /*16c0*/  CS2R R34, SRZ ;  /* 0x0000000000227805 */ /* 0x000fe2000001ff00 */
[----:B------:R0:W-:Y:S01]  /*16d0*/  STL [R1+0x404], RZ ;  /* 0x000404ff01007387 */ /* 0x0001e20000100800 */
[----:B------:R-:W-:Y:S02]  /*16e0*/  CS2R R36, SRZ ;  /* 0x0000000000247805 */ /* 0x000fe4000001ff00 */
[----:B------:R-:W-:Y:S02]  /*16f0*/  CS2R R38, SRZ ;  /* 0x0000000000267805 */ /* 0x000fe4000001ff00 */
[----:B------:R-:W-:Y:S01]  /*1700*/  CS2R R40, SRZ ;  /* 0x0000000000287805 */ /* 0x000fe2000001ff00 */
[----:B------:R0:W-:Y:S01]  /*1710*/  STL [R1+0x408], RZ ;  /* 0x000408ff01007387 */ /* 0x0001e20000100800 */
        /* <DEDUP_REMOVED lines=72> */
[----:B------:R-:W-:-:S03]  /*1ba0*/  CS2R R150, SRZ ;  /* 0x0000000000967805 */ /* 0x000fc6000001ff00 */
[----:B------:R0:W-:Y:S04]  /*1bb0*/  STL [R1+0x454], RZ ;  /* 0x000454ff01007387 */ /* 0x0001e80000100800 */
        /* <DEDUP_REMOVED lines=234> */
[----:B------:R0:W-:Y:S04]  /*2a60*/  STL [R1], RZ ;  /* 0x000000ff01007387 */ /* 0x0001e80000100800 */
        /* <DEDUP_REMOVED lines=126> */
[----:B------:R0:W-:Y:S01]  /*3250*/  STL [R1+0x1fc], RZ ;  /* 0x0001fcff01007387 */ /* 0x0001e20000100800 */
[----:B------:R-:W-:Y:S05]  /*3260*/  BRA `(.L_x_1) ;  /* 0x0000039c00a47947 */ /* 0x000fea0003800000 */
.L_x_0:
[----:B------:R-:W-:Y:S01]  /*3270*/  IABS R237, R126 ;  /* 0x0000007e00ed7213 */ /* 0x000fe20000000000 */
[----:B------:R-:W-:Y:S01]  /*3280*/  STL [R1+0x1974], R127 ;  /* 0x0019747f01007387 */ /* 0x000fe20000100800 */
[----:B------:R-:W-:Y:S01]  /*3290*/  IABS R2, R127 ;  /* 0x0000007f00027213 */ /* 0x000fe20000000000 */
[----:B------:R-:W-:Y:S01]  /*32a0*/  ULDC UR4, c[0x0][0x234] ;  /* 0x00008d0000047ab9 */ /* 0x000fe20000000800 */
[----:B------:R-:W0:Y:S01]  /*32b0*/  I2F.RP R6, R237 ;  /* 0x000000ed00067306 */ /* 0x000e220000209400 */
[----:B------:R-:W-:Y:S01]  /*32c0*/  IABS R243, R4 ;  /* 0x0000000400f37213 */ /* 0x000fe20000000000 */
[----:B------:R-:W-:Y:S01]  /*32d0*/  STL [R1+0x1904], R3 ;  /* 0x0019040301007387 */ /* 0x000fe20000100800 */
[----:B------:R-:W-:Y:S01]  /*32e0*/  ISETP.GE.AND P5, PT, R240, RZ, PT ;  /* 0x000000fff000720c */ /* 0x000fe20003fa6270 */
[----:B------:R-:W-:Y:S01]  /*32f0*/  ULDC.64 UR6, c[0x0][0x210] ;  /* 0x0000840000067ab9 */ /* 0x000fe20000000a00 */
[----:B------:R-:W-:Y:S01]  /*3300*/  ISETP.GE.AND P4, PT, R239, RZ, PT ;  /* 0x000000ffef00720c */ /* 0x000fe20003f86270 */
[----:B------:R1:W-:Y:S01]  /*3310*/  STL [R1+0x1908], R4 ;  /* 0x0019080401007387 */ /* 0x0003e20000100800 */
[----:B------:R-:W-:Y:S01]  /*3320*/  ISETP.GE.AND P3, PT, R241, RZ, PT ;  /* 0x000000fff100720c */ /* 0x000fe20003f66270 */
[----:B------:R-:W2:Y:S01]  /*3330*/  I2F.RP R246, R2 ;  /* 0x0000000200f67306 */ /* 0x000ea20000209400 */
[----:B------:R-:W-:Y:S01]  /*3340*/  ISETP.GE.AND P2, PT, R4, RZ, PT ;  /* 0x000000ff0400720c */ /* 0x000fe20003f46270 */
[----:B------:R-:W-:Y:S01]  /*3350*/  ULDC.64 UR10, c[0x0][0x218] ;  /* 0x00008600000a7ab9 */ /* 0x000fe20000000a00 */
[----:B------:R-:W-:Y:S01]  /*3360*/  IABS R252, R236 ;  /* 0x000000ec00fc7213 */ /* 0x000fe20000000000 */
[----:B------:R-:W-:Y:S01]  /*3370*/  ULDC UR30, c[0x0][0x240] ;  /* 0x00009000001e7ab9 */ /* 0x000fe20000000800 */
[----:B------:R-:W-:Y:S01]  /*3380*/  ULDC UR14, c[0x0][0x238] ;  /* 0x00008e00000e7ab9 */ /* 0x000fe20000000800 */
[----:B------:R-:W-:Y:S01]  /*3390*/  ULDC UR18, c[0x0][0x238] ;  /* 0x00008e0000127ab9 */ /* 0x000fe20000000800 */
[----:B------:R-:W-:Y:S01]  /*33a0*/  ULDC UR22, c[0x0][0x238] ;  /* 0x00008e0000167ab9 */ /* 0x000fe20000000800 */
[----:B0-----:R-:W0:Y:S01]  /*33b0*/  MUFU.RCP R6, R6 ;  /* 0x0000000600067308 */ /* 0x001e220000001000 */
[----:B------:R-:W-:Y:S01]  /*33c0*/  ULDC UR23, c[0x0][0x238] ;  /* 0x00008e0000177ab9 */ /* 0x000fe20000000800 */
[----:B------:R-:W-:Y:S01]  /*33d0*/  ULDC UR26, c[0x0][0x238] ;  /* 0x00008e00001a7ab9 */ /* 0x000fe20000000800 */
[----:B------:R-:W-:Y:S01]  /*33e0*/  ULDC UR27, c[0x0][0x238] ;  /* 0x00008e00001b7ab9 */ /* 0x000fe20000000800 */
[----:B------:R-:W-:Y:S01]  /*33f0*/  ULDC UR21, c[0x0][0x238] ;  /* 0x00008e0000157ab9 */ /* 0x000fe20000000800 */
[----:B------:R-:W-:Y:S01]  /*3400*/  ULDC UR43, c[0x0][0x238] ;  /* 0x00008e00002b7ab9 */ /* 0x000fe20000000800 */
[----:B------:R-:W-:Y:S01]  /*3410*/  ULDC UR20, c[0x0][0x238] ;  /* 0x00008e0000147ab9 */ /* 0x000fe20000000800 */
[----:B------:R-:W-:Y:S01]  /*3420*/  ULDC UR9, c[0x0][0x238] ;  /* 0x00008e0000097ab9 */ /* 0x000fe20000000800 */
[----:B--2---:R-:W2:Y:S01]  /*3430*/  MUFU.RCP R246, R246 ;  /* 0x000000f600f67308 */ /* 0x004ea20000001000 */
[----:B------:R-:W-:Y:S01]  /*3440*/  ULDC UR29, c[0x0][0x238] ;  /* 0x00008e00001d7ab9 */ /* 0x000fe20000000800 */
[----:B------:R-:W-:Y:S01]  /*3450*/  ULDC UR60, c[0x0][0x238] ;  /* 0x00008e00003c7ab9 */ /* 0x000fe20000000800 */
[----:B------:R-:W-:Y:S01]  /*3460*/  ULDC UR19, c[0x0][0x238] ;  /* 0x00008e0000137ab9 */ /* 0x000fe20000000800 */
[----:B------:R-:W-:Y:S01]  /*3470*/  ULDC UR53, c[0x0][0x238] ;  /* 0x00008e0000357ab9 */ /* 0x000fe20000000800 */
[----:B------:R-:W-:Y:S01]  /*3480*/  ULDC UR45, c[0x0][0x238] ;  /* 0x00008e00002d7ab9 */ /* 0x000fe20000000800 */
[----:B------:R-:W-:Y:S01]  /*3490*/  ULDC UR38, c[0x0][0x238] ;  /* 0x00008e0000267ab9 */ /* 0x000fe20000000800 */
[----:B------:R-:W-:Y:S01]  /*34a0*/  ULDC UR17, c[0x0][0x238] ;  /* 0x00008e0000117ab9 */ /* 0x000fe20000000800 */
[----:B------:R-:W-:Y:S01]  /*34b0*/  ULDC UR49, c[0x0][0x238] ;  /* 0x00008e0000317ab9 */ /* 0x000fe20000000800 */
[----:B0-----:R-:W-:Y:S01]  /*34c0*/  VIADD R6, R6, 0xffffffe ;  /* 0x0ffffffe06067836 */ /* 0x001fe20000000000 */
[----:B------:R-:W-:Y:S01]  /*34d0*/  ULDC UR37, c[0x0][0x238] ;  /* 0x00008e0000257ab9 */ /* 0x000fe20000000800 */
[----:B------:R-:W-:Y:S01]  /*34e0*/  ULDC UR42, c[0x0][0x238] ;  /* 0x00008e00002a7ab9 */ /* 0x000fe20000000800 */
[----:B------:R-:W-:Y:S01]  /*34f0*/  ULDC UR34, c[0x0][0x238] ;  /* 0x00008e0000227ab9 */ /* 0x000fe20000000800 */
[----:B------:R0:W3:Y:S01]  /*3500*/  F2I.FTZ.U32.TRUNC.NTZ R7, R6 ;  /* 0x0000000600077305 */ /* 0x0000e2000021f000 */
[----:B------:R-:W-:Y:S01]  /*3510*/  ULDC UR48, c[0x0][0x238] ;  /* 0x00008e0000307ab9 */ /* 0x000fe20000000800 */
[----:B------:R-:W-:Y:S01]  /*3520*/  ULDC UR13, c[0x0][0x238] ;  /* 0x00008e00000d7ab9 */ /* 0x000fe20000000800 */
[----:B------:R-:W-:Y:S01]  /*3530*/  ULDC UR55, c[0x0][0x238] ;  /* 0x00008e0000377ab9 */ /* 0x000fe20000000800 */
[----:B--2---:R-:W-:Y:S01]  /*3540*/  VIADD R246, R246, 0xffffffe ;  /* 0x0ffffffef6f67836 */ /* 0x004fe20000000000 */
[----:B------:R-:W-:Y:S01]  /*3550*/  ULDC UR51, c[0x0][0x238] ;  /* 0x00008e0000337ab9 */ /* 0x000fe20000000800 */
[----:B------:R-:W-:Y:S01]  /*3560*/  ULDC UR25, c[0x0][0x238] ;  /* 0x00008e0000197ab9 */ /* 0x000fe20000000800 */
[----:B------:R-:W-:Y:S01]  /*3570*/  ULDC UR33, c[0x0][0x238] ;  /* 0x00008e0000217ab9 */ /* 0x000fe20000000800 */
[----:B------:R2:W4:Y:S01]  /*3580*/  F2I.FTZ.U32.TRUNC.NTZ R247, R246 ;  /* 0x000000f600f77305 */ /* 0x000522000021f000 */
[----:B0-----:R-:W-:Y:S01]  /*3590*/  IMAD.MOV.U32 R6, RZ, RZ, RZ ;  /* 0x000000ffff067224 */ /* 0x001fe200078e00ff */
[----:B------:R-:W-:Y:S01]  /*35a0*/  ULDC UR41, c[0x0][0x238] ;  /* 0x00008e0000297ab9 */ /* 0x000fe20000000800 */
[----:B------:R-:W-:Y:S01]  /*35b0*/  ULDC UR47, c[0x0][0x238] ;  /* 0x00008e00002f7ab9 */ /* 0x000fe20000000800 */
[----:B------:R-:W-:Y:S01]  /*35c0*/  ULDC UR15, c[0x0][0x238] ;  /* 0x00008e00000f7ab9 */ /* 0x000fe20000000800 */
[----:B------:R-:W-:Y:S01]  /*35d0*/  ULDC UR31, c[0x0][0x238] ;  /* 0x00008e00001f7ab9 */ /* 0x000fe20000000800 */
[----:B------:R-:W-:Y:S01]  /*35e0*/  ULDC UR35, c[0x0][0x238] ;  /* 0x00008e0000237ab9 */ /* 0x000fe20000000800 */
[--C-:B---3--:R-:W-:Y:S01]  /*35f0*/  IMAD.MOV R245, RZ, RZ, -R7.reuse ;  /* 0x000000fffff57224 */ /* 0x108fe200078e0a07 */
[----:B------:R-:W-:Y:S01]  /*3600*/  ULDC UR39, c[0x0][0x238] ;  /* 0x00008e0000277ab9 */ /* 0x000fe20000000800 */
[----:B--2---:R-:W-:Y:S01]  /*3610*/  IABS R246, R3 ;  /* 0x0000000300f67213 */ /* 0x004fe20000000000 */
[----:B------:R-:W-:Y:S01]  /*3620*/  ULDC UR8, c[0x0][0x238] ;  /* 0x00008e0000087ab9 */ /* 0x000fe20000000800 */
[----:B------:R-:W-:Y:S01]  /*3630*/  IMAD R245, R245, R237, RZ ;  /* 0x000000edf5f57224 */ /* 0x000fe200078e02ff */
[----:B------:R-:W-:Y:S01]  /*3640*/  ULDC UR5, c[0x0][0x238] ;  /* 0x00008e0000057ab9 */ /* 0x000fe20000000800 */
[----:B------:R-:W-:Y:S01]  /*3650*/  ULDC UR61, c[0x0][0x238] ;  /* 0x00008e00003d7ab9 */ /* 0x000fe20000000800 */
[----:B------:R-:W-:Y:S01]  /*3660*/  ULDC UR12, c[0x0][0x238] ;  /* 0x00008e00000c7ab9 */ /* 0x000fe20000000800 */
[----:B------:R-:W-:Y:S01]  /*3670*/  IMAD.HI.U32 R245, R7, R245, R6 ;  /* 0x000000f507f57227 */ /* 0x000fe200078e0006 */
[----:B------:R-:W-:Y:S01]  /*3680*/  ULDC UR16, c[0x0][0x238] ;  /* 0x00008e0000107ab9 */ /* 0x000fe20000000800 */
[----:B------:R-:W-:Y:S01]  /*3690*/  ULDC UR59, c[0x0][0x238] ;  /* 0x00008e00003b7ab9 */ /* 0x000fe20000000800 */
[----:B------:R-:W-:Y:S01]  /*36a0*/  ULDC UR54, c[0x0][0x238] ;  /* 0x00008e0000367ab9 */ /* 0x000fe20000000800 */
[----:B------:R-:W-:Y:S01]  /*36b0*/  IMAD.MOV.U32 R7, RZ, RZ, R246 ;  /* 0x000000ffff077224 */ /* 0x000fe200078e00f6 */
[----:B------:R-:W-:Y:S01]  /*36c0*/  ULDC UR52, c[0x0][0x238] ;  /* 0x00008e0000347ab9 */ /* 0x000fe20000000800 */
[----:B------:R-:W-:Y:S01]  /*36d0*/  IMAD.MOV.U32 R6, RZ, RZ, R243 ;  /* 0x000000ffff067224 */ /* 0x000fe200078e00f3 */
[----:B------:R-:W-:Y:S01]  /*36e0*/  ULDC UR50, c[0x0][0x238] ;  /* 0x00008e0000327ab9 */ /* 0x000fe20000000800 */
[C---:B------:R-:W-:Y:S01]  /*36f0*/  IMAD.HI.U32 R243, R245.reuse, R7, RZ ;  /* 0x00000007f5f37227 */ /* 0x040fe200078e00ff */
[----:B------:R-:W-:Y:S01]  /*3700*/  ULDC UR24, c[0x0][0x238] ;  /* 0x00008e0000187ab9 */ /* 0x000fe20000000800 */
[----:B------:R-:W-:Y:S01]  /*3710*/  ULDC UR28, c[0x0][0x238] ;  /* 0x00008e00001c7ab9 */ /* 0x000fe20000000800 */
[----:B------:R-:W-:Y:S01]  /*3720*/  ULDC UR32, c[0x0][0x238] ;  /* 0x00008e0000207ab9 */ /* 0x000fe20000000800 */
[----:B------:R-:W-:Y:S01]  /*3730*/  IMAD.HI.U32 R245, R245, R6, RZ ;  /* 0x00000006f5f57227 */ /* 0x000fe200078e00ff */
[----:B------:R-:W-:Y:S01]  /*3740*/  ULDC UR36, c[0x0][0x238] ;  /* 0x00008e0000247ab9 */ /* 0x000fe20000000800 */
[----:B------:R-:W-:Y:S01]  /*3750*/  ULDC UR40, c[0x0][0x238] ;  /* 0x00008e0000287ab9 */ /* 0x000fe20000000800 */
[----:B------:R-:W-:Y:S01]  /*3760*/  ULDC UR44, c[0x0][0x238] ;  /* 0x00008e00002c7ab9 */ /* 0x000fe20000000800 */
[----:B------:R-:W-:Y:S01]  /*3770*/  IMAD.MOV R243, RZ, RZ, -R243 ;  /* 0x000000fffff37224 */ /* 0x000fe200078e0af3 */
[----:B------:R-:W-:Y:S01]  /*3780*/  ULDC UR46, c[0x0][0x238] ;  /* 0x00008e00002e7ab9 */ /* 0x000fe20000000800 */
[----:B------:R-:W-:-:S02]  /*3790*/  IMAD.MOV R245, RZ, RZ, -R245 ;  /* 0x000000fffff57224 */ /* 0x000fc400078e0af5 */
[C---:B------:R-:W-:Y:S01]  /*37a0*/  IMAD R7, R237.reuse, R243, R7 ;  /* 0x000000f3ed077224 */ /* 0x040fe200078e0207 */
[----:B------:R-:W-:Y:S01]  /*37b0*/  IABS R243, R239 ;  /* 0x000000ef00f37213 */ /* 0x000fe20000000000 */
[C---:B------:R-:W-:Y:S01]  /*37c0*/  IMAD R6, R237.reuse, R245, R6 ;  /* 0x000000f5ed067224 */ /* 0x040fe200078e0206 */
[----:B------:R-:W-:Y:S01]  /*37d0*/  IABS R239, R241 ;  /* 0x000000f100ef7213 */ /* 0x000fe20000000000 */
[----:B----4-:R-:W-:Y:S01]  /*37e0*/  IMAD.MOV R246, RZ, RZ, -R247 ;  /* 0x000000fffff67224 */ /* 0x010fe200078e0af7 */
[C---:B------:R-:W-:Y:S02]  /*37f0*/  ISETP.GT.U32.AND P0, PT, R237.reuse, R7, PT ;  /* 0x00000007ed00720c */ /* 0x040fe40003f04070 */
[----:B------:R-:W-:Y:S01]  /*3800*/  ISETP.GT.U32.AND P1, PT, R237, R6, PT ;  /* 0x00000006ed00720c */ /* 0x000fe20003f24070 */
[----:B------:R-:W-:Y:S02]  /*3810*/  IMAD R245, R246, R2, RZ ;  /* 0x00000002f6f57224 */ /* 0x000fe400078e02ff */
[----:B------:R-:W-:-:S04]  /*3820*/  IMAD.MOV.U32 R246, RZ, RZ, RZ ;  /* 0x000000fffff67224 */ /* 0x000fc800078e00ff */
[----:B------:R-:W-:Y:S01]  /*3830*/  IMAD.HI.U32 R246, R247, R245, R246 ;  /* 0x000000f5f7f67227 */ /* 0x000fe200078e00f6 */
[----:B------:R-:W-:-:S03]  /*3840*/  IABS R245, R240 ;  /* 0x000000f000f57213 */ /* 0x000fc60000000000 */
[--C-:B------:R-:W-:Y:S02]  /*3850*/  @!P0 IMAD.IADD R7, R7, 0x1, -R237.reuse ;  /* 0x0000000107078824 */ /* 0x100fe400078e0aed */
[----:B------:R-:W-:Y:S01]  /*3860*/  @!P1 IMAD.IADD R6, R6, 0x1, -R237 ;  /* 0x0000000106069824 */ /* 0x000fe200078e0aed */
[----:B------:R-:W-:Y:S01]  /*3870*/  ISETP.GE.AND P1, PT, R3, RZ, PT ;  /* 0x000000ff0300720c */ /* 0x000fe20003f26270 */
[----:B------:R-:W-:Y:S01]  /*3880*/  IMAD.MOV.U32 R240, RZ, RZ, R245 ;  /* 0x000000fffff07224 */ /* 0x000fe200078e00f5 */
[C---:B------:R-:W-:Y:S01]  /*3890*/  ISETP.GT.U32.AND P0, PT, R237.reuse, R7, PT ;  /* 0x00000007ed00720c */ /* 0x040fe20003f04070 */
[C---:B------:R-:W-:Y:S01]  /*38a0*/  IMAD.HI.U32 R247, R246.reuse, R243, RZ ;  /* 0x000000f3f6f77227 */ /* 0x040fe200078e00ff */
[----:B------:R-:W-:Y:S02]  /*38b0*/  ISETP.GT.U32.AND P6, PT, R237, R6, PT ;  /* 0x00000006ed00720c */ /* 0x000fe40003fc4070 */
[----:B------:R-:W-:Y:S01]  /*38c0*/  IABS R245, R242 ;  /* 0x000000f200f57213 */ /* 0x000fe20000000000 */
[----:B------:R-:W-:-:S04]  /*38d0*/  IMAD.HI.U32 R251, R246, R240, RZ ;  /* 0x000000f0f6fb7227 */ /* 0x000fc800078e00ff */
[----:B------:R-:W-:Y:S02]  /*38e0*/  IMAD.MOV R247, RZ, RZ, -R247 ;  /* 0x000000fffff77224 */ /* 0x000fe400078e0af7 */
[----:B------:R-:W-:Y:S02]  /*38f0*/  IMAD.MOV R241, RZ, RZ, -R251 ;  /* 0x000000fffff17224 */ /* 0x000fe400078e0afb */
[C---:B------:R-:W-:Y:S02]  /*3900*/  IMAD R243, R2.reuse, R247, R243 ;  /* 0x000000f702f37224 */ /* 0x040fe400078e02f3 */
[----:B------:R-:W-:Y:S02]  /*3910*/  IMAD R240, R2, R241, R240 ;  /* 0x000000f102f07224 */ /* 0x000fe400078e02f0 */
[--C-:B------:R-:W-:Y:S02]  /*3920*/  @!P0 IMAD.IADD R7, R7, 0x1, -R237.reuse ;  /* 0x0000000107078824 */ /* 0x100fe400078e0aed */
[----:B------:R-:W-:Y:S01]  /*3930*/  @!P6 IMAD.IADD R6, R6, 0x1, -R237 ;  /* 0x000000010606e824 */ /* 0x000fe200078e0aed */
[----:B------:R-:W-:Y:S01]  /*3940*/  ISETP.GT.U32.AND P6, PT, R2, R243, PT ;  /* 0x000000f30200720c */ /* 0x000fe20003fc4070 */
[----:B------:R-:W-:Y:S01]  /*3950*/  IMAD.HI.U32 R247, R246, R239, RZ ;  /* 0x000000eff6f77227 */ /* 0x000fe200078e00ff */
[----:B------:R-:W-:-:S02]  /*3960*/  ISETP.GT.U32.AND P0, PT, R2, R240, PT ;  /* 0x000000f00200720c */ /* 0x000fc40003f04070 */
[----:B------:R-:W-:Y:S01]  /*3970*/  IABS R237, R235 ;  /* 0x000000eb00ed7213 */ /* 0x000fe20000000000 */
[----:B------:R-:W-:Y:S02]  /*3980*/  IMAD.MOV R241, RZ, RZ, -R247 ;  /* 0x000000fffff17224 */ /* 0x000fe400078e0af7 */
[----:B------:R-:W-:Y:S01]  /*3990*/  @!P2 IMAD.MOV R6, RZ, RZ, -R6 ;  /* 0x000000ffff06a224 */ /* 0x000fe200078e0a06 */
[----:B------:R-:W-:Y:S01]  /*39a0*/  ISETP.NE.AND P2, PT, R126, RZ, PT ;  /* 0x000000ff7e00720c */ /* 0x000fe20003f45270 */
[C---:B------:R-:W-:Y:S01]  /*39b0*/  IMAD R241, R2.reuse, R241, R239 ;  /* 0x000000f102f17224 */ /* 0x040fe200078e02ef */
[----:B------:R-:W-:Y:S01]  /*39c0*/  LOP3.LUT R126, RZ, R126, RZ, 0x33, !PT ;  /* 0x0000007eff7e7212 */ /* 0x000fe200078e33ff */
[----:B------:R-:W-:Y:S01]  /*39d0*/  @!P1 IMAD.MOV R7, RZ, RZ, -R7 ;  /* 0x000000ffff079224 */ /* 0x000fe200078e0a07 */
[----:B------:R-:W-:Y:S01]  /*39e0*/  IABS R239, R234 ;  /* 0x000000ea00ef7213 */ /* 0x000fe20000000000 */
[--C-:B------:R-:W-:Y:S01]  /*39f0*/  @!P6 IMAD.IADD R243, R243, 0x1, -R2.reuse ;  /* 0x00000001f3f3e824 */ /* 0x100fe200078e0a02 */
[----:B------:R-:W-:Y:S01]  /*3a00*/  ISETP.GT.U32.AND P1, PT, R2, R241, PT ;  /* 0x000000f10200720c */ /* 0x000fe20003f24070 */
[----:B------:R-:W-:Y:S01]  /*3a10*/  @!P0 IMAD.IADD R240, R240, 0x1, -R2 ;  /* 0x00000001f0f08824 */ /* 0x000fe200078e0a02 */
[----:B-1----:R-:W-:Y:S01]  /*3a20*/  SEL R4, R126, R7, !P2 ;  /* 0x000000077e047207 */ /* 0x002fe20005000000 */
[----:B------:R-:W-:Y:S01]  /*3a30*/  IMAD.HI.U32 R247, R246, R245, RZ ;  /* 0x000000f5f6f77227 */ /* 0x000fe200078e00ff */
[----:B------:R-:W-:-:S02]  /*3a40*/  SEL R3, R126, R6, !P2 ;  /* 0x000000067e037207 */ /* 0x000fc40005000000 */
[----:B------:R-:W-:Y:S01]  /*3a50*/  ISETP.GT.U32.AND P2, PT, R2, R243, PT ;  /* 0x000000f30200720c */ /* 0x000fe20003f44070 */
[----:B------:R-:W-:Y:S01]  /*3a60*/  IMAD.HI.U32 R126, R246, R239, RZ ;  /* 0x000000eff67e7227 */ /* 0x000fe200078e00ff */
[C---:B------:R-:W-:Y:S01]  /*3a70*/  ISETP.GT.U32.AND P6, PT, R2.reuse, R240, PT ;  /* 0x000000f00200720c */ /* 0x040fe20003fc4070 */
[----:B------:R0:W-:Y:S01]  /*3a80*/  STL [R1+0x70], R4 ;  /* 0x0000700401007387 */ /* 0x0001e20000100800 */
[----:B------:R-:W-:Y:S01]  /*3a90*/  IABS R7, R238 ;  /* 0x000000ee00077213 */ /* 0x000fe20000000000 */
[----:B------:R-:W-:Y:S01]  /*3aa0*/  IMAD.MOV R247, RZ, RZ, -R247 ;  /* 0x000000fffff77224 */ /* 0x000fe200078e0af7 */
[----:B------:R-:W-:Y:S01]  /*3ab0*/  IABS R6, R232 ;  /* 0x000000e800067213 */ /* 0x000fe20000000000 */
[----:B------:R-:W-:Y:S01]  /*3ac0*/  IMAD.MOV R126, RZ, RZ, -R126 ;  /* 0x000000ffff7e7224 */ /* 0x000fe200078e0a7e */
[----:B------:R1:W-:Y:S01]  /*3ad0*/  STL [R1+0x6c], R3 ;  /* 0x00006c0301007387 */ /* 0x0003e20000100800 */
[C---:B------:R-:W-:Y:S02]  /*3ae0*/  IMAD R245, R2.reuse, R247, R245 ;  /* 0x000000f702f57224 */ /* 0x040fe400078e02f5 */
[----:B------:R-:W-:-:S02]  /*3af0*/  IMAD R239, R2, R126, R239 ;  /* 0x0000007e02ef7224 */ /* 0x000fc400078e02ef */
[--C-:B------:R-:W-:Y:S01]  /*3b00*/  @!P1 IMAD.IADD R241, R241, 0x1, -R2.reuse ;  /* 0x00000001f1f19824 */ /* 0x100fe200078e0a02 */
[----:B------:R-:W-:Y:S01]  /*3b10*/  ISETP.GT.U32.AND P0, PT, R2, R245, PT ;  /* 0x000000f50200720c */ /* 0x000fe20003f04070 */
[--C-:B------:R-:W-:Y:S01]  /*3b20*/  @!P2 IMAD.IADD R243, R243, 0x1, -R2.reuse ;  /* 0x00000001f3f3a824 */ /* 0x100fe200078e0a02 */
[----:B------:R-:W-:Y:S01]  /*3b30*/  ISETP.GE.AND P2, PT, R242, RZ, PT ;  /* 0x000000fff200720c */ /* 0x000fe20003f46270 */
[----:B------:R-:W-:Y:S01]  /*3b40*/  @!P6 IMAD.IADD R240, R240, 0x1, -R2 ;  /* 0x00000001f0f0e824 */ /* 0x000fe200078e0a02 */
[----:B------:R-:W-:Y:S01]  /*3b50*/  ISETP.GT.U32.AND P6, PT, R2, R239, PT ;  /* 0x000000ef0200720c */ /* 0x000fe20003fc4070 */
[----:B------:R-:W-:Y:S01]  /*3b60*/  IMAD.HI.U32 R242, R246, R237, RZ ;  /* 0x000000edf6f27227 */ /* 0x000fe200078e00ff */
[----:B------:R-:W-:-:S03]  /*3b70*/  ISETP.GT.U32.AND P1, PT, R2, R241, PT ;  /* 0x000000f10200720c */ /* 0x000fc60003f24070 */
[----:B------:R-:W-:Y:S02]  /*3b80*/  IMAD.MOV R242, RZ, RZ, -R242 ;  /* 0x000000fffff27224 */ /* 0x000fe400078e0af2 */
[----:B0-----:R-:W-:Y:S02]  /*3b90*/  IMAD.MOV.U32 R4, RZ, RZ, R243 ;  /* 0x000000ffff047224 */ /* 0x001fe400078e00f3 */
[C---:B------:R-:W-:Y:S02]  /*3ba0*/  IMAD R237, R2.reuse, R242, R237 ;  /* 0x000000f202ed7224 */ /* 0x040fe400078e02ed */
[--C-:B------:R-:W-:Y:S01]  /*3bb0*/  @!P0 IMAD.IADD R245, R245, 0x1, -R2.reuse ;  /* 0x00000001f5f58824 */ /* 0x100fe200078e0a02 */
[----:B------:R-:W-:Y:S01]  /*3bc0*/  ISETP.GE.AND P0, PT, R235, RZ, PT ;  /* 0x000000ffeb00720c */ /* 0x000fe20003f06270 */
[----:B------:R-:W-:Y:S01]  /*3bd0*/  @!P6 IMAD.IADD R239, R239, 0x1, -R2 ;  /* 0x00000001efefe824 */ /* 0x000fe200078e0a02 */
[----:B------:R-:W-:Y:S01]  /*3be0*/  ISETP.GT.U32.AND P6, PT, R2, R237, PT ;  /* 0x000000ed0200720c */ /* 0x000fe20003fc4070 */
[----:B------:R-:W-:-:S04]  /*3bf0*/  IMAD.HI.U32 R126, R246, R7, RZ ;  /* 0x00000007f67e7227 */ /* 0x000fc800078e00ff */
[----:B-1----:R-:W-:Y:S02]  /*3c00*/  IMAD.MOV.U32 R3, RZ, RZ, R240 ;  /* 0x000000ffff037224 */ /* 0x002fe400078e00f0 */
[----:B------:R-:W-:Y:S01]  /*3c10*/  @!P1 IMAD.IADD R241, R241, 0x1, -R2 ;  /* 0x00000001f1f19824 */ /* 0x000fe200078e0a02 */
[----:B------:R-:W-:Y:S01]  /*3c20*/  ISETP.GE.AND P1, PT, R234, RZ, PT ;  /* 0x000000ffea00720c */ /* 0x000fe20003f26270 */
[----:B------:R-:W-:Y:S01]  /*3c30*/  @!P4 IMAD.MOV R4, RZ, RZ, -R4 ;  /* 0x000000ffff04c224 */ /* 0x000fe200078e0a04 */
[----:B------:R-:W-:Y:S01]  /*3c40*/  ISETP.GT.U32.AND P4, PT, R2, R245, PT ;  /* 0x000000f50200720c */ /* 0x000fe20003f84070 */
[----:B------:R-:W-:Y:S02]  /*3c50*/  IMAD.MOV R234, RZ, RZ, -R126 ;  /* 0x000000ffffea7224 */ /* 0x000fe400078e0a7e */
[----:B------:R-:W-:Y:S01]  /*3c60*/  IMAD.HI.U32 R126, R246, R6, RZ ;  /* 0x00000006f67e7227 */ /* 0x000fe200078e00ff */
[----:B------:R-:W-:Y:S03]  /*3c70*/  STL [R1+0x20], R4 ;  /* 0x0000200401007387 */ /* 0x000fe60000100800 */
[----:B------:R-:W-:Y:S01]  /*3c80*/  @!P5 IMAD.MOV R3, RZ, RZ, -R3 ;  /* 0x000000ffff03d224 */ /* 0x000fe200078e0a03 */
[----:B------:R-:W-:Y:S01]  /*3c90*/  ISETP.GT.U32.AND P5, PT, R2, R239, PT ;  /* 0x000000ef0200720c */ /* 0x000fe20003fa4070 */
[----:B------:R-:W-:-:S02]  /*3ca0*/  IMAD.MOV R126, RZ, RZ, -R126 ;  /* 0x000000ffff7e7224 */ /* 0x000fc400078e0a7e */
[C---:B------:R-:W-:Y:S01]  /*3cb0*/  IMAD R235, R2.reuse, R234, R7 ;  /* 0x000000ea02eb7224 */ /* 0x040fe200078e0207 */
[----:B------:R0:W-:Y:S01]  /*3cc0*/  STL [R1+0x1c], R3 ;  /* 0x00001c0301007387 */ /* 0x0001e20000100800 */
[C---:B------:R-:W-:Y:S01]  /*3cd0*/  IMAD R234, R2.reuse, R126, R6 ;  /* 0x0000007e02ea7224 */ /* 0x040fe200078e0206 */
[----:B------:R-:W-:Y:S01]  /*3ce0*/  IABS R6, R233 ;  /* 0x000000e900067213 */ /* 0x000fe20000000000 */
[--C-:B------:R-:W-:Y:S01]  /*3cf0*/  @!P6 IMAD.IADD R237, R237, 0x1, -R2.reuse ;  /* 0x00000001edede824 */ /* 0x100fe200078e0a02 */
[----:B------:R-:W-:Y:S01]  /*3d00*/  IABS R126, R231 ;  /* 0x000000e7007e7213 */ /* 0x000fe20000000000 */
[----:B------:R-:W-:Y:S01]  /*3d10*/  @!P4 IMAD.IADD R245, R245, 0x1, -R2 ;  /* 0x00000001f5f5c824 */ /* 0x000fe200078e0a02 */
[----:B------:R-:W-:Y:S01]  /*3d20*/  ISETP.GT.U32.AND P4, PT, R2, R234, PT ;  /* 0x000000ea0200720c */ /* 0x000fe20003f84070 */
[----:B------:R-:W-:Y:S01]  /*3d30*/  IMAD.HI.U32 R7, R246, R6, RZ ;  /* 0x00000006f6077227 */ /* 0x000fe200078e00ff */
[----:B------:R-:W-:-:S03]  /*3d40*/  ISETP.GT.U32.AND P6, PT, R2, R237, PT ;  /* 0x000000ed0200720c */ /* 0x000fc60003fc4070 */
[----:B0-----:R-:W-:Y:S02]  /*3d50*/  IMAD.MOV.U32 R3, RZ, RZ, R241 ;  /* 0x000000ffff037224 */ /* 0x001fe400078e00f1 */
[----:B------:R-:W-:Y:S01]  /*3d60*/  @!P5 IMAD.IADD R239, R239, 0x1, -R2 ;  /* 0x00000001efefd824 */ /* 0x000fe200078e0a02 */
[----:B------:R-:W-:Y:S01]  /*3d70*/  ISETP.GE.AND P5, PT, R238, RZ, PT ;  /* 0x000000ffee00720c */ /* 0x000fe20003fa6270 */
[----:B------:R-:W-:Y:S01]  /*3d80*/  @!P3 IMAD.MOV R3, RZ, RZ, -R3 ;  /* 0x000000ffff03b224 */ /* 0x000fe200078e0a03 */
[----:B------:R-:W-:Y:S01]  /*3d90*/  ISETP.GT.U32.AND P3, PT, R2, R235, PT ;  /* 0x000000eb0200720c */ /* 0x000fe20003f64070 */
[----:B------:R-:W-:Y:S02]  /*3da0*/  IMAD.MOV R7, RZ, RZ, -R7 ;  /* 0x000000ffff077224 */ /* 0x000fe400078e0a07 */
[----:B------:R-:W-:Y:S01]  /*3db0*/  IMAD.HI.U32 R238, R246, R252, RZ ;  /* 0x000000fcf6ee7227 */ /* 0x000fe200078e00ff */
[----:B------:R0:W-:Y:S03]  /*3dc0*/  STL [R1+0x18], R3 ;  /* 0x0000180301007387 */ /* 0x0001e60000100800 */
[----:B------:R-:W-:-:S02]  /*3dd0*/  IMAD.MOV R238, RZ, RZ, -R238 ;  /* 0x000000ffffee7224 */ /* 0x000fc400078e0aee */
[----:B------:R-:W-:Y:S02]  /*3de0*/  @!P6 IMAD.IADD R237, R237, 0x1, -R2 ;  /* 0x00000001edede824 */ /* 0x000fe400078e0a02 */
[----:B------:R-:W-:Y:S02]  /*3df0*/  IMAD R252, R2, R238, R252 ;  /* 0x000000ee02fc7224 */ /* 0x000fe400078e02fc */
[----:B------:R-:W-:Y:S02]  /*3e00*/  @!P3 IMAD.IADD R235, R235, 0x1, -R2 ;  /* 0x00000001ebebb824 */ /* 0x000fe400078e0a02 */
[----:B0-----:R-:W-:Y:S02]  /*3e10*/  IMAD.MOV.U32 R3, RZ, RZ, R245 ;  /* 0x000000ffff037224 */ /* 0x001fe400078e00f5 */
[----:B------:R-:W-:Y:S01]  /*3e20*/  IMAD.HI.U32 R238, R246, R126, RZ ;  /* 0x0000007ef6ee7227 */ /* 0x000fe200078e00ff */
[----:B------:R-:W-:-:S03]  /*3e30*/  ISETP.GT.U32.AND P3, PT, R2, R235, PT ;  /* 0x000000eb0200720c */ /* 0x000fc60003f64070 */
[----:B------:R-:W-:Y:S01]  /*3e40*/  @!P2 IMAD.MOV R3, RZ, RZ, -R3 ;  /* 0x000000ffff03a224 */ /* 0x000fe200078e0a03 */
[----:B------:R-:W-:Y:S01]  /*3e50*/  ISETP.GE.AND P2, PT, R232, RZ, PT ;  /* 0x000000ffe800720c */ /* 0x000fe20003f46270 */
[----:B------:R-:W-:Y:S01]  /*3e60*/  IMAD R232, R2, R7, R6 ;  /* 0x0000000702e87224 */ /* 0x000fe200078e0206 */
[----:B------:R-:W-:Y:S01]  /*3e70*/  IABS R7, R230 ;  /* 0x000000e600077213 */ /* 0x000fe20000000000 */
[----:B------:R-:W-:Y:S01]  /*3e80*/  IMAD.MOV R238, RZ, RZ, -R238 ;  /* 0x000000ffffee7224 */ /* 0x000fe200078e0aee */
[----:B------:R0:W-:Y:S01]  /*3e90*/  STL [R1+0x14], R3 ;  /* 0x0000140301007387 */ /* 0x0001e20000100800 */
[----:B------:R-:W-:Y:S01]  /*3ea0*/  @!P4 IMAD.IADD R234, R234, 0x1, -R2 ;  /* 0x00000001eaeac824 */ /* 0x000fe200078e0a02 */
[C---:B------:R-:W-:Y:S01]  /*3eb0*/  ISETP.GT.U32.AND P6, PT, R2.reuse, R232, PT ;  /* 0x000000e80200720c */ /* 0x040fe20003fc4070 */
[C---:B------:R-:W-:Y:S01]  /*3ec0*/  IMAD R126, R2.reuse, R238, R126 ;  /* 0x000000ee027e7224 */ /* 0x040fe200078e027e */
[----:B------:R-:W-:Y:S01]  /*3ed0*/  IABS R238, R222 ;  /* 0x000000de00ee7213 */ /* 0x000fe20000000000 */
[----:B------:R-:W-:Y:S01]  /*3ee0*/  @!P3 IMAD.IADD R235, R235, 0x1, -R2 ;  /* 0x00000001ebebb824 */ /* 0x000fe200078e0a02 */
[C---:B------:R-:W-:Y:S01]  /*3ef0*/  ISETP.GT.U32.AND P3, PT, R2.reuse, R252, PT ;  /* 0x000000fc0200720c */ /* 0x040fe20003f64070 */
[----:B------:R-:W-:Y:S01]  /*3f00*/  IMAD.MOV.U32 R4, RZ, RZ, R239 ;  /* 0x000000ffff047224 */ /* 0x000fe200078e00ef */
[----:B------:R-:W-:Y:S01]  /*3f10*/  ISETP.GT.U32.AND P4, PT, R2, R234, PT ;  /* 0x000000ea0200720c */ /* 0x000fe20003f84070 */
[----:B------:R-:W-:Y:S01]  /*3f20*/  IMAD.HI.U32 R240, R246, R7, RZ ;  /* 0x00000007f6f07227 */ /* 0x000fe200078e00ff */
[----:B------:R-:W-:-:S03]  /*3f30*/  IABS R6, R214 ;  /* 0x000000d600067213 */ /* 0x000fc60000000000 */
[----:B0-----:R-:W-:Y:S02]  /*3f40*/  IMAD.MOV.U32 R3, RZ, RZ, R237 ;  /* 0x000000ffff037224 */ /* 0x001fe400078e00ed */
[----:B------:R-:W-:Y:S01]  /*3f50*/  @!P6 IMAD.IADD R232, R232, 0x1, -R2 ;  /* 0x00000001e8e8e824 */ /* 0x000fe200078e0a02 */
[----:B------:R-:W-:Y:S01]  /*3f60*/  ISETP.GT.U32.AND P6, PT, R2, R126, PT ;  /* 0x0000007e0200720c */ /* 0x000fe20003fc4070 */
[----:B------:R-:W-:Y:S02]  /*3f70*/  @!P1 IMAD.MOV R4, RZ, RZ, -R4 ;  /* 0x000000ffff049224 */ /* 0x000fe400078e0a04 */
[----:B------:R-:W-:Y:S01]  /*3f80*/  @!P3 IMAD.IADD R252, R252, 0x1, -R2 ;  /* 0x00000001fcfcb824 */ /* 0x000fe200078e0a02 */
[----:B------:R-:W-:Y:S01]  /*3f90*/  ISETP.GE.AND P3, PT, R236, RZ, PT ;  /* 0x000000ffec00720c */ /* 0x000fe20003f66270 */
[----:B------:R-:W-:Y:S01]  /*3fa0*/  @!P0 IMAD.MOV R3, RZ, RZ, -R3 ;  /* 0x000000ffff038224 */ /* 0x000fe200078e0a03 */
[----:B------:R-:W-:Y:S01]  /*3fb0*/  STL [R1+0x10], R4 ;  /* 0x0000100401007387 */ /* 0x000fe20000100800 */
[----:B------:R-:W-:Y:S01]  /*3fc0*/  IMAD.MOV R240, RZ, RZ, -R240 ;  /* 0x000000fffff07224 */ /* 0x000fe200078e0af0 */
[----:B------:R-:W-:Y:S01]  /*3fd0*/  ISETP.GT.U32.AND P1, PT, R2, R232, PT ;  /* 0x000000e80200720c */ /* 0x000fe20003f24070 */
[----:B------:R-:W-:Y:S01]  /*3fe0*/  IMAD.HI.U32 R236, R246, R238, RZ ;  /* 0x000000eef6ec7227 */ /* 0x000fe200078e00ff */
[----:B------:R0:W-:Y:S01]  /*3ff0*/  STL [R1+0xc], R3 ;  /* 0x00000c0301007387 */ /* 0x0001e20000100800 */
[----:B------:R-:W-:-:S02]  /*4000*/  ISETP.GT.U32.AND P0, PT, R2, R252, PT ;  /* 0x000000fc0200720c */ /* 0x000fc40003f04070 */
[--C-:B------:R-:W-:Y:S01]  /*4010*/  @!P6 IMAD.IADD R126, R126, 0x1, -R2.reuse ;  /* 0x000000017e7ee824 */ /* 0x100fe200078e0a02 */
[----:B------:R-:W2:Y:S01]  /*4020*/  LDL.LU R247, [R1+0x28] ;  /* 0x0000280001f77983 */ /* 0x000ea20000300800 */
[----:B------:R-:W-:Y:S01]  /*4030*/  @!P4 IMAD.IADD R234, R234, 0x1, -R2 ;  /* 0x00000001eaeac824 */ /* 0x000fe200078e0a02 */
[----:B------:R-:W-:Y:S01]  /*4040*/  ISETP.GE.AND P4, PT, R233, RZ, PT ;  /* 0x000000ffe900720c */ /* 0x000fe20003f86270 */
[----:B------:R-:W-:Y:S01]  /*4050*/  IMAD.HI.U32 R233, R246, R6, RZ ;  /* 0x00000006f6e97227 */ /* 0x000fe200078e00ff */
[C---:B------:R-:W-:Y:S01]  /*4060*/  ISETP.GT.U32.AND P6, PT, R2.reuse, R126, PT ;  /* 0x0000007e0200720c */ /* 0x040fe20003fc4070 */
[----:B------:R-:W3:Y:S02]  /*4070*/  LDL.LU R251, [R1+0x2c] ;  /* 0x00002c0001fb7983 */ /* 0x000ee40000300800 */
[----:B------:R-:W-:Y:S02]  /*4080*/  IMAD R7, R2, R240, R7 ;  /* 0x000000f002077224 */ /* 0x000fe400078e0207 */
[----:B0-----:R-:W-:Y:S01]  /*4090*/  IMAD.MOV.U32 R3, RZ, RZ, R235 ;  /* 0x000000ffff037224 */ /* 0x001fe200078e00eb */
[----:B------:R-:W4:Y:S01]  /*40a0*/  LDL.LU R127, [R1+0x30] ;  /* 0x00003000017f7983 */ /* 0x000f220000300800 */
[----:B------:R-:W-:-:S02]  /*40b0*/  IMAD.MOV R236, RZ, RZ, -R236 ;  /* 0x000000ffffec7224 */ /* 0x000fc400078e0aec */
[----:B------:R-:W-:Y:S02]  /*40c0*/  IMAD.MOV R233, RZ, RZ, -R233 ;  /* 0x000000ffffe97224 */ /* 0x000fe400078e0ae9 */
[----:B------:R-:W-:Y:S01]  /*40d0*/  @!P5 IMAD.MOV R3, RZ, RZ, -R3 ;  /* 0x000000ffff03d224 */ /* 0x000fe200078e0a03 */
[C---:B------:R-:W-:Y:S01]  /*40e0*/  ISETP.GT.U32.AND P5, PT, R2.reuse, R7, PT ;  /* 0x000000070200720c */ /* 0x040fe20003fa4070 */
[C---:B------:R-:W-:Y:S02]  /*40f0*/  IMAD R238, R2.reuse, R236, R238 ;  /* 0x000000ec02ee7224 */ /* 0x040fe400078e02ee */
[----:B------:R-:W-:Y:S01]  /*4100*/  IMAD R6, R2, R233, R6 ;  /* 0x000000e902067224 */ /* 0x000fe200078e0206 */
[----:B------:R-:W-:Y:S01]  /*4110*/  IABS R233, R70 ;  /* 0x0000004600e97213 */ /* 0x000fe20000000000 */
[--C-:B------:R-:W-:Y:S01]  /*4120*/  @!P6 IMAD.IADD R126, R126, 0x1, -R2.reuse ;  /* 0x000000017e7ee824 */ /* 0x100fe200078e0a02 */
[----:B------:R-:W-:Y:S01]  /*4130*/  ISETP.GT.U32.AND P6, PT, R2, R238, PT ;  /* 0x000000ee0200720c */ /* 0x000fe20003fc4070 */
[----:B------:R-:W-:Y:S01]  /*4140*/  @!P1 IMAD.IADD R232, R232, 0x1, -R2 ;  /* 0x00000001e8e89824 */ /* 0x000fe200078e0a02 */
[----:B------:R-:W-:Y:S01]  /*4150*/  ISETP.GT.U32.AND P1, PT, R2, R6, PT ;  /* 0x000000060200720c */ /* 0x000fe20003f24070 */
[----:B------:R-:W-:Y:S01]  /*4160*/  IMAD.MOV.U32 R4, RZ, RZ, R234 ;  /* 0x000000ffff047224 */ /* 0x000fe200078e00ea */
[----:B------:R0:W-:Y:S01]  /*4170*/  STL [R1+0x8], R3 ;  /* 0x0000080301007387 */ /* 0x0001e20000100800 */
[----:B------:R-:W-:Y:S01]  /*4180*/  @!P0 IMAD.IADD R252, R252, 0x1, -R2 ;  /* 0x00000001fcfc8824 */ /* 0x000fe200078e0a02 */
[----:B------:R-:W-:Y:S01]  /*4190*/  ISETP.GE.AND P0, PT, R230, RZ, PT ;  /* 0x000000ffe600720c */ /* 0x000fe20003f06270 */
[----:B------:R-:W-:Y:S01]  /*41a0*/  @!P2 IMAD.MOV R4, RZ, RZ, -R4 ;  /* 0x000000ffff04a224 */ /* 0x000fe200078e0a04 */
[----:B------:R-:W-:Y:S01]  /*41b0*/  ISETP.GE.AND P2, PT, R231, RZ, PT ;  /* 0x000000ffe700720c */ /* 0x000fe20003f46270 */
[----:B------:R-:W-:Y:S01]  /*41c0*/  @!P5 IMAD.IADD R7, R7, 0x1, -R2 ;  /* 0x000000010707d824 */ /* 0x000fe200078e0a02 */
[----:B------:R-:W-:Y:S01]  /*41d0*/  IABS R231, R121 ;  /* 0x0000007900e77213 */ /* 0x000fe20000000000 */
[----:B------:R-:W-:-:S04]  /*41e0*/  IMAD.HI.U32 R230, R246, R233, RZ ;  /* 0x000000e9f6e67227 */ /* 0x000fc800078e00ff */
[----:B0-----:R-:W-:Y:S01]  /*41f0*/  IMAD.MOV.U32 R3, RZ, RZ, R232 ;  /* 0x000000ffff037224 */ /* 0x001fe200078e00e8 */
[----:B------:R-:W-:Y:S01]  /*4200*/  ISETP.GE.AND P5, PT, R214, RZ, PT ;  /* 0x000000ffd600720c */ /* 0x000fe20003fa6270 */
[----:B------:R-:W-:Y:S02]  /*4210*/  @!P6 IMAD.IADD R238, R238, 0x1, -R2 ;  /* 0x00000001eeeee824 */ /* 0x000fe400078e0a02 */
[----:B------:R-:W-:Y:S01]  /*4220*/  @!P4 IMAD.MOV R3, RZ, RZ, -R3 ;  /* 0x000000ffff03c224 */ /* 0x000fe200078e0a03 */
[C---:B------:R-:W-:Y:S01]  /*4230*/  ISETP.GT.U32.AND P4, PT, R2.reuse, R7, PT ;  /* 0x000000070200720c */ /* 0x040fe20003f84070 */
[----:B------:R-:W-:Y:S01]  /*4240*/  IMAD.MOV R232, RZ, RZ, -R230 ;  /* 0x000000ffffe87224 */ /* 0x000fe200078e0ae6 */
[----:B------:R-:W-:Y:S01]  /*4250*/  IABS R214, R228 ;  /* 0x000000e400d67213 */ /* 0x000fe20000000000 */
[----:B------:R-:W-:Y:S01]  /*4260*/  IMAD.MOV.U32 R230, RZ, RZ, R231 ;  /* 0x000000ffffe67224 */ /* 0x000fe200078e00e7 */
[----:B------:R-:W-:Y:S01]  /*4270*/  ISETP.GT.U32.AND P6, PT, R2, R238, PT ;  /* 0x000000ee0200720c */ /* 0x000fe20003fc4070 */
[----:B------:R-:W-:Y:S01]  /*4280*/  @!P1 IMAD.IADD R6, R6, 0x1, -R2 ;  /* 0x0000000106069824 */ /* 0x000fe200078e0a02 */
[----:B------:R-:W-:Y:S01]  /*4290*/  ISETP.GE.AND P1, PT, R222, RZ, PT ;  /* 0x000000ffde00720c */ /* 0x000fe20003f26270 */
[----:B------:R-:W-:-:S02]  /*42a0*/  IMAD R231, R2, R232, R233 ;  /* 0x000000e802e77224 */ /* 0x000fc400078e02e9 */
[----:B------:R-:W-:-:S04]  /*42b0*/  IMAD.HI.U32 R222, R246, R230, RZ ;  /* 0x000000e6f6de7227 */ /* 0x000fc800078e00ff */
[----:B------:R-:W-:Y:S02]  /*42c0*/  IMAD.MOV.U32 R232, RZ, RZ, R214 ;  /* 0x000000ffffe87224 */ /* 0x000fe400078e00d6 */
[----:B------:R-:W-:Y:S01]  /*42d0*/  @!P3 IMAD.MOV R252, RZ, RZ, -R252 ;  /* 0x000000fffffcb224 */ /* 0x000fe200078e0afc */
[----:B------:R-:W-:Y:S01]  /*42e0*/  ISETP.GT.U32.AND P3, PT, R2, R6, PT ;  /* 0x000000060200720c */ /* 0x000fe20003f64070 */
[----:B------:R-:W-:Y:S02]  /*42f0*/  IMAD.MOV.U32 R214, RZ, RZ, R126 ;  /* 0x000000ffffd67224 */ /* 0x000fe400078e007e */
[----:B------:R-:W-:Y:S02]  /*4300*/  IMAD.MOV R126, RZ, RZ, -R222 ;  /* 0x000000ffff7e7224 */ /* 0x000fe400078e0ade */
[----:B------:R-:W-:Y:S01]  /*4310*/  @!P2 IMAD.MOV R214, RZ, RZ, -R214 ;  /* 0x000000ffffd6a224 */ /* 0x000fe200078e0ad6 */
[----:B------:R-:W-:Y:S01]  /*4320*/  ISETP.GE.AND P2, PT, R70, RZ, PT ;  /* 0x000000ff4600720c */ /* 0x000fe20003f46270 */
[----:B------:R-:W-:Y:S01]  /*4330*/  @!P4 IMAD.IADD R7, R7, 0x1, -R2 ;  /* 0x000000010707c824 */ /* 0x000fe200078e0a02 */
[C---:B------:R-:W-:Y:S01]  /*4340*/  ISETP.GT.U32.AND P4, PT, R2.reuse, R231, PT ;  /* 0x000000e70200720c */ /* 0x040fe20003f84070 */
[----:B------:R-:W-:-:S02]  /*4350*/  IMAD R70, R2, R126, R230 ;  /* 0x0000007e02467224 */ /* 0x000fc400078e02e6 */
[----:B------:R-:W-:Y:S02]  /*4360*/  @!P6 IMAD.IADD R238, R238, 0x1, -R2 ;  /* 0x00000001eeeee824 */ /* 0x000fe400078e0a02 */
[----:B------:R-:W-:Y:S01]  /*4370*/  IMAD.MOV.U32 R222, RZ, RZ, R7 ;  /* 0x000000ffffde7224 */ /* 0x000fe200078e0007 */
[----:B------:R-:W-:Y:S01]  /*4380*/  ISETP.GT.U32.AND P6, PT, R2, R70, PT ;  /* 0x000000460200720c */ /* 0x000fe20003fc4070 */
[----:B------:R-:W-:-:S04]  /*4390*/  IMAD.HI.U32 R7, R246, R232, RZ ;  /* 0x000000e8f6077227 */ /* 0x000fc800078e00ff */
[--C-:B------:R-:W-:Y:S01]  /*43a0*/  @!P3 IMAD.IADD R6, R6, 0x1, -R2.reuse ;  /* 0x000000010606b824 */ /* 0x100fe200078e0a02 */
[----:B------:R-:W-:Y:S01]  /*43b0*/  ISETP.GE.AND P3, PT, R228, RZ, PT ;  /* 0x000000ffe400720c */ /* 0x000fe20003f66270 */
[----:B------:R-:W-:Y:S01]  /*43c0*/  IMAD.MOV R228, RZ, RZ, -R7 ;  /* 0x000000ffffe47224 */ /* 0x000fe200078e0a07 */
[----:B------:R-:W-:Y:S01]  /*43d0*/  IABS R7, R229 ;  /* 0x000000e500077213 */ /* 0x000fe20000000000 */
[----:B------:R-:W-:Y:S02]  /*43e0*/  @!P4 IMAD.IADD R231, R231, 0x1, -R2 ;  /* 0x00000001e7e7c824 */ /* 0x000fe400078e0a02 */
[----:B------:R-:W-:Y:S02]  /*43f0*/  IMAD.MOV.U32 R230, RZ, RZ, R6 ;  /* 0x000000ffffe67224 */ /* 0x000fe400078e0006 */
[----:B------:R-:W-:Y:S02]  /*4400*/  IMAD R228, R2, R228, R232 ;  /* 0x000000e402e47224 */ /* 0x000fe400078e02e8 */
[----:B------:R-:W-:-:S02]  /*4410*/  IMAD.MOV.U32 R232, RZ, RZ, R7 ;  /* 0x000000ffffe87224 */ /* 0x000fc400078e0007 */
[----:B------:R-:W-:Y:S01]  /*4420*/  @!P0 IMAD.MOV R222, RZ, RZ, -R222 ;  /* 0x000000ffffde8224 */ /* 0x000fe200078e0ade */
[----:B------:R-:W-:Y:S01]  /*4430*/  ISETP.GE.AND P0, PT, R121, RZ, PT ;  /* 0x000000ff7900720c */ /* 0x000fe20003f06270 */
[----:B------:R-:W-:Y:S01]  /*4440*/  @!P6 IMAD.IADD R70, R70, 0x1, -R2 ;  /* 0x000000014646e824 */ /* 0x000fe200078e0a02 */
[----:B------:R-:W-:Y:S01]  /*4450*/  IABS R121, R31 ;  /* 0x0000001f00797213 */ /* 0x000fe20000000000 */
[----:B------:R-:W-:Y:S01]  /*4460*/  @!P5 IMAD.MOV R230, RZ, RZ, -R230 ;  /* 0x000000ffffe6d224 */ /* 0x000fe200078e0ae6 */
[----:B------:R-:W-:Y:S01]  /*4470*/  ISETP.GT.U32.AND P5, PT, R2, R231, PT ;  /* 0x000000e70200720c */ /* 0x000fe20003fa4070 */
[----:B------:R-:W-:Y:S01]  /*4480*/  IMAD.HI.U32 R126, R246, R232, RZ ;  /* 0x000000e8f67e7227 */ /* 0x000fe200078e00ff */
[----:B------:R-:W-:-:S03]  /*4490*/  ISETP.GT.U32.AND P6, PT, R2, R70, PT ;  /* 0x000000460200720c */ /* 0x000fc60003fc4070 */
[----:B------:R-:W-:-:S04]  /*44a0*/  IMAD.HI.U32 R6, R246, R121, RZ ;  /* 0x00000079f6067227 */ /* 0x000fc800078e00ff */
[----:B------:R-:W-:Y:S02]  /*44b0*/  IMAD.MOV R126, RZ, RZ, -R126 ;  /* 0x000000ffff7e7224 */ /* 0x000fe400078e0a7e */
[----:B------:R-:W-:Y:S02]  /*44c0*/  IMAD.MOV R6, RZ, RZ, -R6 ;  /* 0x000000ffff067224 */ /* 0x000fe400078e0a06 */
[----:B------:R-:W-:Y:S01]  /*44d0*/  @!P1 IMAD.MOV R238, RZ, RZ, -R238 ;  /* 0x000000ffffee9224 */ /* 0x000fe200078e0aee */
[C---:B------:R-:W-:Y:S01]  /*44e0*/  ISETP.GT.U32.AND P1, PT, R2.reuse, R228, PT ;  /* 0x000000e40200720c */ /* 0x040fe20003f24070 */
[C---:B------:R-:W-:Y:S02]  /*44f0*/  IMAD R232, R2.reuse, R126, R232 ;  /* 0x0000007e02e87224 */ /* 0x040fe400078e02e8 */
[C---:B------:R-:W-:Y:S02]  /*4500*/  IMAD R121, R2.reuse, R6, R121 ;  /* 0x0000000602797224 */ /* 0x040fe400078e0279 */
[--C-:B------:R-:W-:Y:S01]  /*4510*/  @!P5 IMAD.IADD R231, R231, 0x1, -R2.reuse ;  /* 0x00000001e7e7d824 */ /* 0x100fe200078e0a02 */
[----:B------:R-:W-:Y:S01]  /*4520*/  ISETP.GT.U32.AND P5, PT, R2, R232, PT ;  /* 0x000000e80200720c */ /* 0x000fe20003fa4070 */
[----:B------:R-:W-:Y:S01]  /*4530*/  @!P6 IMAD.IADD R70, R70, 0x1, -R2 ;  /* 0x000000014646e824 */ /* 0x000fe200078e0a02 */
[----:B------:R-:W-:-:S02]  /*4540*/  ISETP.GE.AND P4, PT, R229, RZ, PT ;  /* 0x000000ffe500720c */ /* 0x000fc40003f86270 */
[----:B------:R-:W-:Y:S02]  /*4550*/  ISETP.GT.U32.AND P6, PT, R2, R121, PT ;  /* 0x000000790200720c */ /* 0x000fe40003fc4070 */
[----:B------:R-:W-:Y:S01]  /*4560*/  IABS R229, R86 ;  /* 0x0000005600e57213 */ /* 0x000fe20000000000 */
[----:B------:R-:W-:Y:S01]  /*4570*/  @!P1 IMAD.IADD R228, R228, 0x1, -R2 ;  /* 0x00000001e4e49824 */ /* 0x000fe200078e0a02 */
[----:B------:R-:W-:-:S03]  /*4580*/  IABS R7, R105 ;  /* 0x0000006900077213 */ /* 0x000fc60000000000 */
[----:B------:R-:W-:Y:S01]  /*4590*/  IMAD.HI.U32 R233, R246, R229, RZ ;  /* 0x000000e5f6e97227 */ /* 0x000fe200078e00ff */
[----:B------:R-:W-:-:S03]  /*45a0*/  IABS R126, R138 ;  /* 0x0000008a007e7213 */ /* 0x000fc60000000000 */
[----:B------:R-:W-:Y:S01]  /*45b0*/  @!P5 IMAD.IADD R232, R232, 0x1, -R2 ;  /* 0x00000001e8e8d824 */ /* 0x000fe200078e0a02 */
[----:B------:R-:W-:Y:S01]  /*45c0*/  ISETP.GT.U32.AND P5, PT, R2, R228, PT ;  /* 0x000000e40200720c */ /* 0x000fe20003fa4070 */
[----:B------:R-:W-:Y:S02]  /*45d0*/  IMAD.MOV R233, RZ, RZ, -R233 ;  /* 0x000000ffffe97224 */ /* 0x000fe400078e0ae9 */
[----:B------:R-:W-:-:S04]  /*45e0*/  IMAD.HI.U32 R6, R246, R7, RZ ;  /* 0x00000007f6067227 */ /* 0x000fc800078e00ff */
[----:B------:R-:W-:Y:S01]  /*45f0*/  @!P6 IMAD.IADD R121, R121, 0x1, -R2 ;  /* 0x000000017979e824 */ /* 0x000fe200078e0a02 */
[C---:B------:R-:W-:Y:S01]  /*4600*/  ISETP.GT.U32.AND P6, PT, R2.reuse, R232, PT ;  /* 0x000000e80200720c */ /* 0x040fe20003fc4070 */
[----:B------:R-:W-:Y:S02]  /*4610*/  IMAD R229, R2, R233, R229 ;  /* 0x000000e902e57224 */ /* 0x000fe400078e02e5 */
[----:B------:R-:W-:Y:S02]  /*4620*/  IMAD.MOV R6, RZ, RZ, -R6 ;  /* 0x000000ffff067224 */ /* 0x000fe400078e0a06 */
[----:B------:R-:W-:-:S04]  /*4630*/  IMAD.HI.U32 R233, R246, R126, RZ ;  /* 0x0000007ef6e97227 */ /* 0x000fc800078e00ff */
[----:B------:R-:W-:Y:S02]  /*4640*/  IMAD R7, R2, R6, R7 ;  /* 0x0000000602077224 */ /* 0x000fe400078e0207 */
[----:B------:R-:W-:Y:S01]  /*4650*/  IMAD.MOV R233, RZ, RZ, -R233 ;  /* 0x000000ffffe97224 */ /* 0x000fe200078e0ae9 */
[----:B------:R-:W-:Y:S01]  /*4660*/  ISETP.GE.AND P1, PT, R31, RZ, PT ;  /* 0x000000ff1f00720c */ /* 0x000fe20003f26270 */
[----:B------:R-:W-:Y:S01]  /*4670*/  @!P5 IMAD.IADD R228, R228, 0x1, -R2 ;  /* 0x00000001e4e4d824 */ /* 0x000fe200078e0a02 */
[C---:B------:R-:W-:Y:S01]  /*4680*/  ISETP.GT.U32.AND P5, PT, R2.reuse, R7, PT ;  /* 0x000000070200720c */ /* 0x040fe20003fa4070 */
[C---:B------:R-:W-:Y:S02]  /*4690*/  IMAD R126, R2.reuse, R233, R126 ;  /* 0x000000e9027e7224 */ /* 0x040fe400078e027e */
[----:B------:R-:W-:Y:S02]  /*46a0*/  IMAD.MOV.U32 R31, RZ, RZ, R231 ;  /* 0x000000ffff1f7224 */ /* 0x000fe400078e00e7 */
[----:B------:R-:W-:Y:S01]  /*46b0*/  @!P0 IMAD.MOV R70, RZ, RZ, -R70 ;  /* 0x000000ffff468224 */ /* 0x000fe200078e0a46 */
[----:B------:R-:W-:Y:S01]  /*46c0*/  ISETP.GT.U32.AND P0, PT, R2, R229, PT ;  /* 0x000000e50200720c */ /* 0x000fe20003f04070 */
[----:B------:R-:W-:Y:S01]  /*46d0*/  @!P6 IMAD.IADD R232, R232, 0x1, -R2 ;  /* 0x00000001e8e8e824 */ /* 0x000fe200078e0a02 */
[----:B------:R-:W-:Y:S01]  /*46e0*/  ISETP.GT.U32.AND P6, PT, R2, R126, PT ;  /* 0x0000007e0200720c */ /* 0x000fe20003fc4070 */
[----:B------:R-:W-:Y:S01]  /*46f0*/  @!P2 IMAD.MOV R31, RZ, RZ, -R31 ;  /* 0x000000ffff1fa224 */ /* 0x000fe200078e0a1f */
[----:B------:R-:W-:-:S02]  /*4700*/  IABS R6, R154 ;  /* 0x0000009a00067213 */ /* 0x000fc40000000000 */
[----:B------:R-:W-:-:S03]  /*4710*/  ISETP.GT.U32.AND P2, PT, R2, R121, PT ;  /* 0x000000790200720c */ /* 0x000fc60003f44070 */
[----:B------:R-:W-:Y:S01]  /*4720*/  IMAD.HI.U32 R231, R246, R6, RZ ;  /* 0x00000006f6e77227 */ /* 0x000fe200078e00ff */
[----:B------:R-:W-:-:S03]  /*4730*/  IABS R242, R182 ;  /* 0x000000b600f27213 */ /* 0x000fc60000000000 */
[--C-:B------:R-:W-:Y:S02]  /*4740*/  @!P5 IMAD.IADD R7, R7, 0x1, -R2.reuse ;  /* 0x000000010707d824 */ /* 0x100fe400078e0a02 */
[----:B------:R-:W-:Y:S02]  /*4750*/  IMAD.MOV R231, RZ, RZ, -R231 ;  /* 0x000000ffffe77224 */ /* 0x000fe400078e0ae7 */
[--C-:B------:R-:W-:Y:S02]  /*4760*/  @!P0 IMAD.IADD R229, R229, 0x1, -R2.reuse ;  /* 0x00000001e5e58824 */ /* 0x100fe400078e0a02 */
[----:B------:R-:W-:Y:S01]  /*4770*/  @!P6 IMAD.IADD R126, R126, 0x1, -R2 ;  /* 0x000000017e7ee824 */ /* 0x000fe200078e0a02 */
[C---:B------:R-:W-:Y:S01]  /*4780*/  ISETP.GT.U32.AND P6, PT, R2.reuse, R7, PT ;  /* 0x000000070200720c */ /* 0x040fe20003fc4070 */
[C---:B------:R-:W-:Y:S01]  /*4790*/  IMAD R6, R2.reuse, R231, R6 ;  /* 0x000000e702067224 */ /* 0x040fe200078e0206 */
[----:B------:R-:W-:Y:S01]  /*47a0*/  IABS R231, R227 ;  /* 0x000000e300e77213 */ /* 0x000fe20000000000 */
[----:B------:R-:W-:Y:S01]  /*47b0*/  @!P2 IMAD.IADD R121, R121, 0x1, -R2 ;  /* 0x000000017979a824 */ /* 0x000fe200078e0a02 */
[----:B------:R-:W-:Y:S01]  /*47c0*/  ISETP.GT.U32.AND P5, PT, R2, R229, PT ;  /* 0x000000e50200720c */ /* 0x000fe20003fa4070 */
[----:B------:R-:W-:Y:S01]  /*47d0*/  IMAD.HI.U32 R233, R246, R242, RZ ;  /* 0x000000f2f6e97227 */ /* 0x000fe200078e00ff */
[----:B------:R-:W-:-:S02]  /*47e0*/  ISETP.GE.AND P0, PT, R105, RZ, PT ;  /* 0x000000ff6900720c */ /* 0x000fc40003f06270 */
[----:B------:R-:W-:Y:S01]  /*47f0*/  ISETP.GE.AND P2, PT, R86, RZ, PT ;  /* 0x000000ff5600720c */ /* 0x000fe20003f46270 */
[----:B------:R-:W-:Y:S02]  /*4800*/  IMAD.MOV.U32 R105, RZ, RZ, R232 ;  /* 0x000000ffff697224 */ /* 0x000fe400078e00e8 */
[----:B------:R-:W-:Y:S02]  /*4810*/  IMAD.MOV R233, RZ, RZ, -R233 ;  /* 0x000000ffffe97224 */ /* 0x000fe400078e0ae9 */
[----:B------:R-:W-:Y:S02]  /*4820*/  IMAD.MOV.U32 R86, RZ, RZ, R228 ;  /* 0x000000ffff567224 */ /* 0x000fe400078e00e4 */
[----:B------:R-:W-:Y:S01]  /*4830*/  @!P1 IMAD.MOV R121, RZ, RZ, -R121 ;  /* 0x000000ffff799224 */ /* 0x000fe200078e0a79 */
[----:B------:R-:W-:Y:S01]  /*4840*/  ISETP.GT.U32.AND P1, PT, R2, R6, PT ;  /* 0x000000060200720c */ /* 0x000fe20003f24070 */
[----:B------:R-:W-:Y:S02]  /*4850*/  IMAD.MOV.U32 R228, RZ, RZ, R231 ;  /* 0x000000ffffe47224 */ /* 0x000fe400078e00e7 */
[----:B------:R-:W-:Y:S01]  /*4860*/  @!P4 IMAD.MOV R105, RZ, RZ, -R105 ;  /* 0x000000ffff69c224 */ /* 0x000fe200078e0a69 */
[----:B------:R-:W-:Y:S01]  /*4870*/  ISETP.GE.AND P4, PT, R138, RZ, PT ;  /* 0x000000ff8a00720c */ /* 0x000fe20003f86270 */
[----:B------:R-:W-:Y:S01]  /*4880*/  @!P3 IMAD.MOV R86, RZ, RZ, -R86 ;  /* 0x000000ffff56b224 */ /* 0x000fe200078e0a56 */
[C---:B------:R-:W-:Y:S01]  /*4890*/  ISETP.GT.U32.AND P3, PT, R2.reuse, R126, PT ;  /* 0x0000007e0200720c */ /* 0x040fe20003f64070 */
[----:B------:R-:W-:-:S02]  /*48a0*/  IMAD R242, R2, R233, R242 ;  /* 0x000000e902f27224 */ /* 0x000fc400078e02f2 */
[----:B------:R-:W-:-:S04]  /*48b0*/  IMAD.HI.U32 R138, R246, R228, RZ ;  /* 0x000000e4f68a7227 */ /* 0x000fc800078e00ff */
[----:B------:R-:W-:Y:S01]  /*48c0*/  @!P6 IMAD.IADD R7, R7, 0x1, -R2 ;  /* 0x000000010707e824 */ /* 0x000fe200078e0a02 */
[C---:B------:R-:W-:Y:S01]  /*48d0*/  ISETP.GT.U32.AND P6, PT, R2.reuse, R242, PT ;  /* 0x000000f20200720c */ /* 0x040fe20003fc4070 */
[----:B------:R-:W-:Y:S02]  /*48e0*/  IMAD.MOV R138, RZ, RZ, -R138 ;  /* 0x000000ffff8a7224 */ /* 0x000fe400078e0a8a */
[----:B------:R-:W-:Y:S02]  /*48f0*/  @!P5 IMAD.IADD R229, R229, 0x1, -R2 ;  /* 0x00000001e5e5d824 */ /* 0x000fe400078e0a02 */
[----:B------:R-:W-:Y:S01]  /*4900*/  IMAD R228, R2, R138, R228 ;  /* 0x0000008a02e47224 */ /* 0x000fe200078e02e4 */
[----:B------:R-:W-:Y:S01]  /*4910*/  IABS R232, R196 ;  /* 0x000000c400e87213 */ /* 0x000fe20000000000 */
[--C-:B------:R-:W-:Y:S02]  /*4920*/  @!P1 IMAD.IADD R6, R6, 0x1, -R2.reuse ;  /* 0x0000000106069824 */ /* 0x100fe400078e0a02 */
[----:B------:R-:W-:Y:S01]  /*4930*/  IMAD.MOV.U32 R138, RZ, RZ, R229 ;  /* 0x000000ffff8a7224 */ /* 0x000fe200078e00e5 */
[----:B------:R-:W-:Y:S01]  /*4940*/  IABS R231, R210 ;  /* 0x000000d200e77213 */ /* 0x000fe20000000000 */
[----:B------:R-:W-:Y:S01]  /*4950*/  @!P3 IMAD.IADD R126, R126, 0x1, -R2 ;  /* 0x000000017e7eb824 */ /* 0x000fe200078e0a02 */
[----:B------:R-:W-:Y:S01]  /*4960*/  ISETP.GE.AND P3, PT, R182, RZ, PT ;  /* 0x000000ffb600720c */ /* 0x000fe20003f66270 */
[----:B------:R-:W-:Y:S01]  /*4970*/  @!P2 IMAD.MOV R138, RZ, RZ, -R138 ;  /* 0x000000ffff8aa224 */ /* 0x000fe200078e0a8a */
[----:B------:R-:W-:Y:S01]  /*4980*/  ISETP.GT.U32.AND P2, PT, R2, R6, PT ;  /* 0x000000060200720c */ /* 0x000fe20003f44070 */
[----:B------:R-:W-:Y:S01]  /*4990*/  IMAD.HI.U32 R233, R246, R232, RZ ;  /* 0x000000e8f6e97227 */ /* 0x000fe200078e00ff */
[----:B------:R-:W-:-:S02]  /*49a0*/  IABS R182, R113 ;  /* 0x0000007100b67213 */ /* 0x000fc40000000000 */
[----:B------:R-:W-:Y:S01]  /*49b0*/  ISETP.GE.AND P1, PT, R227, RZ, PT ;  /* 0x000000ffe300720c */ /* 0x000fe20003f26270 */
[----:B------:R-:W-:Y:S01]  /*49c0*/  @!P6 IMAD.IADD R242, R242, 0x1, -R2 ;  /* 0x00000001f2f2e824 */ /* 0x000fe200078e0a02 */
[----:B------:R-:W-:Y:S01]  /*49d0*/  ISETP.GE.AND P5, PT, R154, RZ, PT ;  /* 0x000000ff9a00720c */ /* 0x000fe20003fa6270 */
[----:B------:R-:W-:Y:S01]  /*49e0*/  IMAD.HI.U32 R227, R246, R231, RZ ;  /* 0x000000e7f6e37227 */ /* 0x000fe200078e00ff */
[----:B------:R-:W-:-:S03]  /*49f0*/  ISETP.GT.U32.AND P6, PT, R2, R228, PT ;  /* 0x000000e40200720c */ /* 0x000fc60003fc4070 */
[----:B------:R-:W-:Y:S02]  /*4a00*/  IMAD.MOV.U32 R154, RZ, RZ, R7 ;  /* 0x000000ffff9a7224 */ /* 0x000fe400078e0007 */
[----:B------:R-:W-:Y:S02]  /*4a10*/  IMAD.MOV R233, RZ, RZ, -R233 ;  /* 0x000000ffffe97224 */ /* 0x000fe400078e0ae9 */
[----:B------:R-:W-:Y:S02]  /*4a20*/  IMAD.MOV.U32 R7, RZ, RZ, R182 ;  /* 0x000000ffff077224 */ /* 0x000fe400078e00b6 */
[----:B------:R-:W-:Y:S02]  /*4a30*/  IMAD.MOV.U32 R182, RZ, RZ, R126 ;  /* 0x000000ffffb67224 */ /* 0x000fe400078e007e */
[----:B------:R-:W-:Y:S02]  /*4a40*/  IMAD.MOV R126, RZ, RZ, -R227 ;  /* 0x000000ffff7e7224 */ /* 0x000fe400078e0ae3 */
[----:B------:R-:W-:-:S02]  /*4a50*/  IMAD R227, R2, R233, R232 ;  /* 0x000000e902e37224 */ /* 0x000fc400078e02e8 */
[----:B------:R-:W-:Y:S02]  /*4a60*/  IMAD R126, R2, R126, R231 ;  /* 0x0000007e027e7224 */ /* 0x000fe400078e02e7 */
[----:B------:R-:W-:Y:S01]  /*4a70*/  @!P2 IMAD.IADD R6, R6, 0x1, -R2 ;  /* 0x000000010606a824 */ /* 0x000fe200078e0a02 */
[C---:B------:R-:W-:Y:S01]  /*4a80*/  ISETP.GT.U32.AND P2, PT, R2.reuse, R227, PT ;  /* 0x000000e30200720c */ /* 0x040fe20003f44070 */
[----:B------:R-:W-:Y:S01]  /*4a90*/  @!P0 IMAD.MOV R154, RZ, RZ, -R154 ;  /* 0x000000ffff9a8224 */ /* 0x000fe200078e0a9a */
[----:B------:R-:W-:Y:S01]  /*4aa0*/  ISETP.GT.U32.AND P0, PT, R2, R242, PT ;  /* 0x000000f20200720c */ /* 0x000fe20003f04070 */
[----:B------:R-:W-:Y:S01]  /*4ab0*/  @!P6 IMAD.IADD R228, R228, 0x1, -R2 ;  /* 0x00000001e4e4e824 */ /* 0x000fe200078e0a02 */
[----:B------:R-:W-:Y:S01]  /*4ac0*/  ISETP.GT.U32.AND P6, PT, R2, R126, PT ;  /* 0x0000007e0200720c */ /* 0x000fe20003fc4070 */
[----:B------:R-:W-:-:S04]  /*4ad0*/  IMAD.HI.U32 R229, R246, R7, RZ ;  /* 0x00000007f6e57227 */ /* 0x000fc800078e00ff */
[----:B------:R-:W-:-:S04]  /*4ae0*/  IMAD.MOV R229, RZ, RZ, -R229 ;  /* 0x000000ffffe57224 */ /* 0x000fc800078e0ae5 */
[----:B------:R-:W-:Y:S01]  /*4af0*/  IMAD R7, R2, R229, R7 ;  /* 0x000000e502077224 */ /* 0x000fe200078e0207 */
[----:B------:R-:W-:Y:S01]  /*4b00*/  IABS R229, R23 ;  /* 0x0000001700e57213 */ /* 0x000fe20000000000 */
[--C-:B------:R-:W-:Y:S02]  /*4b10*/  @!P2 IMAD.IADD R227, R227, 0x1, -R2.reuse ;  /* 0x00000001e3e3a824 */ /* 0x100fe400078e0a02 */
[--C-:B------:R-:W-:Y:S02]  /*4b20*/  @!P0 IMAD.IADD R242, R242, 0x1, -R2.reuse ;  /* 0x00000001f2f28824 */ /* 0x100fe400078e0a02 */
[----:B------:R-:W-:Y:S01]  /*4b30*/  @!P6 IMAD.IADD R126, R126, 0x1, -R2 ;  /* 0x000000017e7ee824 */ /* 0x000fe200078e0a02 */
[----:B------:R-:W-:Y:S01]  /*4b40*/  ISETP.GT.U32.AND P6, PT, R2, R227, PT ;  /* 0x000000e30200720c */ /* 0x000fe20003fc4070 */
[----:B------:R-:W-:Y:S01]  /*4b50*/  IMAD.HI.U32 R233, R246, R229, RZ ;  /* 0x000000e5f6e97227 */ /* 0x000fe200078e00ff */
[----:B------:R-:W-:-:S03]  /*4b60*/  ISETP.GT.U32.AND P2, PT, R2, R228, PT ;  /* 0x000000e40200720c */ /* 0x000fc60003f44070 */
[----:B------:R-:W-:Y:S01]  /*4b70*/  @!P3 IMAD.MOV R242, RZ, RZ, -R242 ;  /* 0x000000fffff2b224 */ /* 0x000fe200078e0af2 */
[----:B------:R-:W-:Y:S01]  /*4b80*/  ISETP.GT.U32.AND P3, PT, R2, R7, PT ;  /* 0x000000070200720c */ /* 0x000fe20003f64070 */
[----:B------:R-:W-:Y:S01]  /*4b90*/  @!P4 IMAD.MOV R182, RZ, RZ, -R182 ;  /* 0x000000ffffb6c224 */ /* 0x000fe200078e0ab6 */
[----:B------:R-:W-:Y:S01]  /*4ba0*/  ISETP.GE.AND P0, PT, R210, RZ, PT ;  /* 0x000000ffd200720c */ /* 0x000fe20003f06270 */
[----:B------:R-:W-:Y:S01]  /*4bb0*/  IMAD.MOV.U32 R210, RZ, RZ, R6 ;  /* 0x000000ffffd27224 */ /* 0x000fe200078e0006 */
[----:B------:R-:W-:Y:S01]  /*4bc0*/  ISETP.GE.AND P4, PT, R196, RZ, PT ;  /* 0x000000ffc400720c */ /* 0x000fe20003f86270 */
[----:B------:R-:W-:Y:S01]  /*4bd0*/  IMAD.MOV R233, RZ, RZ, -R233 ;  /* 0x000000ffffe97224 */ /* 0x000fe200078e0ae9 */
[----:B------:R-:W-:Y:S01]  /*4be0*/  IABS R196, R78 ;  /* 0x0000004e00c47213 */ /* 0x000fe20000000000 */
[----:B------:R-:W-:Y:S01]  /*4bf0*/  @!P5 IMAD.MOV R210, RZ, RZ, -R210 ;  /* 0x000000ffffd2d224 */ /* 0x000fe200078e0ad2 */
[C---:B------:R-:W-:Y:S01]  /*4c00*/  ISETP.GT.U32.AND P5, PT, R2.reuse, R126, PT ;  /* 0x0000007e0200720c */ /* 0x040fe20003fa4070 */
[----:B------:R-:W-:-:S02]  /*4c10*/  IMAD R229, R2, R233, R229 ;  /* 0x000000e902e57224 */ /* 0x000fc400078e02e5 */
[----:B------:R-:W-:-:S04]  /*4c20*/  IMAD.HI.U32 R6, R246, R196, RZ ;  /* 0x000000c4f6067227 */ /* 0x000fc800078e00ff */
[----:B------:R-:W-:Y:S01]  /*4c30*/  @!P6 IMAD.IADD R227, R227, 0x1, -R2 ;  /* 0x00000001e3e3e824 */ /* 0x000fe200078e0a02 */
[----:B------:R-:W-:Y:S01]  /*4c40*/  ISETP.GT.U32.AND P6, PT, R2, R229, PT ;  /* 0x000000e50200720c */ /* 0x000fe20003fc4070 */
[----:B------:R-:W-:Y:S02]  /*4c50*/  IMAD.MOV R6, RZ, RZ, -R6 ;  /* 0x000000ffff067224 */ /* 0x000fe400078e0a06 */
[--C-:B------:R-:W-:Y:S01]  /*4c60*/  @!P3 IMAD.IADD R7, R7, 0x1, -R2.reuse ;  /* 0x000000010707b824 */ /* 0x100fe200078e0a02 */
[----:B------:R-:W-:Y:S01]  /*4c70*/  IABS R231, R33 ;  /* 0x0000002100e77213 */ /* 0x000fe20000000000 */
[----:B------:R-:W-:Y:S01]  /*4c80*/  @!P2 IMAD.IADD R228, R228, 0x1, -R2 ;  /* 0x00000001e4e4a824 */ /* 0x000fe200078e0a02 */
[----:B------:R-:W-:Y:S01]  /*4c90*/  ISETP.GE.AND P2, PT, R113, RZ, PT ;  /* 0x000000ff7100720c */ /* 0x000fe20003f46270 */
[C---:B------:R-:W-:Y:S01]  /*4ca0*/  IMAD R6, R2.reuse, R6, R196 ;  /* 0x0000000602067224 */ /* 0x040fe200078e02c4 */
[----:B------:R-:W-:Y:S01]  /*4cb0*/  ISETP.GT.U32.AND P3, PT, R2, R7, PT ;  /* 0x000000070200720c */ /* 0x000fe20003f64070 */
[----:B------:R-:W-:-:S02]  /*4cc0*/  IMAD.MOV.U32 R113, RZ, RZ, R228 ;  /* 0x000000ffff717224 */ /* 0x000fc400078e00e4 */
[----:B------:R-:W-:-:S04]  /*4cd0*/  IMAD.HI.U32 R196, R246, R231, RZ ;  /* 0x000000e7f6c47227 */ /* 0x000fc800078e00ff */
[----:B------:R-:W-:Y:S01]  /*4ce0*/  @!P5 IMAD.IADD R126, R126, 0x1, -R2 ;  /* 0x000000017e7ed824 */ /* 0x000fe200078e0a02 */
[C---:B------:R-:W-:Y:S01]  /*4cf0*/  ISETP.GT.U32.AND P5, PT, R2.reuse, R6, PT ;  /* 0x000000060200720c */ /* 0x040fe20003fa4070 */
[----:B------:R-:W-:Y:S01]  /*4d00*/  @!P1 IMAD.MOV R113, RZ, RZ, -R113 ;  /* 0x000000ffff719224 */ /* 0x000fe200078e0a71 */
[----:B------:R-:W-:Y:S01]  /*4d10*/  ISETP.GE.AND P1, PT, R23, RZ, PT ;  /* 0x000000ff1700720c */ /* 0x000fe20003f26270 */
[----:B------:R-:W-:Y:S01]  /*4d20*/  IMAD.MOV R23, RZ, RZ, -R196 ;  /* 0x000000ffff177224 */ /* 0x000fe200078e0ac4 */
[----:B------:R-:W-:Y:S01]  /*4d30*/  IABS R228, R42 ;  /* 0x0000002a00e47213 */ /* 0x000fe20000000000 */
[----:B------:R-:W-:Y:S02]  /*4d40*/  @!P6 IMAD.IADD R229, R229, 0x1, -R2 ;  /* 0x00000001e5e5e824 */ /* 0x000fe400078e0a02 */
[----:B------:R-:W-:Y:S01]  /*4d50*/  IMAD.MOV.U32 R196, RZ, RZ, R227 ;  /* 0x000000ffffc47224 */ /* 0x000fe200078e00e3 */
[----:B------:R-:W-:Y:S01]  /*4d60*/  IABS R232, R29 ;  /* 0x0000001d00e87213 */ /* 0x000fe20000000000 */
[----:B------:R-:W-:-:S02]  /*4d70*/  IMAD R231, R2, R23, R231 ;  /* 0x0000001702e77224 */ /* 0x000fc400078e02e7 */
[----:B------:R-:W-:Y:S01]  /*4d80*/  @!P4 IMAD.MOV R196, RZ, RZ, -R196 ;  /* 0x000000ffffc4c224 */ /* 0x000fe200078e0ac4 */
[----:B------:R-:W-:Y:S01]  /*4d90*/  ISETP.GT.U32.AND P4, PT, R2, R229, PT ;  /* 0x000000e50200720c */ /* 0x000fe20003f84070 */
[----:B------:R-:W-:Y:S01]  /*4da0*/  IMAD.HI.U32 R23, R246, R228, RZ ;  /* 0x000000e4f6177227 */ /* 0x000fe200078e00ff */
[----:B------:R-:W-:-:S03]  /*4db0*/  ISETP.GE.AND P6, PT, R78, RZ, PT ;  /* 0x000000ff4e00720c */ /* 0x000fc60003fc6270 */
[----:B------:R-:W-:Y:S02]  /*4dc0*/  @!P3 IMAD.IADD R7, R7, 0x1, -R2 ;  /* 0x000000010707b824 */ /* 0x000fe400078e0a02 */
[----:B------:R-:W-:-:S04]  /*4dd0*/  IMAD.HI.U32 R233, R246, R232, RZ ;  /* 0x000000e8f6e97227 */ /* 0x000fc800078e00ff */
[----:B------:R-:W-:Y:S02]  /*4de0*/  IMAD.MOV.U32 R78, RZ, RZ, R126 ;  /* 0x000000ffff4e7224 */ /* 0x000fe400078e007e */
[----:B------:R-:W-:Y:S02]  /*4df0*/  IMAD.MOV R126, RZ, RZ, -R23 ;  /* 0x000000ffff7e7224 */ /* 0x000fe400078e0a17 */
[----:B------:R-:W-:Y:S02]  /*4e00*/  @!P5 IMAD.IADD R6, R6, 0x1, -R2 ;  /* 0x000000010606d824 */ /* 0x000fe400078e0a02 */
[----:B------:R-:W-:Y:S02]  /*4e10*/  IMAD.MOV.U32 R23, RZ, RZ, R7 ;  /* 0x000000ffff177224 */ /* 0x000fe400078e0007 */
[----:B------:R-:W-:Y:S01]  /*4e20*/  IMAD.MOV R233, RZ, RZ, -R233 ;  /* 0x000000ffffe97224 */ /* 0x000fe200078e0ae9 */
[C---:B------:R-:W-:Y:S01]  /*4e30*/  ISETP.GT.U32.AND P5, PT, R2.reuse, R6, PT ;  /* 0x000000060200720c */ /* 0x040fe20003fa4070 */
[----:B------:R-:W-:-:S02]  /*4e40*/  IMAD R228, R2, R126, R228 ;  /* 0x0000007e02e47224 */ /* 0x000fc400078e02e4 */
[----:B------:R-:W-:Y:S01]  /*4e50*/  @!P2 IMAD.MOV R23, RZ, RZ, -R23 ;  /* 0x000000ffff17a224 */ /* 0x000fe200078e0a17 */
[C---:B------:R-:W-:Y:S01]  /*4e60*/  ISETP.GT.U32.AND P2, PT, R2.reuse, R231, PT ;  /* 0x000000e70200720c */ /* 0x040fe20003f44070 */
[C---:B------:R-:W-:Y:S02]  /*4e70*/  IMAD R232, R2.reuse, R233, R232 ;  /* 0x000000e902e87224 */ /* 0x040fe400078e02e8 */
[----:B------:R-:W-:Y:S01]  /*4e80*/  @!P4 IMAD.IADD R229, R229, 0x1, -R2 ;  /* 0x00000001e5e5c824 */ /* 0x000fe200078e0a02 */
[C---:B------:R-:W-:Y:S02]  /*4e90*/  ISETP.GT.U32.AND P4, PT, R2.reuse, R228, PT ;  /* 0x000000e40200720c */ /* 0x040fe40003f84070 */
[----:B------:R-:W-:Y:S01]  /*4ea0*/  ISETP.GT.U32.AND P3, PT, R2, R232, PT ;  /* 0x000000e80200720c */ /* 0x000fe20003f64070 */
[----:B------:R-:W-:Y:S01]  /*4eb0*/  @!P0 IMAD.MOV R78, RZ, RZ, -R78 ;  /* 0x000000ffff4e8224 */ /* 0x000fe200078e0a4e */
[----:B------:R-:W-:Y:S02]  /*4ec0*/  ISETP.GE.AND P0, PT, R29, RZ, PT ;  /* 0x000000ff1d00720c */ /* 0x000fe40003f06270 */
[----:B------:R-:W-:Y:S01]  /*4ed0*/  IABS R29, R8 ;  /* 0x00000008001d7213 */ /* 0x000fe20000000000 */
[--C-:B------:R-:W-:Y:S01]  /*4ee0*/  @!P5 IMAD.IADD R6, R6, 0x1, -R2.reuse ;  /* 0x000000010606d824 */ /* 0x100fe200078e0a02 */
[----:B------:R-:W-:Y:S01]  /*4ef0*/  ISETP.GE.AND P5, PT, R33, RZ, PT ;  /* 0x000000ff2100720c */ /* 0x000fe20003fa6270 */
[----:B------:R-:W-:-:S02]  /*4f00*/  @!P2 IMAD.IADD R231, R231, 0x1, -R2 ;  /* 0x00000001e7e7a824 */ /* 0x000fc400078e0a02 */
[----:B------:R-:W-:Y:S02]  /*4f10*/  IMAD.MOV.U32 R33, RZ, RZ, R29 ;  /* 0x000000ffff217224 */ /* 0x000fe400078e001d */
[--C-:B------:R-:W-:Y:S01]  /*4f20*/  @!P4 IMAD.IADD R228, R228, 0x1, -R2.reuse ;  /* 0x00000001e4e4c824 */ /* 0x100fe200078e0a02 */
[----:B------:R-:W-:Y:S01]  /*4f30*/  ISETP.GT.U32.AND P4, PT, R2, R231, PT ;  /* 0x000000e70200720c */ /* 0x000fe20003f84070 */
[----:B------:R-:W-:Y:S02]  /*4f40*/  @!P3 IMAD.IADD R232, R232, 0x1, -R2 ;  /* 0x00000001e8e8b824 */ /* 0x000fe400078e0a02 */
[----:B------:R-:W-:-:S03]  /*4f50*/  IMAD.HI.U32 R126, R246, R33, RZ ;  /* 0x00000021f67e7227 */ /* 0x000fc600078e00ff */
[C---:B------:R-:W-:Y:S01]  /*4f60*/  ISETP.GT.U32.AND P2, PT, R2.reuse, R232, PT ;  /* 0x000000e80200720c */ /* 0x040fe20003f44070 */
[----:B------:R-:W-:Y:S01]  /*4f70*/  IMAD.MOV R126, RZ, RZ, -R126 ;  /* 0x000000ffff7e7224 */ /* 0x000fe200078e0a7e */
[----:B------:R-:W-:Y:S01]  /*4f80*/  IABS R7, R17 ;  /* 0x0000001100077213 */ /* 0x000fe20000000000 */
[----:B------:R-:W-:Y:S02]  /*4f90*/  IMAD.MOV.U32 R29, RZ, RZ, R6 ;  /* 0x000000ffff1d7224 */ /* 0x000fe400078e0006 */
[----:B------:R-:W-:Y:S02]  /*4fa0*/  IMAD R33, R2, R126, R33 ;  /* 0x0000007e02217224 */ /* 0x000fe400078e0221 */
[----:B------:R-:W-:Y:S01]  /*4fb0*/  @!P6 IMAD.MOV R29, RZ, RZ, -R29 ;  /* 0x000000ffff1de224 */ /* 0x000fe200078e0a1d */
[----:B------:R-:W-:Y:S01]  /*4fc0*/  ISETP.GE.AND P6, PT, R8, RZ, PT ;  /* 0x000000ff0800720c */ /* 0x000fe20003fc6270 */
[----:B------:R-:W-:Y:S01]  /*4fd0*/  @!P4 IMAD.IADD R231, R231, 0x1, -R2 ;  /* 0x00000001e7e7c824 */ /* 0x000fe200078e0a02 */
[----:B------:R-:W-:Y:S01]  /*4fe0*/  ISETP.GE.AND P3, PT, R42, RZ, PT ;  /* 0x000000ff2a00720c */ /* 0x000fe20003f66270 */
[----:B------:R-:W-:Y:S01]  /*4ff0*/  IMAD.HI.U32 R8, R246, R7, RZ ;  /* 0x00000007f6087227 */ /* 0x000fe200078e00ff */
[----:B------:R-:W-:-:S03]  /*5000*/  ISETP.GT.U32.AND P4, PT, R2, R33, PT ;  /* 0x000000210200720c */ /* 0x000fc60003f84070 */
[----:B------:R-:W-:Y:S01]  /*5010*/  IMAD.MOV.U32 R42, RZ, RZ, R229 ;  /* 0x000000ffff2a7224 */ /* 0x000fe200078e00e5 */
[----:B------:R-:W-:Y:S01]  /*5020*/  IABS R227, R25 ;  /* 0x0000001900e37213 */ /* 0x000fe20000000000 */
[----:B------:R-:W-:Y:S02]  /*5030*/  IMAD.MOV R8, RZ, RZ, -R8 ;  /* 0x000000ffff087224 */ /* 0x000fe400078e0a08 */
[----:B------:R-:W-:Y:S01]  /*5040*/  @!P1 IMAD.MOV R42, RZ, RZ, -R42 ;  /* 0x000000ffff2a9224 */ /* 0x000fe200078e0a2a */
[----:B------:R-:W-:Y:S01]  /*5050*/  ISETP.GT.U32.AND P1, PT, R2, R228, PT ;  /* 0x000000e40200720c */ /* 0x000fe20003f24070 */
[----:B------:R-:W-:Y:S02]  /*5060*/  @!P2 IMAD.IADD R232, R232, 0x1, -R2 ;  /* 0x00000001e8e8a824 */ /* 0x000fe400078e0a02 */
[----:B------:R-:W-:Y:S02]  /*5070*/  IMAD R7, R2, R8, R7 ;  /* 0x0000000802077224 */ /* 0x000fe400078e0207 */
[----:B------:R-:W-:-:S02]  /*5080*/  IMAD.MOV.U32 R6, RZ, RZ, R227 ;  /* 0x000000ffff067224 */ /* 0x000fc400078e00e3 */
[----:B------:R-:W-:Y:S02]  /*5090*/  IMAD.MOV.U32 R8, RZ, RZ, R232 ;  /* 0x000000ffff087224 */ /* 0x000fe400078e00e8 */
[----:B------:R-:W-:Y:S01]  /*50a0*/  IMAD.HI.U32 R227, R246, R6, RZ ;  /* 0x00000006f6e37227 */ /* 0x000fe200078e00ff */
[----:B------:R-:W-:-:S03]  /*50b0*/  IABS R229, R27 ;  /* 0x0000001b00e57213 */ /* 0x000fc60000000000 */
[----:B------:R-:W-:Y:S02]  /*50c0*/  @!P4 IMAD.IADD R33, R33, 0x1, -R2 ;  /* 0x000000012121c824 */ /* 0x000fe400078e0a02 */
[----:B------:R-:W-:Y:S01]  /*50d0*/  @!P0 IMAD.MOV R8, RZ, RZ, -R8 ;  /* 0x000000ffff088224 */ /* 0x000fe200078e0a08 */
[----:B------:R-:W-:Y:S01]  /*50e0*/  ISETP.GT.U32.AND P0, PT, R2, R7, PT ;  /* 0x000000070200720c */ /* 0x000fe20003f04070 */
[----:B------:R-:W-:Y:S01]  /*50f0*/  IMAD.MOV R227, RZ, RZ, -R227 ;  /* 0x000000ffffe37224 */ /* 0x000fe200078e0ae3 */
[----:B------:R-:W-:Y:S01]  /*5100*/  IABS R126, R21 ;  /* 0x00000015007e7213 */ /* 0x000fe20000000000 */
[----:B------:R-:W-:Y:S01]  /*5110*/  @!P1 IMAD.IADD R228, R228, 0x1, -R2 ;  /* 0x00000001e4e49824 */ /* 0x000fe200078e0a02 */
[----:B------:R-:W-:Y:S01]  /*5120*/  ISETP.GT.U32.AND P4, PT, R2, R33, PT ;  /* 0x000000210200720c */ /* 0x000fe20003f84070 */
[----:B------:R-:W-:Y:S01]  /*5130*/  IMAD.HI.U32 R234, R246, R229, RZ ;  /* 0x000000e5f6ea7227 */ /* 0x000fe200078e00ff */
[----:B------:R-:W-:-:S03]  /*5140*/  ISETP.GE.AND P1, PT, R25, RZ, PT ;  /* 0x000000ff1900720c */ /* 0x000fc60003f26270 */
[----:B------:R-:W-:Y:S02]  /*5150*/  IMAD R6, R2, R227, R6 ;  /* 0x000000e302067224 */ /* 0x000fe400078e0206 */
[----:B------:R-:W-:Y:S02]  /*5160*/  IMAD.MOV.U32 R25, RZ, RZ, R231 ;  /* 0x000000ffff197224 */ /* 0x000fe400078e00e7 */
[----:B------:R-:W-:-:S04]  /*5170*/  IMAD.HI.U32 R232, R246, R126, RZ ;  /* 0x0000007ef6e87227 */ /* 0x000fc800078e00ff */
[----:B------:R-:W-:Y:S02]  /*5180*/  IMAD.MOV R234, RZ, RZ, -R234 ;  /* 0x000000ffffea7224 */ /* 0x000fe400078e0aea */
[----:B------:R-:W-:Y:S01]  /*5190*/  @!P5 IMAD.MOV R25, RZ, RZ, -R25 ;  /* 0x000000ffff19d224 */ /* 0x000fe200078e0a19 */
[C---:B------:R-:W-:Y:S01]  /*51a0*/  ISETP.GT.U32.AND P5, PT, R2.reuse, R6, PT ;  /* 0x000000060200720c */ /* 0x040fe20003fa4070 */
[----:B------:R-:W-:Y:S01]  /*51b0*/  IMAD.MOV R232, RZ, RZ, -R232 ;  /* 0x000000ffffe87224 */ /* 0x000fe200078e0ae8 */
[----:B------:R-:W-:Y:S01]  /*51c0*/  ISETP.GE.AND P2, PT, R17, RZ, PT ;  /* 0x000000ff1100720c */ /* 0x000fe20003f46270 */
[----:B------:R-:W-:Y:S02]  /*51d0*/  @!P0 IMAD.IADD R7, R7, 0x1, -R2 ;  /* 0x0000000107078824 */ /* 0x000fe400078e0a02 */
[C---:B------:R-:W-:Y:S01]  /*51e0*/  IMAD R229, R2.reuse, R234, R229 ;  /* 0x000000ea02e57224 */ /* 0x040fe200078e02e5 */
[----:B------:R-:W-:Y:S01]  /*51f0*/  IABS R227, R38 ;  /* 0x0000002600e37213 */ /* 0x000fe20000000000 */
[----:B------:R-:W-:Y:S01]  /*5200*/  IMAD.MOV.U32 R17, RZ, RZ, R228 ;  /* 0x000000ffff117224 */ /* 0x000fe200078e00e4 */
[----:B------:R-:W-:Y:S01]  /*5210*/  ISETP.GT.U32.AND P0, PT, R2, R7, PT ;  /* 0x000000070200720c */ /* 0x000fe20003f04070 */
[----:B------:R-:W-:-:S02]  /*5220*/  @!P4 IMAD.IADD R33, R33, 0x1, -R2 ;  /* 0x000000012121c824 */ /* 0x000fc400078e0a02 */
[C---:B------:R-:W-:Y:S01]  /*5230*/  IMAD R228, R2.reuse, R232, R126 ;  /* 0x000000e802e47224 */ /* 0x040fe200078e027e */
[----:B------:R-:W-:Y:S01]  /*5240*/  ISETP.GT.U32.AND P4, PT, R2, R229, PT ;  /* 0x000000e50200720c */ /* 0x000fe20003f84070 */
[----:B------:R-:W-:Y:S01]  /*5250*/  @!P3 IMAD.MOV R17, RZ, RZ, -R17 ;  /* 0x000000ffff11b224 */ /* 0x000fe200078e0a11 */
[----:B------:R-:W-:Y:S01]  /*5260*/  ISETP.GE.AND P3, PT, R27, RZ, PT ;  /* 0x000000ff1b00720c */ /* 0x000fe20003f66270 */
[----:B------:R-:W-:Y:S01]  /*5270*/  IMAD.HI.U32 R27, R246, R227, RZ ;  /* 0x000000e3f61b7227 */ /* 0x000fe200078e00ff */
[----:B------:R-:W-:-:S03]  /*5280*/  IABS R233, R45 ;  /* 0x0000002d00e97213 */ /* 0x000fc60000000000 */
[----:B------:R-:W-:Y:S01]  /*5290*/  @!P6 IMAD.MOV R33, RZ, RZ, -R33 ;  /* 0x000000ffff21e224 */ /* 0x000fe200078e0a21 */
[----:B------:R-:W-:Y:S01]  /*52a0*/  ISETP.GT.U32.AND P6, PT, R2, R228, PT ;  /* 0x000000e40200720c */ /* 0x000fe20003fc4070 */
[----:B------:R-:W-:Y:S02]  /*52b0*/  IMAD.MOV R126, RZ, RZ, -R27 ;  /* 0x000000ffff7e7224 */ /* 0x000fe400078e0a1b */
[----:B------:R-:W-:Y:S02]  /*52c0*/  @!P5 IMAD.IADD R6, R6, 0x1, -R2 ;  /* 0x000000010606d824 */ /* 0x000fe400078e0a02 */
[----:B------:R-:W-:-:S03]  /*52d0*/  IMAD.HI.U32 R27, R246, R233, RZ ;  /* 0x000000e9f61b7227 */ /* 0x000fc600078e00ff */
[C---:B------:R-:W-:Y:S01]  /*52e0*/  ISETP.GT.U32.AND P5, PT, R2.reuse, R6, PT ;  /* 0x000000060200720c */ /* 0x040fe20003fa4070 */
[----:B------:R-:W-:Y:S02]  /*52f0*/  IMAD.MOV R27, RZ, RZ, -R27 ;  /* 0x000000ffff1b7224 */ /* 0x000fe400078e0a1b */
[--C-:B------:R-:W-:Y:S02]  /*5300*/  @!P0 IMAD.IADD R7, R7, 0x1, -R2.reuse ;  /* 0x0000000107078824 */ /* 0x100fe400078e0a02 */
[----:B------:R-:W-:Y:S02]  /*5310*/  @!P4 IMAD.IADD R229, R229, 0x1, -R2 ;  /* 0x00000001e5e5c824 */ /* 0x000fe400078e0a02 */
[C---:B------:R-:W-:Y:S02]  /*5320*/  IMAD R227, R2.reuse, R126, R227 ;  /* 0x0000007e02e37224 */ /* 0x040fe400078e02e3 */
[----:B------:R-:W-:Y:S02]  /*5330*/  IMAD R126, R2, R27, R233 ;  /* 0x0000001b027e7224 */ /* 0x000fe400078e02e9 */
[----:B------:R-:W-:-:S02]  /*5340*/  IMAD.MOV.U32 R27, RZ, RZ, R7 ;  /* 0x000000ffff1b7224 */ /* 0x000fc400078e0007 */
[--C-:B------:R-:W-:Y:S01]  /*5350*/  @!P6 IMAD.IADD R228, R228, 0x1, -R2.reuse ;  /* 0x00000001e4e4e824 */ /* 0x100fe200078e0a02 */
[C---:B------:R-:W-:Y:S01]  /*5360*/  ISETP.GT.U32.AND P4, PT, R2.reuse, R229, PT ;  /* 0x000000e50200720c */ /* 0x040fe20003f84070 */
[----:B------:R-:W-:Y:S01]  /*5370*/  @!P2 IMAD.MOV R27, RZ, RZ, -R27 ;  /* 0x000000ffff1ba224 */ /* 0x000fe200078e0a1b */
[----:B------:R-:W-:Y:S02]  /*5380*/  IABS R232, R16 ;  /* 0x0000001000e87213 */ /* 0x000fe40000000000 */
[----:B------:R-:W-:Y:S01]  /*5390*/  ISETP.GT.U32.AND P2, PT, R2, R228, PT ;  /* 0x000000e40200720c */ /* 0x000fe20003f44070 */
[----:B------:R-:W-:Y:S01]  /*53a0*/  @!P5 IMAD.IADD R6, R6, 0x1, -R2 ;  /* 0x000000010606d824 */ /* 0x000fe200078e0a02 */
[C---:B------:R-:W-:Y:S02]  /*53b0*/  ISETP.GT.U32.AND P0, PT, R2.reuse, R227, PT ;  /* 0x000000e30200720c */ /* 0x040fe40003f04070 */
[----:B------:R-:W-:Y:S02]  /*53c0*/  IABS R231, R18 ;  /* 0x0000001200e77213 */ /* 0x000fe40000000000 */
[----:B------:R-:W-:-:S02]  /*53d0*/  ISETP.GT.U32.AND P5, PT, R2, R126, PT ;  /* 0x0000007e0200720c */ /* 0x000fc40003fa4070 */
[----:B------:R-:W-:Y:S01]  /*53e0*/  ISETP.GE.AND P6, PT, R21, RZ, PT ;  /* 0x000000ff1500720c */ /* 0x000fe20003fc6270 */
[----:B------:R-:W-:-:S04]  /*53f0*/  IMAD.HI.U32 R21, R246, R232, RZ ;  /* 0x000000e8f6157227 */ /* 0x000fc800078e00ff */
[----:B------:R-:W-:-:S04]  /*5400*/  IMAD.HI.U32 R7, R246, R231, RZ ;  /* 0x000000e7f6077227 */ /* 0x000fc800078e00ff */
[----:B------:R-:W-:Y:S02]  /*5410*/  IMAD.MOV R21, RZ, RZ, -R21 ;  /* 0x000000ffff157224 */ /* 0x000fe400078e0a15 */
[----:B------:R-:W-:Y:S01]  /*5420*/  @!P4 IMAD.IADD R229, R229, 0x1, -R2 ;  /* 0x00000001e5e5c824 */ /* 0x000fe200078e0a02 */
[----:B------:R-:W-:Y:S01]  /*5430*/  ISETP.GE.AND P4, PT, R38, RZ, PT ;  /* 0x000000ff2600720c */ /* 0x000fe20003f86270 */
[----:B------:R-:W-:Y:S02]  /*5440*/  IMAD.MOV.U32 R38, RZ, RZ, R6 ;  /* 0x000000ffff267224 */ /* 0x000fe400078e0006 */
[----:B------:R-:W-:Y:S02]  /*5450*/  IMAD.MOV R7, RZ, RZ, -R7 ;  /* 0x000000ffff077224 */ /* 0x000fe400078e0a07 */
[----:B------:R-:W-:Y:S02]  /*5460*/  IMAD R6, R2, R21, R232 ;  /* 0x0000001502067224 */ /* 0x000fe400078e02e8 */
[----:B------:R-:W-:-:S02]  /*5470*/  @!P2 IMAD.IADD R228, R228, 0x1, -R2 ;  /* 0x00000001e4e4a824 */ /* 0x000fc400078e0a02 */
[--C-:B------:R-:W-:Y:S01]  /*5480*/  @!P0 IMAD.IADD R227, R227, 0x1, -R2.reuse ;  /* 0x00000001e3e38824 */ /* 0x100fe200078e0a02 */
[----:B------:R-:W-:Y:S01]  /*5490*/  ISETP.GT.U32.AND P2, PT, R2, R6, PT ;  /* 0x000000060200720c */ /* 0x000fe20003f44070 */
[----:B------:R-:W-:Y:S02]  /*54a0*/  @!P5 IMAD.IADD R126, R126, 0x1, -R2 ;  /* 0x000000017e7ed824 */ /* 0x000fe400078e0a02 */
[C---:B------:R-:W-:Y:S02]  /*54b0*/  IMAD R7, R2.reuse, R7, R231 ;  /* 0x0000000702077224 */ /* 0x040fe400078e02e7 */
[----:B------:R-:W-:Y:S02]  /*54c0*/  IMAD.MOV.U32 R21, RZ, RZ, R228 ;  /* 0x000000ffff157224 */ /* 0x000fe400078e00e4 */
[----:B------:R-:W-:Y:S01]  /*54d0*/  @!P1 IMAD.MOV R38, RZ, RZ, -R38 ;  /* 0x000000ffff269224 */ /* 0x000fe200078e0a26 */
[C---:B------:R-:W-:Y:S01]  /*54e0*/  ISETP.GT.U32.AND P1, PT, R2.reuse, R227, PT ;  /* 0x000000e30200720c */ /* 0x040fe20003f24070 */
[----:B------:R-:W-:Y:S01]  /*54f0*/  @!P6 IMAD.MOV R21, RZ, RZ, -R21 ;  /* 0x000000ffff15e224 */ /* 0x000fe200078e0a15 */
[----:B------:R-:W-:-:S02]  /*5500*/  ISETP.GT.U32.AND P5, PT, R2, R126, PT ;  /* 0x0000007e0200720c */ /* 0x000fc40003fa4070 */
[----:B------:R-:W-:Y:S02]  /*5510*/  ISETP.GT.U32.AND P6, PT, R2, R7, PT ;  /* 0x000000070200720c */ /* 0x000fe40003fc4070 */
[----:B------:R-:W-:Y:S01]  /*5520*/  ISETP.GE.AND P0, PT, R45, RZ, PT ;  /* 0x000000ff2d00720c */ /* 0x000fe20003f06270 */
[----:B------:R-:W-:Y:S01]  /*5530*/  IMAD.MOV.U32 R45, RZ, RZ, R229 ;  /* 0x000000ffff2d7224 */ /* 0x000fe200078e00e5 */
[----:B------:R-:W-:Y:S01]  /*5540*/  IABS R229, R40 ;  /* 0x0000002800e57213 */ /* 0x000fe20000000000 */
[--C-:B------:R-:W-:Y:S02]  /*5550*/  @!P2 IMAD.IADD R6, R6, 0x1, -R2.reuse ;  /* 0x000000010606a824 */ /* 0x100fe400078e0a02 */
[----:B------:R-:W-:Y:S02]  /*5560*/  @!P3 IMAD.MOV R45, RZ, RZ, -R45 ;  /* 0x000000ffff2db224 */ /* 0x000fe400078e0a2d */
[----:B------:R-:W-:Y:S02]  /*5570*/  IMAD.MOV.U32 R228, RZ, RZ, R229 ;  /* 0x000000ffffe47224 */ /* 0x000fe400078e00e5 */
[--C-:B------:R-:W-:Y:S01]  /*5580*/  @!P1 IMAD.IADD R227, R227, 0x1, -R2.reuse ;  /* 0x00000001e3e39824 */ /* 0x100fe200078e0a02 */
[----:B------:R-:W-:Y:S01]  /*5590*/  ISETP.GE.AND P3, PT, R16, RZ, PT ;  /* 0x000000ff1000720c */ /* 0x000fe20003f66270 */
[--C-:B------:R-:W-:Y:S01]  /*55a0*/  @!P5 IMAD.IADD R126, R126, 0x1, -R2.reuse ;  /* 0x000000017e7ed824 */ /* 0x100fe200078e0a02 */
[----:B------:R-:W-:Y:S01]  /*55b0*/  IABS R16, R55 ;  /* 0x0000003700107213 */ /* 0x000fe20000000000 */
[----:B------:R-:W-:Y:S01]  /*55c0*/  @!P6 IMAD.IADD R7, R7, 0x1, -R2 ;  /* 0x000000010707e824 */ /* 0x000fe200078e0a02 */
[----:B------:R-:W-:Y:S01]  /*55d0*/  ISETP.GE.AND P5, PT, R40, RZ, PT ;  /* 0x000000ff2800720c */ /* 0x000fe20003fa6270 */
[----:B------:R-:W-:Y:S01]  /*55e0*/  IMAD.HI.U32 R40, R246, R228, RZ ;  /* 0x000000e4f6287227 */ /* 0x000fe200078e00ff */
[----:B------:R-:W-:-:S02]  /*55f0*/  ISETP.GE.AND P2, PT, R55, RZ, PT ;  /* 0x000000ff3700720c */ /* 0x000fc40003f46270 */
[----:B------:R-:W-:Y:S01]  /*5600*/  ISETP.GT.U32.AND P6, PT, R2, R6, PT ;  /* 0x000000060200720c */ /* 0x000fe20003fc4070 */
[----:B------:R-:W-:Y:S01]  /*5610*/  IMAD.MOV.U32 R55, RZ, RZ, R227 ;  /* 0x000000ffff377224 */ /* 0x000fe200078e00e3 */
[----:B------:R-:W-:Y:S01]  /*5620*/  ISETP.GE.AND P1, PT, R18, RZ, PT ;  /* 0x000000ff1200720c */ /* 0x000fe20003f26270 */
[----:B------:R-:W-:Y:S01]  /*5630*/  IMAD.MOV R227, RZ, RZ, -R40 ;  /* 0x000000ffffe37224 */ /* 0x000fe200078e0a28 */
[----:B------:R-:W-:Y:S01]  /*5640*/  IABS R18, R10 ;  /* 0x0000000a00127213 */ /* 0x000fe20000000000 */
[----:B------:R-:W-:Y:S01]  /*5650*/  @!P4 IMAD.MOV R55, RZ, RZ, -R55 ;  /* 0x000000ffff37c224 */ /* 0x000fe200078e0a37 */
[----:B------:R-:W-:Y:S01]  /*5660*/  ISETP.GT.U32.AND P4, PT, R2, R7, PT ;  /* 0x000000070200720c */ /* 0x000fe20003f84070 */
[----:B------:R-:W-:-:S04]  /*5670*/  IMAD.HI.U32 R229, R246, R16, RZ ;  /* 0x00000010f6e57227 */ /* 0x000fc800078e00ff */
[----:B------:R-:W-:Y:S02]  /*5680*/  IMAD.MOV.U32 R40, RZ, RZ, R126 ;  /* 0x000000ffff287224 */ /* 0x000fe400078e007e */
[----:B------:R-:W-:Y:S02]  /*5690*/  IMAD R227, R2, R227, R228 ;  /* 0x000000e302e37224 */ /* 0x000fe400078e02e4 */
[----:B------:R-:W-:Y:S02]  /*56a0*/  IMAD.MOV R229, RZ, RZ, -R229 ;  /* 0x000000ffffe57224 */ /* 0x000fe400078e0ae5 */
[----:B------:R-:W-:Y:S02]  /*56b0*/  IMAD.MOV.U32 R126, RZ, RZ, R18 ;  /* 0x000000ffff7e7224 */ /* 0x000fe400078e0012 */
[----:B------:R-:W-:Y:S01]  /*56c0*/  @!P0 IMAD.MOV R40, RZ, RZ, -R40 ;  /* 0x000000ffff288224 */ /* 0x000fe200078e0a28 */
[----:B------:R-:W-:Y:S01]  /*56d0*/  ISETP.GE.AND P0, PT, R10, RZ, PT ;  /* 0x000000ff0a00720c */ /* 0x000fe20003f06270 */
[----:B------:R-:W-:Y:S01]  /*56e0*/  @!P6 IMAD.IADD R6, R6, 0x1, -R2 ;  /* 0x000000010606e824 */ /* 0x000fe200078e0a02 */
[C---:B------:R-:W-:Y:S01]  /*56f0*/  ISETP.GT.U32.AND P6, PT, R2.reuse, R227, PT ;  /* 0x000000e30200720c */ /* 0x040fe20003fc4070 */
[----:B------:R-:W-:-:S02]  /*5700*/  IMAD R10, R2, R229, R16 ;  /* 0x000000e5020a7224 */ /* 0x000fc400078e0210 */
[----:B------:R-:W-:-:S04]  /*5710*/  IMAD.HI.U32 R228, R246, R126, RZ ;  /* 0x0000007ef6e47227 */ /* 0x000fc800078e00ff */
[----:B------:R-:W-:Y:S02]  /*5720*/  IMAD.MOV R228, RZ, RZ, -R228 ;  /* 0x000000ffffe47224 */ /* 0x000fe400078e0ae4 */
[----:B------:R-:W-:Y:S01]  /*5730*/  @!P4 IMAD.IADD R7, R7, 0x1, -R2 ;  /* 0x000000010707c824 */ /* 0x000fe200078e0a02 */
[C---:B------:R-:W-:Y:S01]  /*5740*/  ISETP.GT.U32.AND P4, PT, R2.reuse, R10, PT ;  /* 0x0000000a0200720c */ /* 0x040fe20003f84070 */
[----:B------:R-:W-:Y:S02]  /*5750*/  IMAD R126, R2, R228, R126 ;  /* 0x000000e4027e7224 */ /* 0x000fe400078e027e */
[----:B------:R-:W-:-:S03]  /*5760*/  @!P6 IMAD.IADD R227, R227, 0x1, -R2 ;  /* 0x00000001e3e3e824 */ /* 0x000fc600078e0a02 */
[----:B------:R-:W-:Y:S02]  /*5770*/  ISETP.GT.U32.AND P6, PT, R2, R126, PT ;  /* 0x0000007e0200720c */ /* 0x000fe40003fc4070 */
[----:B------:R-:W-:-:S05]  /*5780*/  IABS R18, R28 ;  /* 0x0000001c00127213 */ /* 0x000fca0000000000 */
[----:B------:R-:W-:Y:S01]  /*5790*/  @!P4 IMAD.IADD R10, R10, 0x1, -R2 ;  /* 0x000000010a0ac824 */ /* 0x000fe200078e0a02 */
[----:B------:R-:W-:Y:S02]  /*57a0*/  ISETP.GT.U32.AND P4, PT, R2, R227, PT ;  /* 0x000000e30200720c */ /* 0x000fe40003f84070 */
[----:B------:R-:W-:Y:S01]  /*57b0*/  IABS R16, R39 ;  /* 0x0000002700107213 */ /* 0x000fe20000000000 */
[----:B------:R-:W-:Y:S01]  /*57c0*/  IMAD.HI.U32 R234, R246, R18, RZ ;  /* 0x00000012f6ea7227 */ /* 0x000fe200078e00ff */
[----:B------:R-:W-:-:S03]  /*57d0*/  IABS R229, R12 ;  /* 0x0000000c00e57213 */ /* 0x000fc60000000000 */
[----:B------:R-:W-:Y:S02]  /*57e0*/  @!P6 IMAD.IADD R126, R126, 0x1, -R2 ;  /* 0x000000017e7ee824 */ /* 0x000fe400078e0a02 */
[----:B------:R-:W-:Y:S01]  /*57f0*/  IMAD.HI.U32 R228, R246, R16, RZ ;  /* 0x00000010f6e47227 */ /* 0x000fe200078e00ff */
[----:B------:R-:W-:-:S03]  /*5800*/  IABS R231, R9 ;  /* 0x0000000900e77213 */ /* 0x000fc60000000000 */
[----:B------:R-:W-:Y:S01]  /*5810*/  @!P3 IMAD.MOV R6, RZ, RZ, -R6 ;  /* 0x000000ffff06b224 */ /* 0x000fe200078e0a06 */
[----:B------:R-:W-:Y:S01]  /*5820*/  ISETP.GT.U32.AND P3, PT, R2, R10, PT ;  /* 0x0000000a0200720c */ /* 0x000fe20003f64070 */
[----:B------:R-:W-:Y:S01]  /*5830*/  @!P1 IMAD.MOV R7, RZ, RZ, -R7 ;  /* 0x000000ffff079224 */ /* 0x000fe200078e0a07 */
[----:B------:R-:W-:Y:S01]  /*5840*/  ISETP.GE.AND P1, PT, R9, RZ, PT ;  /* 0x000000ff0900720c */ /* 0x000fe20003f26270 */
[----:B------:R-:W-:Y:S01]  /*5850*/  IMAD.HI.U32 R233, R246, R229, RZ ;  /* 0x000000e5f6e97227 */ /* 0x000fe200078e00ff */
[----:B------:R-:W-:-:S03]  /*5860*/  ISETP.GT.U32.AND P6, PT, R2, R126, PT ;  /* 0x0000007e0200720c */ /* 0x000fc60003fc4070 */
[----:B------:R-:W-:Y:S02]  /*5870*/  IMAD.MOV R9, RZ, RZ, -R234 ;  /* 0x000000ffff097224 */ /* 0x000fe400078e0aea */
[----:B------:R-:W-:Y:S02]  /*5880*/  IMAD.MOV R228, RZ, RZ, -R228 ;  /* 0x000000ffffe47224 */ /* 0x000fe400078e0ae4 */
[----:B------:R-:W-:Y:S02]  /*5890*/  @!P4 IMAD.IADD R227, R227, 0x1, -R2 ;  /* 0x00000001e3e3c824 */ /* 0x000fe400078e0a02 */
[----:B------:R-:W-:Y:S02]  /*58a0*/  IMAD.MOV R233, RZ, RZ, -R233 ;  /* 0x000000ffffe97224 */ /* 0x000fe400078e0ae9 */
[C---:B------:R-:W-:Y:S02]  /*58b0*/  IMAD R18, R2.reuse, R9, R18 ;  /* 0x0000000902127224 */ /* 0x040fe400078e0212 */
[----:B------:R-:W-:-:S02]  /*58c0*/  IMAD R16, R2, R228, R16 ;  /* 0x000000e402107224 */ /* 0x000fc400078e0210 */
[----:B------:R-:W-:Y:S02]  /*58d0*/  IMAD.MOV.U32 R9, RZ, RZ, R227 ;  /* 0x000000ffff097224 */ /* 0x000fe400078e00e3 */
[C---:B------:R-:W-:Y:S02]  /*58e0*/  IMAD R229, R2.reuse, R233, R229 ;  /* 0x000000e902e57224 */ /* 0x040fe400078e02e5 */
[----:B------:R-:W-:Y:S01]  /*58f0*/  @!P5 IMAD.MOV R9, RZ, RZ, -R9 ;  /* 0x000000ffff09d224 */ /* 0x000fe200078e0a09 */
[----:B------:R-:W-:Y:S01]  /*5900*/  ISETP.GT.U32.AND P5, PT, R2, R16, PT ;  /* 0x000000100200720c */ /* 0x000fe20003fa4070 */
[----:B------:R-:W-:-:S04]  /*5910*/  IMAD.HI.U32 R232, R246, R231, RZ ;  /* 0x000000e7f6e87227 */ /* 0x000fc800078e00ff */
[--C-:B------:R-:W-:Y:S01]  /*5920*/  @!P3 IMAD.IADD R10, R10, 0x1, -R2.reuse ;  /* 0x000000010a0ab824 */ /* 0x100fe200078e0a02 */
[----:B------:R-:W-:Y:S01]  /*5930*/  ISETP.GT.U32.AND P3, PT, R2, R229, PT ;  /* 0x000000e50200720c */ /* 0x000fe20003f64070 */
[----:B------:R-:W-:Y:S01]  /*5940*/  @!P6 IMAD.IADD R126, R126, 0x1, -R2 ;  /* 0x000000017e7ee824 */ /* 0x000fe200078e0a02 */
[----:B------:R-:W-:Y:S01]  /*5950*/  ISETP.GT.U32.AND P6, PT, R2, R18, PT ;  /* 0x000000120200720c */ /* 0x000fe20003fc4070 */
[----:B------:R-:W-:-:S04]  /*5960*/  IMAD.MOV R232, RZ, RZ, -R232 ;  /* 0x000000ffffe87224 */ /* 0x000fc800078e0ae8 */
[----:B------:R-:W-:Y:S01]  /*5970*/  IMAD R231, R2, R232, R231 ;  /* 0x000000e802e77224 */ /* 0x000fe200078e02e7 */
[----:B------:R-:W-:Y:S01]  /*5980*/  IABS R232, R14 ;  /* 0x0000000e00e87213 */ /* 0x000fe20000000000 */
[----:B------:R-:W-:Y:S01]  /*5990*/  @!P5 IMAD.IADD R16, R16, 0x1, -R2 ;  /* 0x000000011010d824 */ /* 0x000fe200078e0a02 */
[----:B------:R-:W-:Y:S01]  /*59a0*/  IABS R228, R15 ;  /* 0x0000000f00e47213 */ /* 0x000fe20000000000 */
[----:B------:R-:W-:Y:S01]  /*59b0*/  @!P2 IMAD.MOV R10, RZ, RZ, -R10 ;  /* 0x000000ffff0aa224 */ /* 0x000fe200078e0a0a */
[----:B------:R-:W-:Y:S01]  /*59c0*/  ISETP.GT.U32.AND P4, PT, R2, R231, PT ;  /* 0x000000e70200720c */ /* 0x000fe20003f84070 */
[--C-:B------:R-:W-:Y:S01]  /*59d0*/  @!P3 IMAD.IADD R229, R229, 0x1, -R2.reuse ;  /* 0x00000001e5e5b824 */ /* 0x100fe200078e0a02 */
[----:B------:R-:W-:Y:S01]  /*59e0*/  ISETP.GE.AND P2, PT, R12, RZ, PT ;  /* 0x000000ff0c00720c */ /* 0x000fe20003f46270 */
[----:B------:R-:W-:Y:S01]  /*59f0*/  @!P6 IMAD.IADD R18, R18, 0x1, -R2 ;  /* 0x000000011212e824 */ /* 0x000fe200078e0a02 */
[----:B------:R-:W-:Y:S01]  /*5a00*/  ISETP.GT.U32.AND P6, PT, R2, R16, PT ;  /* 0x000000100200720c */ /* 0x000fe20003fc4070 */
[----:B------:R-:W-:-:S02]  /*5a10*/  IMAD.MOV.U32 R12, RZ, RZ, R126 ;  /* 0x000000ffff0c7224 */ /* 0x000fc400078e007e */
[----:B------:R-:W-:Y:S01]  /*5a20*/  IMAD.HI.U32 R126, R246, R232, RZ ;  /* 0x000000e8f67e7227 */ /* 0x000fe200078e00ff */
[----:B------:R-:W-:-:S03]  /*5a30*/  ISETP.GT.U32.AND P5, PT, R2, R229, PT ;  /* 0x000000e50200720c */ /* 0x000fc60003fa4070 */
[----:B------:R-:W-:-:S04]  /*5a40*/  IMAD.HI.U32 R227, R246, R228, RZ ;  /* 0x000000e4f6e37227 */ /* 0x000fc800078e00ff */
[----:B------:R-:W-:Y:S02]  /*5a50*/  IMAD.MOV R126, RZ, RZ, -R126 ;  /* 0x000000ffff7e7224 */ /* 0x000fe400078e0a7e */
[----:B------:R-:W-:Y:S02]  /*5a60*/  IMAD.MOV R227, RZ, RZ, -R227 ;  /* 0x000000ffffe37224 */ /* 0x000fe400078e0ae3 */
[C---:B------:R-:W-:Y:S02]  /*5a70*/  IMAD R126, R2.reuse, R126, R232 ;  /* 0x0000007e027e7224 */ /* 0x040fe400078e02e8 */
[----:B------:R-:W-:Y:S02]  /*5a80*/  @!P4 IMAD.IADD R231, R231, 0x1, -R2 ;  /* 0x00000001e7e7c824 */ /* 0x000fe400078e0a02 */
[----:B------:R-:W-:Y:S02]  /*5a90*/  IMAD R227, R2, R227, R228 ;  /* 0x000000e302e37224 */ /* 0x000fe400078e02e4 */
[----:B------:R-:W-:Y:S01]  /*5aa0*/  @!P6 IMAD.IADD R16, R16, 0x1, -R2 ;  /* 0x000000011010e824 */ /* 0x000fe200078e0a02 */
[C---:B------:R-:W-:Y:S01]  /*5ab0*/  ISETP.GT.U32.AND P6, PT, R2.reuse, R126, PT ;  /* 0x0000007e0200720c */ /* 0x040fe20003fc4070 */
[----:B------:R-:W-:Y:S01]  /*5ac0*/  @!P0 IMAD.MOV R12, RZ, RZ, -R12 ;  /* 0x000000ffff0c8224 */ /* 0x000fe200078e0a0c */
[C---:B------:R-:W-:Y:S01]  /*5ad0*/  ISETP.GT.U32.AND P3, PT, R2.reuse, R231, PT ;  /* 0x000000e70200720c */ /* 0x040fe20003f64070 */
[----:B------:R-:W-:Y:S01]  /*5ae0*/  @!P5 IMAD.IADD R229, R229, 0x1, -R2 ;  /* 0x00000001e5e5d824 */ /* 0x000fe200078e0a02 */
[----:B------:R-:W-:-:S02]  /*5af0*/  ISETP.GT.U32.AND P0, PT, R2, R18, PT ;  /* 0x000000120200720c */ /* 0x000fc40003f04070 */
[----:B------:R-:W-:Y:S02]  /*5b00*/  ISETP.GT.U32.AND P5, PT, R2, R227, PT ;  /* 0x000000e30200720c */ /* 0x000fe40003fa4070 */
[----:B------:R-:W-:Y:S02]  /*5b10*/  ISETP.GE.AND P4, PT, R39, RZ, PT ;  /* 0x000000ff2700720c */ /* 0x000fe40003f86270 */
[----:B------:R-:W-:Y:S02]  /*5b20*/  IABS R39, R26 ;  /* 0x0000001a00277213 */ /* 0x000fe40000000000 */
[----:B------:R-:W-:Y:S01]  /*5b30*/  IABS R228, R22 ;  /* 0x0000001600e47213 */ /* 0x000fe20000000000 */
[--C-:B------:R-:W-:Y:S02]  /*5b40*/  @!P6 IMAD.IADD R126, R126, 0x1, -R2.reuse ;  /* 0x000000017e7ee824 */ /* 0x100fe400078e0a02 */
[----:B------:R-:W-:Y:S02]  /*5b50*/  @!P3 IMAD.IADD R231, R231, 0x1, -R2 ;  /* 0x00000001e7e7b824 */ /* 0x000fe400078e0a02 */
[----:B------:R-:W-:Y:S01]  /*5b60*/  IMAD.HI.U32 R232, R246, R39, RZ ;  /* 0x00000027f6e87227 */ /* 0x000fe200078e00ff */
[----:B------:R-:W-:-:S03]  /*5b70*/  ISETP.GT.U32.AND P6, PT, R2, R126, PT ;  /* 0x0000007e0200720c */ /* 0x000fc60003fc4070 */
[--C-:B------:R-:W-:Y:S01]  /*5b80*/  @!P0 IMAD.IADD R18, R18, 0x1, -R2.reuse ;  /* 0x0000000112128824 */ /* 0x100fe200078e0a02 */
[----:B------:R-:W-:Y:S01]  /*5b90*/  ISETP.GE.AND P0, PT, R15, RZ, PT ;  /* 0x000000ff0f00720c */ /* 0x000fe20003f06270 */
[----:B------:R-:W-:Y:S01]  /*5ba0*/  @!P5 IMAD.IADD R227, R227, 0x1, -R2 ;  /* 0x00000001e3e3d824 */ /* 0x000fe200078e0a02 */
[----:B------:R-:W-:Y:S01]  /*5bb0*/  ISETP.GE.AND P5, PT, R14, RZ, PT ;  /* 0x000000ff0e00720c */ /* 0x000fe20003fa6270 */
[----:B------:R-:W-:Y:S02]  /*5bc0*/  IMAD.MOV R15, RZ, RZ, -R232 ;  /* 0x000000ffff0f7224 */ /* 0x000fe400078e0ae8 */
[----:B------:R-:W-:Y:S02]  /*5bd0*/  IMAD.MOV.U32 R14, RZ, RZ, R231 ;  /* 0x000000ffff0e7224 */ /* 0x000fe400078e00e7 */
[----:B------:R-:W-:-:S04]  /*5be0*/  IMAD.HI.U32 R232, R246, R228, RZ ;  /* 0x000000e4f6e87227 */ /* 0x000fc800078e00ff */
[C---:B------:R-:W-:Y:S02]  /*5bf0*/  IMAD R39, R2.reuse, R15, R39 ;  /* 0x0000000f02277224 */ /* 0x040fe400078e0227 */
[----:B------:R-:W-:Y:S01]  /*5c00*/  @!P1 IMAD.MOV R14, RZ, RZ, -R14 ;  /* 0x000000ffff0e9224 */ /* 0x000fe200078e0a0e */
[----:B------:R-:W-:Y:S01]  /*5c10*/  ISETP.GT.U32.AND P1, PT, R2, R227, PT ;  /* 0x000000e30200720c */ /* 0x000fe20003f24070 */
[----:B------:R-:W-:Y:S02]  /*5c20*/  IMAD.MOV R232, RZ, RZ, -R232 ;  /* 0x000000ffffe87224 */ /* 0x000fe400078e0ae8 */
[----:B------:R-:W-:Y:S02]  /*5c30*/  IMAD.MOV.U32 R15, RZ, RZ, R229 ;  /* 0x000000ffff0f7224 */ /* 0x000fe400078e00e5 */
[----:B------:R-:W-:Y:S01]  /*5c40*/  @!P4 IMAD.MOV R16, RZ, RZ, -R16 ;  /* 0x000000ffff10c224 */ /* 0x000fe200078e0a10 */
[----:B------:R-:W-:Y:S01]  /*5c50*/  ISETP.GE.AND P4, PT, R26, RZ, PT ;  /* 0x000000ff1a00720c */ /* 0x000fe20003f86270 */
[----:B------:R-:W-:Y:S01]  /*5c60*/  @!P2 IMAD.MOV R15, RZ, RZ, -R15 ;  /* 0x000000ffff0fa224 */ /* 0x000fe200078e0a0f */
[C---:B------:R-:W-:Y:S01]  /*5c70*/  ISETP.GT.U32.AND P2, PT, R2.reuse, R39, PT ;  /* 0x000000270200720c */ /* 0x040fe20003f44070 */
[----:B------:R-:W-:-:S02]  /*5c80*/  IMAD R26, R2, R232, R228 ;  /* 0x000000e8021a7224 */ /* 0x000fc400078e02e4 */
[----:B------:R-:W-:-:S03]  /*5c90*/  @!P6 IMAD.IADD R126, R126, 0x1, -R2 ;  /* 0x000000017e7ee824 */ /* 0x000fc600078e0a02 */
[----:B------:R-:W-:Y:S01]  /*5ca0*/  ISETP.GT.U32.AND P6, PT, R2, R26, PT ;  /* 0x0000001a0200720c */ /* 0x000fe20003fc4070 */
[--C-:B------:R-:W-:Y:S01]  /*5cb0*/  @!P1 IMAD.IADD R227, R227, 0x1, -R2.reuse ;  /* 0x00000001e3e39824 */ /* 0x100fe200078e0a02 */
[----:B------:R-:W-:Y:S02]  /*5cc0*/  ISETP.GE.AND P3, PT, R28, RZ, PT ;  /* 0x000000ff1c00720c */ /* 0x000fe40003f66270 */
[----:B------:R-:W-:Y:S02]  /*5cd0*/  IABS R28, R20 ;  /* 0x00000014001c7213 */ /* 0x000fe40000000000 */
[----:B------:R-:W-:Y:S01]  /*5ce0*/  ISETP.GE.AND P1, PT, R20, RZ, PT ;  /* 0x000000ff1400720c */ /* 0x000fe20003f26270 */
[----:B------:R-:W-:Y:S02]  /*5cf0*/  IMAD.MOV.U32 R20, RZ, RZ, R227 ;  /* 0x000000ffff147224 */ /* 0x000fe400078e00e3 */
[----:B------:R-:W-:Y:S02]  /*5d00*/  @!P2 IMAD.IADD R39, R39, 0x1, -R2 ;  /* 0x000000012727a824 */ /* 0x000fe400078e0a02 */
[----:B------:R-:W-:Y:S01]  /*5d10*/  @!P0 IMAD.MOV R20, RZ, RZ, -R20 ;  /* 0x000000ffff148224 */ /* 0x000fe200078e0a14 */
[----:B------:R-:W-:Y:S01]  /*5d20*/  ISETP.GE.AND P0, PT, R30, RZ, PT ;  /* 0x000000ff1e00720c */ /* 0x000fe20003f06270 */
[----:B------:R-:W-:Y:S01]  /*5d30*/  @!P6 IMAD.IADD R26, R26, 0x1, -R2 ;  /* 0x000000011a1ae824 */ /* 0x000fe200078e0a02 */
[----:B------:R-:W-:Y:S01]  /*5d40*/  IABS R30, R30 ;  /* 0x0000001e001e7213 */ /* 0x000fe20000000000 */
[----:B------:R-:W-:Y:S01]  /*5d50*/  IMAD.HI.U32 R231, R246, R28, RZ ;  /* 0x0000001cf6e77227 */ /* 0x000fe200078e00ff */
[----:B------:R-:W-:-:S03]  /*5d60*/  ISETP.GT.U32.AND P2, PT, R2, R39, PT ;  /* 0x000000270200720c */ /* 0x000fc60003f44070 */
[----:B------:R-:W-:Y:S01]  /*5d70*/  @!P3 IMAD.MOV R18, RZ, RZ, -R18 ;  /* 0x000000ffff12b224 */ /* 0x000fe200078e0a12 */
[----:B------:R-:W-:Y:S01]  /*5d80*/  ISETP.GE.AND P3, PT, R22, RZ, PT ;  /* 0x000000ff1600720c */ /* 0x000fe20003f66270 */
[----:B------:R-:W-:Y:S01]  /*5d90*/  IMAD.MOV.U32 R22, RZ, RZ, R126 ;  /* 0x000000ffff167224 */ /* 0x000fe200078e007e */
[----:B------:R-:W-:Y:S01]  /*5da0*/  ISETP.GT.U32.AND P6, PT, R2, R26, PT ;  /* 0x0000001a0200720c */ /* 0x000fe20003fc4070 */
[----:B------:R-:W-:Y:S02]  /*5db0*/  IMAD.MOV R231, RZ, RZ, -R231 ;  /* 0x000000ffffe77224 */ /* 0x000fe400078e0ae7 */
[----:B------:R-:W-:-:S04]  /*5dc0*/  IMAD.HI.U32 R126, R246, R30, RZ ;  /* 0x0000001ef67e7227 */ /* 0x000fc800078e00ff */
[C---:B------:R-:W-:Y:S02]  /*5dd0*/  IMAD R28, R2.reuse, R231, R28 ;  /* 0x000000e7021c7224 */ /* 0x040fe400078e021c */
[----:B------:R-:W-:Y:S02]  /*5de0*/  IMAD.MOV R126, RZ, RZ, -R126 ;  /* 0x000000ffff7e7224 */ /* 0x000fe400078e0a7e */
[----:B------:R-:W-:Y:S01]  /*5df0*/  @!P2 IMAD.IADD R39, R39, 0x1, -R2 ;  /* 0x000000012727a824 */ /* 0x000fe200078e0a02 */
[C---:B------:R-:W-:Y:S01]  /*5e00*/  ISETP.GT.U32.AND P2, PT, R2.reuse, R28, PT ;  /* 0x0000001c0200720c */ /* 0x040fe20003f44070 */
[----:B------:R-:W-:Y:S02]  /*5e10*/  IMAD R30, R2, R126, R30 ;  /* 0x0000007e021e7224 */ /* 0x000fe400078e021e */
[----:B------:R-:W-:-:S03]  /*5e20*/  @!P6 IMAD.IADD R26, R26, 0x1, -R2 ;  /* 0x000000011a1ae824 */ /* 0x000fc600078e0a02 */
[----:B------:R-:W-:Y:S02]  /*5e30*/  ISETP.GT.U32.AND P6, PT, R2, R30, PT ;  /* 0x0000001e0200720c */ /* 0x000fe40003fc4070 */
[----:B------:R-:W-:Y:S02]  /*5e40*/  IABS R232, R37 ;  /* 0x0000002500e87213 */ /* 0x000fe40000000000 */
[----:B------:R-:W-:-:S03]  /*5e50*/  IABS R233, R24 ;  /* 0x0000001800e97213 */ /* 0x000fc60000000000 */
[----:B------:R-:W-:-:S04]  /*5e60*/  IMAD.HI.U32 R229, R246, R232, RZ ;  /* 0x000000e8f6e57227 */ /* 0x000fc800078e00ff */
[----:B------:R-:W-:Y:S02]  /*5e70*/  @!P2 IMAD.IADD R28, R28, 0x1, -R2 ;  /* 0x000000011c1ca824 */ /* 0x000fe400078e0a02 */
[----:B------:R-:W-:Y:S01]  /*5e80*/  @!P5 IMAD.MOV R22, RZ, RZ, -R22 ;  /* 0x000000ffff16d224 */ /* 0x000fe200078e0a16 */
[----:B------:R-:W-:Y:S01]  /*5e90*/  ISETP.GE.AND P5, PT, R37, RZ, PT ;  /* 0x000000ff2500720c */ /* 0x000fe20003fa6270 */
[----:B------:R-:W-:Y:S02]  /*5ea0*/  IMAD.MOV R229, RZ, RZ, -R229 ;  /* 0x000000ffffe57224 */ /* 0x000fe400078e0ae5 */
[----:B------:R-:W-:Y:S01]  /*5eb0*/  @!P6 IMAD.IADD R30, R30, 0x1, -R2 ;  /* 0x000000011e1ee824 */ /* 0x000fe200078e0a02 */
[----:B------:R-:W-:Y:S01]  /*5ec0*/  ISETP.GT.U32.AND P6, PT, R2, R28, PT ;  /* 0x0000001c0200720c */ /* 0x000fe20003fc4070 */
[----:B------:R-:W-:Y:S01]  /*5ed0*/  IMAD.HI.U32 R228, R246, R233, RZ ;  /* 0x000000e9f6e47227 */ /* 0x000fe200078e00ff */
[----:B------:R-:W-:Y:S02]  /*5ee0*/  IABS R37, R34 ;  /* 0x0000002200257213 */ /* 0x000fe40000000000 */
[----:B------:R-:W-:Y:S01]  /*5ef0*/  ISETP.GE.AND P2, PT, R24, RZ, PT ;  /* 0x000000ff1800720c */ /* 0x000fe20003f46270 */
[----:B------:R-:W-:Y:S01]  /*5f00*/  IMAD R232, R2, R229, R232 ;  /* 0x000000e502e87224 */ /* 0x000fe200078e02e8 */
[----:B------:R-:W-:Y:S01]  /*5f10*/  IABS R231, R32 ;  /* 0x0000002000e77213 */ /* 0x000fe20000000000 */
[----:B------:R-:W-:-:S02]  /*5f20*/  IMAD.MOV R228, RZ, RZ, -R228 ;  /* 0x000000ffffe47224 */ /* 0x000fc400078e0ae4 */
[----:B------:R-:W-:Y:S02]  /*5f30*/  IMAD.MOV.U32 R24, RZ, RZ, R39 ;  /* 0x000000ffff187224 */ /* 0x000fe400078e0027 */
[----:B------:R-:W-:Y:S01]  /*5f40*/  IMAD.HI.U32 R126, R246, R37, RZ ;  /* 0x00000025f67e7227 */ /* 0x000fe200078e00ff */
[----:B------:R-:W-:-:S03]  /*5f50*/  IABS R39, R36 ;  /* 0x0000002400277213 */ /* 0x000fc60000000000 */
[----:B------:R-:W-:Y:S01]  /*5f60*/  @!P3 IMAD.MOV R26, RZ, RZ, -R26 ;  /* 0x000000ffff1ab224 */ /* 0x000fe200078e0a1a */
[C---:B------:R-:W-:Y:S01]  /*5f70*/  ISETP.GT.U32.AND P3, PT, R2.reuse, R232, PT ;  /* 0x000000e80200720c */ /* 0x040fe20003f64070 */
[C---:B------:R-:W-:Y:S02]  /*5f80*/  IMAD R233, R2.reuse, R228, R233 ;  /* 0x000000e402e97224 */ /* 0x040fe400078e02e9 */
[----:B------:R-:W-:Y:S01]  /*5f90*/  @!P4 IMAD.MOV R24, RZ, RZ, -R24 ;  /* 0x000000ffff18c224 */ /* 0x000fe200078e0a18 */
        /* <DEDUP_REMOVED lines=9> */
[----:B------:R-:W-:Y:S02]  /*6030*/  IMAD.MOV R126, RZ, RZ, -R126 ;  /* 0x000000ffff7e7224 */ /* 0x000fe400078e0a7e */
[--C-:B------:R-:W-:Y:S01]  /*6040*/  @!P3 IMAD.IADD R232, R232, 0x1, -R2.reuse ;  /* 0x00000001e8e8b824 */ /* 0x100fe200078e0a02 */
[----:B------:R-:W-:Y:S01]  /*6050*/  ISETP.GT.U32.AND P3, PT, R2, R37, PT ;  /* 0x000000250200720c */ /* 0x000fe20003f64070 */
[--C-:B------:R-:W-:Y:S01]  /*6060*/  @!P4 IMAD.IADD R30, R30, 0x1, -R2.reuse ;  /* 0x000000011e1ec824 */ /* 0x100fe200078e0a02 */
[C---:B------:R-:W-:Y:S01]  /*6070*/  ISETP.GT.U32.AND P4, PT, R2.reuse, R231, PT ;  /* 0x000000e70200720c */ /* 0x040fe20003f84070 */
[----:B------:R-:W-:Y:S02]  /*6080*/  IMAD R39, R2, R126, R39 ;  /* 0x0000007e02277224 */ /* 0x000fe400078e0227 */
[----:B------:R-:W-:-:S03]  /*6090*/  @!P6 IMAD.IADD R233, R233, 0x1, -R2 ;  /* 0x00000001e9e9e824 */ /* 0x000fc600078e0a02 */
[C---:B------:R-:W-:Y:S02]  /*60a0*/  ISETP.GT.U32.AND P6, PT, R2.reuse, R39, PT ;  /* 0x000000270200720c */ /* 0x040fe40003fc4070 */
[----:B------:R-:W-:Y:S02]  /*60b0*/  IABS R228, R41 ;  /* 0x0000002900e47213 */ /* 0x000fe40000000000 */
[----:B------:R-:W-:Y:S01]  /*60c0*/  IABS R229, R69 ;  /* 0x0000004500e57213 */ /* 0x000fe20000000000 */
[----:B------:R-:W-:Y:S01]  /*60d0*/  @!P3 IMAD.IADD R37, R37, 0x1, -R2 ;  /* 0x000000012525b824 */ /* 0x000fe200078e0a02 */
[----:B------:R-:W-:Y:S01]  /*60e0*/  ISETP.GT.U32.AND P3, PT, R2, R233, PT ;  /* 0x000000e90200720c */ /* 0x000fe20003f64070 */
[----:B------:R-:W-:Y:S01]  /*60f0*/  IMAD.HI.U32 R234, R246, R228, RZ ;  /* 0x000000e4f6ea7227 */ /* 0x000fe200078e00ff */
[----:B------:R-:W-:-:S03]  /*6100*/  IABS R227, R43 ;  /* 0x0000002b00e37213 */ /* 0x000fc60000000000 */
[----:B------:R-:W-:Y:S01]  /*6110*/  @!P4 IMAD.IADD R231, R231, 0x1, -R2 ;  /* 0x00000001e7e7c824 */ /* 0x000fe200078e0a02 */
[----:B------:R-:W-:Y:S01]  /*6120*/  ISETP.GT.U32.AND P4, PT, R2, R232, PT ;  /* 0x000000e80200720c */ /* 0x000fe20003f84070 */
[----:B------:R-:W-:-:S04]  /*6130*/  IMAD.HI.U32 R235, R246, R229, RZ ;  /* 0x000000e5f6eb7227 */ /* 0x000fc800078e00ff */
[----:B------:R-:W-:Y:S02]  /*6140*/  IMAD.MOV R234, RZ, RZ, -R234 ;  /* 0x000000ffffea7224 */ /* 0x000fe400078e0aea */
[----:B------:R-:W-:Y:S01]  /*6150*/  @!P1 IMAD.MOV R28, RZ, RZ, -R28 ;  /* 0x000000ffff1c9224 */ /* 0x000fe200078e0a1c */
[C---:B------:R-:W-:Y:S01]  /*6160*/  ISETP.GT.U32.AND P1, PT, R2.reuse, R231, PT ;  /* 0x000000e70200720c */ /* 0x040fe20003f24070 */
[----:B------:R-:W-:Y:S01]  /*6170*/  @!P6 IMAD.IADD R39, R39, 0x1, -R2 ;  /* 0x000000012727e824 */ /* 0x000fe200078e0a02 */
[----:B------:R-:W-:Y:S01]  /*6180*/  ISETP.GT.U32.AND P6, PT, R2, R37, PT ;  /* 0x000000250200720c */ /* 0x000fe20003fc4070 */
[----:B------:R-:W-:Y:S02]  /*6190*/  IMAD.MOV R235, RZ, RZ, -R235 ;  /* 0x000000ffffeb7224 */ /* 0x000fe400078e0aeb */
[----:B------:R-:W-:-:S04]  /*61a0*/  IMAD.HI.U32 R126, R246, R227, RZ ;  /* 0x000000e3f67e7227 */ /* 0x000fc800078e00ff */
[C---:B------:R-:W-:Y:S02]  /*61b0*/  IMAD R228, R2.reuse, R234, R228 ;  /* 0x000000ea02e47224 */ /* 0x040fe400078e02e4 */
[C---:B------:R-:W-:Y:S02]  /*61c0*/  IMAD R229, R2.reuse, R235, R229 ;  /* 0x000000eb02e57224 */ /* 0x040fe400078e02e5 */
[----:B------:R-:W-:Y:S02]  /*61d0*/  IMAD.MOV R126, RZ, RZ, -R126 ;  /* 0x000000ffff7e7224 */ /* 0x000fe400078e0a7e */
[----:B------:R-:W-:Y:S01]  /*61e0*/  @!P0 IMAD.MOV R30, RZ, RZ, -R30 ;  /* 0x000000ffff1e8224 */ /* 0x000fe200078e0a1e */
[C---:B------:R-:W-:Y:S01]  /*61f0*/  ISETP.GT.U32.AND P0, PT, R2.reuse, R39, PT ;  /* 0x000000270200720c */ /* 0x040fe20003f04070 */
[--C-:B------:R-:W-:Y:S01]  /*6200*/  @!P3 IMAD.IADD R233, R233, 0x1, -R2.reuse ;  /* 0x00000001e9e9b824 */ /* 0x100fe200078e0a02 */
[C---:B------:R-:W-:Y:S01]  /*6210*/  ISETP.GT.U32.AND P3, PT, R2.reuse, R228, PT ;  /* 0x000000e40200720c */ /* 0x040fe20003f64070 */
[----:B------:R-:W-:Y:S01]  /*6220*/  IMAD R227, R2, R126, R227 ;  /* 0x0000007e02e37224 */ /* 0x000fe200078e02e3 */
[----:B------:R-:W-:Y:S01]  /*6230*/  IABS R234, R56 ;  /* 0x0000003800ea7213 */ /* 0x000fe20000000000 */
[--C-:B------:R-:W-:Y:S01]  /*6240*/  @!P4 IMAD.IADD R232, R232, 0x1, -R2.reuse ;  /* 0x00000001e8e8c824 */ /* 0x100fe200078e0a02 */
[----:B------:R-:W-:Y:S01]  /*6250*/  ISETP.GT.U32.AND P4, PT, R2, R229, PT ;  /* 0x000000e50200720c */ /* 0x000fe20003f84070 */
[--C-:B------:R-:W-:Y:S01]  /*6260*/  @!P1 IMAD.IADD R231, R231, 0x1, -R2.reuse ;  /* 0x00000001e7e79824 */ /* 0x100fe200078e0a02 */
[----:B------:R-:W-:Y:S01]  /*6270*/  IABS R126, R50 ;  /* 0x00000032007e7213 */ /* 0x000fe20000000000 */
[----:B------:R-:W-:Y:S01]  /*6280*/  @!P6 IMAD.IADD R37, R37, 0x1, -R2 ;  /* 0x000000012525e824 */ /* 0x000fe200078e0a02 */
[----:B------:R-:W-:Y:S01]  /*6290*/  ISETP.GE.AND P1, PT, R32, RZ, PT ;  /* 0x000000ff2000720c */ /* 0x000fe20003f26270 */
[----:B------:R-:W-:Y:S01]  /*62a0*/  IMAD.HI.U32 R32, R246, R234, RZ ;  /* 0x000000eaf6207227 */ /* 0x000fe200078e00ff */
[----:B------:R-:W-:-:S03]  /*62b0*/  ISETP.GT.U32.AND P6, PT, R2, R227, PT ;  /* 0x000000e30200720c */ /* 0x000fc60003fc4070 */
[----:B------:R-:W-:-:S04]  /*62c0*/  IMAD.HI.U32 R235, R246, R126, RZ ;  /* 0x0000007ef6eb7227 */ /* 0x000fc800078e00ff */
[----:B------:R-:W-:Y:S01]  /*62d0*/  @!P0 IMAD.IADD R39, R39, 0x1, -R2 ;  /* 0x0000000127278824 */ /* 0x000fe200078e0a02 */
[----:B------:R-:W-:Y:S01]  /*62e0*/  ISETP.GE.AND P0, PT, R34, RZ, PT ;  /* 0x000000ff2200720c */ /* 0x000fe20003f06270 */
[----:B------:R-:W-:Y:S01]  /*62f0*/  IMAD.MOV R32, RZ, RZ, -R32 ;  /* 0x000000ffff207224 */ /* 0x000fe200078e0a20 */
[----:B------:R-:W-:Y:S01]  /*6300*/  IABS R34, R67 ;  /* 0x0000004300227213 */ /* 0x000fe20000000000 */
[--C-:B------:R-:W-:Y:S01]  /*6310*/  @!P3 IMAD.IADD R228, R228, 0x1, -R2.reuse ;  /* 0x00000001e4e4b824 */ /* 0x100fe200078e0a02 */
[----:B------:R-:W-:Y:S01]  /*6320*/  ISETP.GE.AND P3, PT, R69, RZ, PT ;  /* 0x000000ff4500720c */ /* 0x000fe20003f66270 */
[----:B------:R-:W-:Y:S02]  /*6330*/  @!P4 IMAD.IADD R229, R229, 0x1, -R2 ;  /* 0x00000001e5e5c824 */ /* 0x000fe400078e0a02 */
[----:B------:R-:W-:Y:S02]  /*6340*/  IMAD.MOV R235, RZ, RZ, -R235 ;  /* 0x000000ffffeb7224 */ /* 0x000fe400078e0aeb */
[----:B------:R-:W-:-:S02]  /*6350*/  IMAD R69, R2, R32, R234 ;  /* 0x0000002002457224 */ /* 0x000fc400078e02ea */
[----:B------:R-:W-:Y:S02]  /*6360*/  IMAD.MOV.U32 R32, RZ, RZ, R232 ;  /* 0x000000ffff207224 */ /* 0x000fe400078e00e8 */
[----:B------:R-:W-:Y:S01]  /*6370*/  IMAD.MOV.U32 R232, RZ, RZ, R34 ;  /* 0x000000ffffe87224 */ /* 0x000fe200078e0022 */
[----:B------:R-:W-:Y:S01]  /*6380*/  ISETP.GE.AND P4, PT, R36, RZ, PT ;  /* 0x000000ff2400720c */ /* 0x000fe20003f86270 */
[C---:B------:R-:W-:Y:S02]  /*6390*/  IMAD R126, R2.reuse, R235, R126 ;  /* 0x000000eb027e7224 */ /* 0x040fe400078e027e */
[----:B------:R-:W-:Y:S01]  /*63a0*/  @!P6 IMAD.IADD R227, R227, 0x1, -R2 ;  /* 0x00000001e3e3e824 */ /* 0x000fe200078e0a02 */
[C---:B------:R-:W-:Y:S01]  /*63b0*/  ISETP.GT.U32.AND P6, PT, R2.reuse, R229, PT ;  /* 0x000000e50200720c */ /* 0x040fe20003fc4070 */
[----:B------:R-:W-:Y:S02]  /*63c0*/  IMAD.MOV.U32 R34, RZ, RZ, R233 ;  /* 0x000000ffff227224 */ /* 0x000fe400078e00e9 */
[----:B------:R-:W-:Y:S01]  /*63d0*/  @!P5 IMAD.MOV R32, RZ, RZ, -R32 ;  /* 0x000000ffff20d224 */ /* 0x000fe200078e0a20 */
[C---:B------:R-:W-:Y:S01]  /*63e0*/  ISETP.GT.U32.AND P5, PT, R2.reuse, R228, PT ;  /* 0x000000e40200720c */ /* 0x040fe20003fa4070 */
[----:B------:R-:W-:Y:S01]  /*63f0*/  @!P2 IMAD.MOV R34, RZ, RZ, -R34 ;  /* 0x000000ffff22a224 */ /* 0x000fe200078e0a22 */
[----:B------:R-:W-:Y:S01]  /*6400*/  ISETP.GT.U32.AND P2, PT, R2, R126, PT ;  /* 0x0000007e0200720c */ /* 0x000fe20003f44070 */
[----:B------:R-:W-:Y:S01]  /*6410*/  @!P0 IMAD.MOV R37, RZ, RZ, -R37 ;  /* 0x000000ffff258224 */ /* 0x000fe200078e0a25 */
[----:B------:R-:W-:Y:S01]  /*6420*/  ISETP.GE.AND P0, PT, R41, RZ, PT ;  /* 0x000000ff2900720c */ /* 0x000fe20003f06270 */
[----:B------:R-:W-:-:S02]  /*6430*/  IMAD.MOV.U32 R36, RZ, RZ, R231 ;  /* 0x000000ffff247224 */ /* 0x000fc400078e00e7 */
[----:B------:R-:W-:-:S04]  /*6440*/  IMAD.HI.U32 R41, R246, R232, RZ ;  /* 0x000000e8f6297227 */ /* 0x000fc800078e00ff */
[----:B------:R-:W-:Y:S01]  /*6450*/  @!P4 IMAD.MOV R39, RZ, RZ, -R39 ;  /* 0x000000ffff27c224 */ /* 0x000fe200078e0a27 */
[----:B------:R-:W-:Y:S01]  /*6460*/  ISETP.GT.U32.AND P4, PT, R2, R69, PT ;  /* 0x000000450200720c */ /* 0x000fe20003f84070 */
[--C-:B------:R-:W-:Y:S02]  /*6470*/  @!P6 IMAD.IADD R229, R229, 0x1, -R2.reuse ;  /* 0x00000001e5e5e824 */ /* 0x100fe400078e0a02 */
[----:B------:R-:W-:Y:S01]  /*6480*/  @!P5 IMAD.IADD R228, R228, 0x1, -R2 ;  /* 0x00000001e4e4d824 */ /* 0x000fe200078e0a02 */
[----:B------:R-:W-:Y:S01]  /*6490*/  ISETP.GE.AND P5, PT, R50, RZ, PT ;  /* 0x000000ff3200720c */ /* 0x000fe20003fa6270 */
[----:B------:R-:W-:Y:S01]  /*64a0*/  @!P1 IMAD.MOV R36, RZ, RZ, -R36 ;  /* 0x000000ffff249224 */ /* 0x000fe200078e0a24 */
[----:B------:R-:W-:Y:S01]  /*64b0*/  ISETP.GT.U32.AND P1, PT, R2, R227, PT ;  /* 0x000000e30200720c */ /* 0x000fe20003f24070 */
[----:B------:R-:W-:Y:S02]  /*64c0*/  IMAD.MOV R50, RZ, RZ, -R41 ;  /* 0x000000ffff327224 */ /* 0x000fe400078e0a29 */
[----:B------:R-:W-:-:S02]  /*64d0*/  @!P2 IMAD.IADD R126, R126, 0x1, -R2 ;  /* 0x000000017e7ea824 */ /* 0x000fc400078e0a02 */
[----:B------:R-:W-:-:S04]  /*64e0*/  IMAD.MOV.U32 R41, RZ, RZ, R229 ;  /* 0x000000ffff297224 */ /* 0x000fc800078e00e5 */
[----:B------:R-:W-:Y:S01]  /*64f0*/  @!P3 IMAD.MOV R41, RZ, RZ, -R41 ;  /* 0x000000ffff29b224 */ /* 0x000fe200078e0a29 */
[----:B------:R-:W-:Y:S02]  /*6500*/  ISETP.GT.U32.AND P3, PT, R2, R126, PT ;  /* 0x0000007e0200720c */ /* 0x000fe40003f64070 */
[----:B------:R-:W-:Y:S01]  /*6510*/  ISETP.GE.AND P6, PT, R43, RZ, PT ;  /* 0x000000ff2b00720c */ /* 0x000fe20003fc6270 */
[----:B------:R-:W-:Y:S02]  /*6520*/  @!P4 IMAD.IADD R69, R69, 0x1, -R2 ;  /* 0x000000014545c824 */ /* 0x000fe400078e0a02 */
[----:B------:R-:W-:Y:S02]  /*6530*/  IMAD.MOV.U32 R43, RZ, RZ, R228 ;  /* 0x000000ffff2b7224 */ /* 0x000fe400078e00e4 */
[----:B------:R-:W-:Y:S01]  /*6540*/  @!P1 IMAD.IADD R227, R227, 0x1, -R2 ;  /* 0x00000001e3e39824 */ /* 0x000fe200078e0a02 */
[----:B------:R-:W-:Y:S01]  /*6550*/  ISETP.GE.AND P1, PT, R56, RZ, PT ;  /* 0x000000ff3800720c */ /* 0x000fe20003f26270 */
[----:B------:R-:W-:Y:S01]  /*6560*/  @!P0 IMAD.MOV R43, RZ, RZ, -R43 ;  /* 0x000000ffff2b8224 */ /* 0x000fe200078e0a2b */
[----:B------:R-:W-:-:S02]  /*6570*/  IABS R56, R46 ;  /* 0x0000002e00387213 */ /* 0x000fc40000000000 */
[C---:B------:R-:W-:Y:S01]  /*6580*/  ISETP.GT.U32.AND P4, PT, R2.reuse, R69, PT ;  /* 0x000000450200720c */ /* 0x040fe20003f84070 */
[----:B------:R-:W-:Y:S01]  /*6590*/  IMAD R50, R2, R50, R232 ;  /* 0x0000003202327224 */ /* 0x000fe200078e02e8 */
[----:B------:R-:W-:Y:S02]  /*65a0*/  ISETP.GE.AND P0, PT, R44, RZ, PT ;  /* 0x000000ff2c00720c */ /* 0x000fe40003f06270 */
[----:B------:R-:W-:Y:S01]  /*65b0*/  IABS R233, R44 ;  /* 0x0000002c00e97213 */ /* 0x000fe20000000000 */
[----:B------:R-:W-:Y:S02]  /*65c0*/  IMAD.MOV.U32 R44, RZ, RZ, R227 ;  /* 0x000000ffff2c7224 */ /* 0x000fe400078e00e3 */
[----:B------:R-:W-:Y:S01]  /*65d0*/  @!P3 IMAD.IADD R126, R126, 0x1, -R2 ;  /* 0x000000017e7eb824 */ /* 0x000fe200078e0a02 */
[----:B------:R-:W-:Y:S01]  /*65e0*/  ISETP.GE.AND P3, PT, R46, RZ, PT ;  /* 0x000000ff2e00720c */ /* 0x000fe20003f66270 */
[----:B------:R-:W-:Y:S01]  /*65f0*/  IMAD.HI.U32 R46, R246, R56, RZ ;  /* 0x00000038f62e7227 */ /* 0x000fe200078e00ff */
[----:B------:R-:W-:-:S03]  /*6600*/  ISETP.GE.AND P2, PT, R67, RZ, PT ;  /* 0x000000ff4300720c */ /* 0x000fc60003f46270 */
[----:B------:R-:W-:Y:S01]  /*6610*/  @!P6 IMAD.MOV R44, RZ, RZ, -R44 ;  /* 0x000000ffff2ce224 */ /* 0x000fe200078e0a2c */
[----:B------:R-:W-:Y:S01]  /*6620*/  ISETP.GT.U32.AND P6, PT, R2, R50, PT ;  /* 0x000000320200720c */ /* 0x000fe20003fc4070 */
[----:B------:R-:W-:Y:S01]  /*6630*/  IMAD.HI.U32 R227, R246, R233, RZ ;  /* 0x000000e9f6e37227 */ /* 0x000fe200078e00ff */
[----:B------:R-:W-:-:S03]  /*6640*/  IABS R67, R48 ;  /* 0x0000003000437213 */ /* 0x000fc60000000000 */
[----:B------:R-:W-:Y:S02]  /*6650*/  IMAD.MOV R46, RZ, RZ, -R46 ;  /* 0x000000ffff2e7224 */ /* 0x000fe400078e0a2e */
[----:B------:R-:W-:Y:S02]  /*6660*/  IMAD.MOV R227, RZ, RZ, -R227 ;  /* 0x000000ffffe37224 */ /* 0x000fe400078e0ae3 */
[----:B------:R-:W-:Y:S01]  /*6670*/  @!P4 IMAD.IADD R69, R69, 0x1, -R2 ;  /* 0x000000014545c824 */ /* 0x000fe200078e0a02 */
[----:B------:R-:W-:Y:S01]  /*6680*/  ISETP.GE.AND P4, PT, R48, RZ, PT ;  /* 0x000000ff3000720c */ /* 0x000fe20003f86270 */
[C---:B------:R-:W-:Y:S01]  /*6690*/  IMAD R56, R2.reuse, R46, R56 ;  /* 0x0000002e02387224 */ /* 0x040fe200078e0238 */
[----:B------:R-:W-:Y:S01]  /*66a0*/  IABS R228, R52 ;  /* 0x0000003400e47213 */ /* 0x000fe20000000000 */
[----:B------:R-:W-:Y:S02]  /*66b0*/  IMAD R233, R2, R227, R233 ;  /* 0x000000e302e97224 */ /* 0x000fe400078e02e9 */
[----:B------:R-:W-:-:S02]  /*66c0*/  IMAD.MOV.U32 R46, RZ, RZ, R126 ;  /* 0x000000ffff2e7224 */ /* 0x000fc400078e007e */
[----:B------:R-:W-:-:S04]  /*66d0*/  IMAD.HI.U32 R48, R246, R67, RZ ;  /* 0x00000043f6307227 */ /* 0x000fc800078e00ff */
[----:B------:R-:W-:Y:S01]  /*66e0*/  @!P5 IMAD.MOV R46, RZ, RZ, -R46 ;  /* 0x000000ffff2ed224 */ /* 0x000fe200078e0a2e */
[----:B------:R-:W-:Y:S01]  /*66f0*/  ISETP.GT.U32.AND P5, PT, R2, R233, PT ;  /* 0x000000e90200720c */ /* 0x000fe20003fa4070 */
[----:B------:R-:W-:Y:S02]  /*6700*/  IMAD.MOV R48, RZ, RZ, -R48 ;  /* 0x000000ffff307224 */ /* 0x000fe400078e0a30 */
[----:B------:R-:W-:Y:S02]  /*6710*/  @!P6 IMAD.IADD R50, R50, 0x1, -R2 ;  /* 0x000000013232e824 */ /* 0x000fe400078e0a02 */
[----:B------:R-:W-:-:S04]  /*6720*/  IMAD.HI.U32 R227, R246, R228, RZ ;  /* 0x000000e4f6e37227 */ /* 0x000fc800078e00ff */
[C---:B------:R-:W-:Y:S01]  /*6730*/  IMAD R126, R2.reuse, R48, R67 ;  /* 0x00000030027e7224 */ /* 0x040fe200078e0243 */
[C---:B------:R-:W-:Y:S01]  /*6740*/  ISETP.GT.U32.AND P6, PT, R2.reuse, R50, PT ;  /* 0x000000320200720c */ /* 0x040fe20003fc4070 */
[----:B------:R-:W-:Y:S02]  /*6750*/  IMAD.MOV.U32 R48, RZ, RZ, R69 ;  /* 0x000000ffff307224 */ /* 0x000fe400078e0045 */
[----:B------:R-:W-:Y:S02]  /*6760*/  IMAD.MOV R227, RZ, RZ, -R227 ;  /* 0x000000ffffe37224 */ /* 0x000fe400078e0ae3 */
[----:B------:R-:W-:Y:S01]  /*6770*/  @!P1 IMAD.MOV R48, RZ, RZ, -R48 ;  /* 0x000000ffff309224 */ /* 0x000fe200078e0a30 */
[C---:B------:R-:W-:Y:S01]  /*6780*/  ISETP.GT.U32.AND P1, PT, R2.reuse, R56, PT ;  /* 0x000000380200720c */ /* 0x040fe20003f24070 */
[----:B------:R-:W-:Y:S02]  /*6790*/  IMAD R228, R2, R227, R228 ;  /* 0x000000e302e47224 */ /* 0x000fe400078e02e4 */
[----:B------:R-:W-:-:S03]  /*67a0*/  @!P5 IMAD.IADD R233, R233, 0x1, -R2 ;  /* 0x00000001e9e9d824 */ /* 0x000fc600078e0a02 */
[----:B------:R-:W-:Y:S01]  /*67b0*/  ISETP.GT.U32.AND P5, PT, R2, R228, PT ;  /* 0x000000e40200720c */ /* 0x000fe20003fa4070 */
[----:B------:R-:W-:Y:S01]  /*67c0*/  @!P6 IMAD.IADD R50, R50, 0x1, -R2 ;  /* 0x000000013232e824 */ /* 0x000fe200078e0a02 */
[----:B------:R-:W-:Y:S02]  /*67d0*/  IABS R67, R54 ;  /* 0x0000003600437213 */ /* 0x000fe40000000000 */
[----:B------:R-:W-:-:S03]  /*67e0*/  ISETP.GT.U32.AND P6, PT, R2, R126, PT ;  /* 0x0000007e0200720c */ /* 0x000fc60003fc4070 */
[----:B------:R-:W-:Y:S02]  /*67f0*/  @!P1 IMAD.IADD R56, R56, 0x1, -R2 ;  /* 0x0000000138389824 */ /* 0x000fe400078e0a02 */
[----:B------:R-:W-:Y:S01]  /*6800*/  IMAD.HI.U32 R231, R246, R67, RZ ;  /* 0x00000043f6e77227 */ /* 0x000fe200078e00ff */
[----:B------:R-:W-:Y:S02]  /*6810*/  IABS R69, R53 ;  /* 0x0000003500457213 */ /* 0x000fe40000000000 */
[----:B------:R-:W-:Y:S01]  /*6820*/  IABS R227, R59 ;  /* 0x0000003b00e37213 */ /* 0x000fe20000000000 */
[----:B------:R-:W-:Y:S01]  /*6830*/  @!P2 IMAD.MOV R50, RZ, RZ, -R50 ;  /* 0x000000ffff32a224 */ /* 0x000fe200078e0a32 */
[----:B------:R-:W-:Y:S01]  /*6840*/  ISETP.GT.U32.AND P2, PT, R2, R56, PT ;  /* 0x000000380200720c */ /* 0x000fe20003f44070 */
[----:B------:R-:W-:Y:S02]  /*6850*/  @!P5 IMAD.IADD R228, R228, 0x1, -R2 ;  /* 0x00000001e4e4d824 */ /* 0x000fe400078e0a02 */
[----:B------:R-:W-:Y:S01]  /*6860*/  IMAD.MOV R231, RZ, RZ, -R231 ;  /* 0x000000ffffe77224 */ /* 0x000fe200078e0ae7 */
[----:B------:R-:W-:Y:S01]  /*6870*/  ISETP.GT.U32.AND P1, PT, R2, R233, PT ;  /* 0x000000e90200720c */ /* 0x000fe20003f24070 */
[----:B------:R-:W-:Y:S01]  /*6880*/  IMAD.HI.U32 R229, R246, R69, RZ ;  /* 0x00000045f6e57227 */ /* 0x000fe200078e00ff */
[----:B------:R-:W-:-:S03]  /*6890*/  ISETP.GT.U32.AND P5, PT, R2, R228, PT ;  /* 0x000000e40200720c */ /* 0x000fc60003fa4070 */
[----:B------:R-:W-:Y:S02]  /*68a0*/  IMAD R67, R2, R231, R67 ;  /* 0x000000e702437224 */ /* 0x000fe400078e0243 */
[----:B------:R-:W-:Y:S02]  /*68b0*/  @!P6 IMAD.IADD R126, R126, 0x1, -R2 ;  /* 0x000000017e7ee824 */ /* 0x000fe400078e0a02 */
[----:B------:R-:W-:-:S04]  /*68c0*/  IMAD.HI.U32 R231, R246, R227, RZ ;  /* 0x000000e3f6e77227 */ /* 0x000fc800078e00ff */
[----:B------:R-:W-:Y:S01]  /*68d0*/  IMAD.MOV R229, RZ, RZ, -R229 ;  /* 0x000000ffffe57224 */ /* 0x000fe200078e0ae5 */
[C---:B------:R-:W-:Y:S01]  /*68e0*/  ISETP.GT.U32.AND P6, PT, R2.reuse, R126, PT ;  /* 0x0000007e0200720c */ /* 0x040fe20003fc4070 */
[----:B------:R-:W-:Y:S02]  /*68f0*/  IMAD.MOV R231, RZ, RZ, -R231 ;  /* 0x000000ffffe77224 */ /* 0x000fe400078e0ae7 */
[----:B------:R-:W-:Y:S02]  /*6900*/  IMAD R69, R2, R229, R69 ;  /* 0x000000e502457224 */ /* 0x000fe400078e0245 */
[--C-:B------:R-:W-:Y:S01]  /*6910*/  @!P2 IMAD.IADD R56, R56, 0x1, -R2.reuse ;  /* 0x000000013838a824 */ /* 0x100fe200078e0a02 */
[C---:B------:R-:W-:Y:S01]  /*6920*/  ISETP.GT.U32.AND P2, PT, R2.reuse, R67, PT ;  /* 0x000000430200720c */ /* 0x040fe20003f44070 */
[C---:B------:R-:W-:Y:S02]  /*6930*/  IMAD R227, R2.reuse, R231, R227 ;  /* 0x000000e702e37224 */ /* 0x040fe400078e02e3 */
[--C-:B------:R-:W-:Y:S01]  /*6940*/  @!P1 IMAD.IADD R233, R233, 0x1, -R2.reuse ;  /* 0x00000001e9e99824 */ /* 0x100fe200078e0a02 */
[----:B------:R-:W-:Y:S01]  /*6950*/  ISETP.GT.U32.AND P1, PT, R2, R69, PT ;  /* 0x000000450200720c */ /* 0x000fe20003f24070 */
[----:B------:R-:W-:Y:S01]  /*6960*/  @!P5 IMAD.IADD R228, R228, 0x1, -R2 ;  /* 0x00000001e4e4d824 */ /* 0x000fe200078e0a02 */
[----:B------:R-:W-:-:S02]  /*6970*/  ISETP.GT.U32.AND P5, PT, R2, R227, PT ;  /* 0x000000e30200720c */ /* 0x000fc40003fa4070 */
[----:B------:R-:W-:Y:S01]  /*6980*/  IABS R229, R61 ;  /* 0x0000003d00e57213 */ /* 0x000fe20000000000 */
[----:B------:R-:W-:Y:S01]  /*6990*/  @!P6 IMAD.IADD R126, R126, 0x1, -R2 ;  /* 0x000000017e7ee824 */ /* 0x000fe200078e0a02 */
[----:B------:R-:W-:-:S03]  /*69a0*/  ISETP.GE.AND P6, PT, R52, RZ, PT ;  /* 0x000000ff3400720c */ /* 0x000fc60003fc6270 */
[----:B------:R-:W-:Y:S01]  /*69b0*/  IMAD.HI.U32 R52, R246, R229, RZ ;  /* 0x000000e5f6347227 */ /* 0x000fe200078e00ff */
[----:B------:R-:W-:-:S03]  /*69c0*/  IABS R232, R57 ;  /* 0x0000003900e87213 */ /* 0x000fc60000000000 */
[----:B------:R-:W-:Y:S02]  /*69d0*/  @!P2 IMAD.IADD R67, R67, 0x1, -R2 ;  /* 0x000000014343a824 */ /* 0x000fe400078e0a02 */
[----:B------:R-:W-:Y:S02]  /*69e0*/  IMAD.MOV R52, RZ, RZ, -R52 ;  /* 0x000000ffff347224 */ /* 0x000fe400078e0a34 */
[--C-:B------:R-:W-:Y:S01]  /*69f0*/  @!P1 IMAD.IADD R69, R69, 0x1, -R2.reuse ;  /* 0x0000000145459824 */ /* 0x100fe200078e0a02 */
[----:B------:R-:W-:Y:S01]  /*6a00*/  ISETP.GE.AND P1, PT, R53, RZ, PT ;  /* 0x000000ff3500720c */ /* 0x000fe20003f26270 */
[----:B------:R-:W-:Y:S01]  /*6a10*/  @!P5 IMAD.IADD R227, R227, 0x1, -R2 ;  /* 0x00000001e3e3d824 */ /* 0x000fe200078e0a02 */
[C---:B------:R-:W-:Y:S01]  /*6a20*/  ISETP.GT.U32.AND P5, PT, R2.reuse, R67, PT ;  /* 0x000000430200720c */ /* 0x040fe20003fa4070 */
[----:B------:R-:W-:Y:S01]  /*6a30*/  IMAD.MOV.U32 R53, RZ, RZ, R56 ;  /* 0x000000ffff357224 */ /* 0x000fe200078e0038 */
[----:B------:R-:W-:Y:S01]  /*6a40*/  IABS R231, R58 ;  /* 0x0000003a00e77213 */ /* 0x000fe20000000000 */
[----:B------:R-:W-:-:S02]  /*6a50*/  IMAD R229, R2, R52, R229 ;  /* 0x0000003402e57224 */ /* 0x000fc400078e02e5 */
[----:B------:R-:W-:-:S04]  /*6a60*/  IMAD.HI.U32 R234, R246, R232, RZ ;  /* 0x000000e8f6ea7227 */ /* 0x000fc800078e00ff */
[----:B------:R-:W-:Y:S02]  /*6a70*/  IMAD.MOV.U32 R56, RZ, RZ, R228 ;  /* 0x000000ffff387224 */ /* 0x000fe400078e00e4 */
[----:B------:R-:W-:Y:S02]  /*6a80*/  IMAD.MOV.U32 R52, RZ, RZ, R233 ;  /* 0x000000ffff347224 */ /* 0x000fe400078e00e9 */
[----:B------:R-:W-:Y:S02]  /*6a90*/  IMAD.MOV R234, RZ, RZ, -R234 ;  /* 0x000000ffffea7224 */ /* 0x000fe400078e0aea */
[----:B------:R-:W-:Y:S01]  /*6aa0*/  @!P6 IMAD.MOV R56, RZ, RZ, -R56 ;  /* 0x000000ffff38e224 */ /* 0x000fe200078e0a38 */
[----:B------:R-:W-:Y:S01]  /*6ab0*/  ISETP.GT.U32.AND P6, PT, R2, R229, PT ;  /* 0x000000e50200720c */ /* 0x000fe20003fc4070 */
[----:B------:R-:W-:-:S04]  /*6ac0*/  IMAD.HI.U32 R233, R246, R231, RZ ;  /* 0x000000e7f6e97227 */ /* 0x000fc800078e00ff */
[----:B------:R-:W-:Y:S01]  /*6ad0*/  @!P0 IMAD.MOV R52, RZ, RZ, -R52 ;  /* 0x000000ffff348224 */ /* 0x000fe200078e0a34 */
[C---:B------:R-:W-:Y:S01]  /*6ae0*/  ISETP.GT.U32.AND P0, PT, R2.reuse, R69, PT ;  /* 0x000000450200720c */ /* 0x040fe20003f04070 */
[C---:B------:R-:W-:Y:S02]  /*6af0*/  IMAD R228, R2.reuse, R234, R232 ;  /* 0x000000ea02e47224 */ /* 0x040fe400078e02e8 */
[----:B------:R-:W-:Y:S01]  /*6b00*/  @!P3 IMAD.MOV R53, RZ, RZ, -R53 ;  /* 0x000000ffff35b224 */ /* 0x000fe200078e0a35 */
[----:B------:R-:W-:Y:S01]  /*6b10*/  ISETP.GT.U32.AND P3, PT, R2, R227, PT ;  /* 0x000000e30200720c */ /* 0x000fe20003f64070 */
[----:B------:R-:W-:Y:S01]  /*6b20*/  IMAD.MOV R233, RZ, RZ, -R233 ;  /* 0x000000ffffe97224 */ /* 0x000fe200078e0ae9 */
[----:B------:R-:W-:Y:S01]  /*6b30*/  ISETP.GE.AND P2, PT, R54, RZ, PT ;  /* 0x000000ff3600720c */ /* 0x000fe20003f46270 */
[----:B------:R-:W-:Y:S01]  /*6b40*/  @!P5 IMAD.IADD R67, R67, 0x1, -R2 ;  /* 0x000000014343d824 */ /* 0x000fe200078e0a02 */
[----:B------:R-:W-:Y:S01]  /*6b50*/  ISETP.GT.U32.AND P5, PT, R2, R228, PT ;  /* 0x000000e40200720c */ /* 0x000fe20003fa4070 */
[----:B------:R-:W-:-:S02]  /*6b60*/  IMAD.MOV.U32 R54, RZ, RZ, R126 ;  /* 0x000000ffff367224 */ /* 0x000fc400078e007e */
[----:B------:R-:W-:Y:S02]  /*6b70*/  IMAD R126, R2, R233, R231 ;  /* 0x000000e9027e7224 */ /* 0x000fe400078e02e7 */
[----:B------:R-:W-:-:S03]  /*6b80*/  @!P6 IMAD.IADD R229, R229, 0x1, -R2 ;  /* 0x00000001e5e5e824 */ /* 0x000fc600078e0a02 */
[----:B------:R-:W-:Y:S01]  /*6b90*/  ISETP.GT.U32.AND P6, PT, R2, R126, PT ;  /* 0x0000007e0200720c */ /* 0x000fe20003fc4070 */
[----:B------:R-:W-:Y:S01]  /*6ba0*/  @!P0 IMAD.IADD R69, R69, 0x1, -R2 ;  /* 0x0000000145458824 */ /* 0x000fe200078e0a02 */
[----:B------:R-:W-:Y:S01]  /*6bb0*/  ISETP.GE.AND P0, PT, R61, RZ, PT ;  /* 0x000000ff3d00720c */ /* 0x000fe20003f06270 */
[----:B------:R-:W-:Y:S01]  /*6bc0*/  @!P4 IMAD.MOV R54, RZ, RZ, -R54 ;  /* 0x000000ffff36c224 */ /* 0x000fe200078e0a36 */
[----:B------:R-:W-:Y:S01]  /*6bd0*/  IABS R61, R71 ;  /* 0x00000047003d7213 */ /* 0x000fe20000000000 */
[--C-:B------:R-:W-:Y:S01]  /*6be0*/  @!P3 IMAD.IADD R227, R227, 0x1, -R2.reuse ;  /* 0x00000001e3e3b824 */ /* 0x100fe200078e0a02 */
[----:B------:R-:W-:Y:S01]  /*6bf0*/  ISETP.GE.AND P4, PT, R59, RZ, PT ;  /* 0x000000ff3b00720c */ /* 0x000fe20003f86270 */
[----:B------:R-:W-:Y:S01]  /*6c00*/  @!P5 IMAD.IADD R228, R228, 0x1, -R2 ;  /* 0x00000001e4e4d824 */ /* 0x000fe200078e0a02 */
[----:B------:R-:W-:Y:S01]  /*6c10*/  ISETP.GE.AND P3, PT, R57, RZ, PT ;  /* 0x000000ff3900720c */ /* 0x000fe20003f66270 */
[----:B------:R-:W-:Y:S01]  /*6c20*/  IMAD.MOV.U32 R57, RZ, RZ, R69 ;  /* 0x000000ffff397224 */ /* 0x000fe200078e0045 */
[----:B------:R-:W-:Y:S01]  /*6c30*/  IABS R59, R63 ;  /* 0x0000003f003b7213 */ /* 0x000fe20000000000 */
[----:B------:R-:W-:Y:S01]  /*6c40*/  IMAD.HI.U32 R69, R246, R61, RZ ;  /* 0x0000003df6457227 */ /* 0x000fe200078e00ff */
[----:B------:R-:W-:-:S03]  /*6c50*/  ISETP.GT.U32.AND P5, PT, R2, R229, PT ;  /* 0x000000e50200720c */ /* 0x000fc60003fa4070 */
[----:B------:R-:W-:Y:S01]  /*6c60*/  @!P1 IMAD.MOV R57, RZ, RZ, -R57 ;  /* 0x000000ffff399224 */ /* 0x000fe200078e0a39 */
[----:B------:R-:W-:Y:S01]  /*6c70*/  ISETP.GE.AND P1, PT, R58, RZ, PT ;  /* 0x000000ff3a00720c */ /* 0x000fe20003f26270 */
[----:B------:R-:W-:Y:S01]  /*6c80*/  IMAD.HI.U32 R232, R246, R59, RZ ;  /* 0x0000003bf6e87227 */ /* 0x000fe200078e00ff */
[----:B------:R-:W-:-:S03]  /*6c90*/  IABS R231, R79 ;  /* 0x0000004f00e77213 */ /* 0x000fc60000000000 */
[----:B------:R-:W-:Y:S02]  /*6ca0*/  IMAD.MOV.U32 R58, RZ, RZ, R67 ;  /* 0x000000ffff3a7224 */ /* 0x000fe400078e0043 */
[----:B------:R-:W-:Y:S02]  /*6cb0*/  IMAD.MOV R69, RZ, RZ, -R69 ;  /* 0x000000ffff457224 */ /* 0x000fe400078e0a45 */
[----:B------:R-:W-:Y:S02]  /*6cc0*/  @!P6 IMAD.IADD R126, R126, 0x1, -R2 ;  /* 0x000000017e7ee824 */ /* 0x000fe400078e0a02 */
[----:B------:R-:W-:Y:S02]  /*6cd0*/  IMAD.MOV R232, RZ, RZ, -R232 ;  /* 0x000000ffffe87224 */ /* 0x000fe400078e0ae8 */
[----:B------:R-:W-:Y:S01]  /*6ce0*/  @!P2 IMAD.MOV R58, RZ, RZ, -R58 ;  /* 0x000000ffff3aa224 */ /* 0x000fe200078e0a3a */
[C---:B------:R-:W-:Y:S01]  /*6cf0*/  ISETP.GT.U32.AND P2, PT, R2.reuse, R126, PT ;  /* 0x0000007e0200720c */ /* 0x040fe20003f44070 */
[C---:B------:R-:W-:Y:S01]  /*6d00*/  IMAD R67, R2.reuse, R69, R61 ;  /* 0x0000004502437224 */ /* 0x040fe200078e023d */
[----:B------:R-:W-:Y:S01]  /*6d10*/  ISETP.GT.U32.AND P6, PT, R2, R228, PT ;  /* 0x000000e40200720c */ /* 0x000fe20003fc4070 */
[----:B------:R-:W-:-:S04]  /*6d20*/  IMAD.HI.U32 R61, R246, R231, RZ ;  /* 0x000000e7f63d7227 */ /* 0x000fc800078e00ff */
[C---:B------:R-:W-:Y:S02]  /*6d30*/  IMAD R69, R2.reuse, R232, R59 ;  /* 0x000000e802457224 */ /* 0x040fe400078e023b */
[----:B------:R-:W-:Y:S01]  /*6d40*/  @!P5 IMAD.IADD R229, R229, 0x1, -R2 ;  /* 0x00000001e5e5d824 */ /* 0x000fe200078e0a02 */
[C---:B------:R-:W-:Y:S01]  /*6d50*/  ISETP.GT.U32.AND P5, PT, R2.reuse, R67, PT ;  /* 0x000000430200720c */ /* 0x040fe20003fa4070 */
[----:B------:R-:W-:Y:S02]  /*6d60*/  IMAD.MOV.U32 R59, RZ, RZ, R227 ;  /* 0x000000ffff3b7224 */ /* 0x000fe400078e00e3 */
[----:B------:R-:W-:Y:S02]  /*6d70*/  IMAD.MOV R227, RZ, RZ, -R61 ;  /* 0x000000ffffe37224 */ /* 0x000fe400078e0a3d */
[----:B------:R-:W-:Y:S01]  /*6d80*/  @!P4 IMAD.MOV R59, RZ, RZ, -R59 ;  /* 0x000000ffff3bc224 */ /* 0x000fe200078e0a3b */
[----:B------:R-:W-:Y:S01]  /*6d90*/  ISETP.GE.AND P4, PT, R71, RZ, PT ;  /* 0x000000ff4700720c */ /* 0x000fe20003f86270 */
[----:B------:R-:W-:-:S02]  /*6da0*/  IMAD R71, R2, R227, R231 ;  /* 0x000000e302477224 */ /* 0x000fc400078e02e7 */
[--C-:B------:R-:W-:Y:S02]  /*6db0*/  @!P2 IMAD.IADD R126, R126, 0x1, -R2.reuse ;  /* 0x000000017e7ea824 */ /* 0x100fe400078e0a02 */
[--C-:B------:R-:W-:Y:S01]  /*6dc0*/  @!P6 IMAD.IADD R228, R228, 0x1, -R2.reuse ;  /* 0x00000001e4e4e824 */ /* 0x100fe200078e0a02 */
[C---:B------:R-:W-:Y:S02]  /*6dd0*/  ISETP.GT.U32.AND P2, PT, R2.reuse, R71, PT ;  /* 0x000000470200720c */ /* 0x040fe40003f44070 */
[----:B------:R-:W-:Y:S01]  /*6de0*/  ISETP.GT.U32.AND P6, PT, R2, R69, PT ;  /* 0x000000450200720c */ /* 0x000fe20003fc4070 */
[----:B------:R-:W-:-:S05]  /*6df0*/  @!P5 IMAD.IADD R67, R67, 0x1, -R2 ;  /* 0x000000014343d824 */ /* 0x000fca00078e0a02 */
[----:B------:R-:W-:Y:S01]  /*6e00*/  ISETP.GT.U32.AND P5, PT, R2, R67, PT ;  /* 0x000000430200720c */ /* 0x000fe20003fa4070 */
[----:B------:R-:W-:Y:S01]  /*6e10*/  IMAD.MOV.U32 R61, RZ, RZ, R229 ;  /* 0x000000ffff3d7224 */ /* 0x000fe200078e00e5 */
[----:B------:R-:W-:-:S03]  /*6e20*/  IABS R233, R65 ;  /* 0x0000004100e97213 */ /* 0x000fc60000000000 */
[--C-:B------:R-:W-:Y:S01]  /*6e30*/  @!P2 IMAD.IADD R71, R71, 0x1, -R2.reuse ;  /* 0x000000014747a824 */ /* 0x100fe200078e0a02 */
[----:B------:R-:W-:Y:S01]  /*6e40*/  IABS R234, R81 ;  /* 0x0000005100ea7213 */ /* 0x000fe20000000000 */
[----:B------:R-:W-:Y:S02]  /*6e50*/  @!P6 IMAD.IADD R69, R69, 0x1, -R2 ;  /* 0x000000014545e824 */ /* 0x000fe400078e0a02 */
[----:B------:R-:W-:Y:S01]  /*6e60*/  @!P0 IMAD.MOV R61, RZ, RZ, -R61 ;  /* 0x000000ffff3d8224 */ /* 0x000fe200078e0a3d */
[----:B------:R-:W-:Y:S01]  /*6e70*/  ISETP.GE.AND P0, PT, R63, RZ, PT ;  /* 0x000000ff3f00720c */ /* 0x000fe20003f06270 */
[----:B------:R-:W-:Y:S01]  /*6e80*/  IMAD.MOV.U32 R63, RZ, RZ, R228 ;  /* 0x000000ffff3f7224 */ /* 0x000fe200078e00e4 */
[----:B------:R-:W-:Y:S01]  /*6e90*/  ISETP.GT.U32.AND P2, PT, R2, R71, PT ;  /* 0x000000470200720c */ /* 0x000fe20003f44070 */
[----:B------:R-:W-:Y:S01]  /*6ea0*/  IMAD.HI.U32 R227, R246, R233, RZ ;  /* 0x000000e9f6e37227 */ /* 0x000fe200078e00ff */
[----:B------:R-:W-:-:S03]  /*6eb0*/  ISETP.GT.U32.AND P6, PT, R2, R69, PT ;  /* 0x000000450200720c */ /* 0x000fc60003fc4070 */
[----:B------:R-:W-:-:S04]  /*6ec0*/  IMAD.HI.U32 R228, R246, R234, RZ ;  /* 0x000000eaf6e47227 */ /* 0x000fc800078e00ff */
[----:B------:R-:W-:Y:S01]  /*6ed0*/  @!P5 IMAD.IADD R67, R67, 0x1, -R2 ;  /* 0x000000014343d824 */ /* 0x000fe200078e0a02 */
[----:B------:R-:W-:Y:S01]  /*6ee0*/  ISETP.GE.AND P5, PT, R81, RZ, PT ;  /* 0x000000ff5100720c */ /* 0x000fe20003fa6270 */
[----:B------:R-:W-:Y:S02]  /*6ef0*/  IMAD.MOV R81, RZ, RZ, -R227 ;  /* 0x000000ffff517224 */ /* 0x000fe400078e0ae3 */
[----:B------:R-:W-:Y:S02]  /*6f00*/  IMAD.MOV R228, RZ, RZ, -R228 ;  /* 0x000000ffffe47224 */ /* 0x000fe400078e0ae4 */
[----:B------:R-:W-:Y:S01]  /*6f10*/  @!P3 IMAD.MOV R63, RZ, RZ, -R63 ;  /* 0x000000ffff3fb224 */ /* 0x000fe200078e0a3f */
[----:B------:R-:W-:Y:S01]  /*6f20*/  ISETP.GE.AND P3, PT, R79, RZ, PT ;  /* 0x000000ff4f00720c */ /* 0x000fe20003f66270 */
[C---:B------:R-:W-:Y:S01]  /*6f30*/  IMAD R233, R2.reuse, R81, R233 ;  /* 0x0000005102e97224 */ /* 0x040fe200078e02e9 */
[----:B------:R-:W-:Y:S01]  /*6f40*/  IABS R79, R226 ;  /* 0x000000e2004f7213 */ /* 0x000fe20000000000 */
[C---:B------:R-:W-:Y:S01]  /*6f50*/  IMAD R234, R2.reuse, R228, R234 ;  /* 0x000000e402ea7224 */ /* 0x040fe200078e02ea */
[----:B------:R-:W-:Y:S01]  /*6f60*/  IABS R232, R75 ;  /* 0x0000004b00e87213 */ /* 0x000fe20000000000 */
[--C-:B------:R-:W-:Y:S01]  /*6f70*/  @!P2 IMAD.IADD R71, R71, 0x1, -R2.reuse ;  /* 0x000000014747a824 */ /* 0x100fe200078e0a02 */
[C---:B------:R-:W-:Y:S01]  /*6f80*/  ISETP.GT.U32.AND P2, PT, R2.reuse, R233, PT ;  /* 0x000000e90200720c */ /* 0x040fe20003f44070 */
[----:B------:R-:W-:Y:S01]  /*6f90*/  @!P6 IMAD.IADD R69, R69, 0x1, -R2 ;  /* 0x000000014545e824 */ /* 0x000fe200078e0a02 */
[----:B------:R-:W-:Y:S01]  /*6fa0*/  ISETP.GT.U32.AND P6, PT, R2, R234, PT ;  /* 0x000000ea0200720c */ /* 0x000fe20003fc4070 */
[----:B------:R-:W-:-:S04]  /*6fb0*/  IMAD.HI.U32 R227, R246, R79, RZ ;  /* 0x0000004ff6e37227 */ /* 0x000fc800078e00ff */
[----:B------:R-:W-:-:S04]  /*6fc0*/  IMAD.HI.U32 R228, R246, R232, RZ ;  /* 0x000000e8f6e47227 */ /* 0x000fc800078e00ff */
[----:B------:R-:W-:Y:S02]  /*6fd0*/  IMAD.MOV R227, RZ, RZ, -R227 ;  /* 0x000000ffffe37224 */ /* 0x000fe400078e0ae3 */
[----:B------:R-:W-:Y:S02]  /*6fe0*/  IMAD.MOV R228, RZ, RZ, -R228 ;  /* 0x000000ffffe47224 */ /* 0x000fe400078e0ae4 */
[C---:B------:R-:W-:Y:S01]  /*6ff0*/  IMAD R79, R2.reuse, R227, R79 ;  /* 0x000000e3024f7224 */ /* 0x040fe200078e024f */
[----:B------:R-:W-:Y:S01]  /*7000*/  IABS R81, R77 ;  /* 0x0000004d00517213 */ /* 0x000fe20000000000 */
[C---:B------:R-:W-:Y:S02]  /*7010*/  IMAD R232, R2.reuse, R228, R232 ;  /* 0x000000e402e87224 */ /* 0x040fe400078e02e8 */
[--C-:B------:R-:W-:Y:S01]  /*7020*/  @!P2 IMAD.IADD R233, R233, 0x1, -R2.reuse ;  /* 0x00000001e9e9a824 */ /* 0x100fe200078e0a02 */
[----:B------:R-:W-:Y:S01]  /*7030*/  ISETP.GT.U32.AND P2, PT, R2, R79, PT ;  /* 0x0000004f0200720c */ /* 0x000fe20003f44070 */
[----:B------:R-:W-:Y:S01]  /*7040*/  @!P6 IMAD.IADD R234, R234, 0x1, -R2 ;  /* 0x00000001eaeae824 */ /* 0x000fe200078e0a02 */
[----:B------:R-:W-:Y:S01]  /*7050*/  ISETP.GT.U32.AND P6, PT, R2, R232, PT ;  /* 0x000000e80200720c */ /* 0x000fe20003fc4070 */
[----:B------:R-:W-:-:S04]  /*7060*/  IMAD.HI.U32 R227, R246, R81, RZ ;  /* 0x00000051f6e37227 */ /* 0x000fc800078e00ff */
[----:B------:R-:W-:-:S04]  /*7070*/  IMAD.MOV R227, RZ, RZ, -R227 ;  /* 0x000000ffffe37224 */ /* 0x000fc800078e0ae3 */
[----:B------:R-:W-:Y:S02]  /*7080*/  IMAD R81, R2, R227, R81 ;  /* 0x000000e302517224 */ /* 0x000fe400078e0251 */
[--C-:B------:R-:W-:Y:S01]  /*7090*/  @!P2 IMAD.IADD R79, R79, 0x1, -R2.reuse ;  /* 0x000000014f4fa824 */ /* 0x100fe200078e0a02 */
[----:B------:R-:W-:Y:S01]  /*70a0*/  ISETP.GE.AND P2, PT, R65, RZ, PT ;  /* 0x000000ff4100720c */ /* 0x000fe20003f46270 */
[----:B------:R-:W-:Y:S01]  /*70b0*/  @!P6 IMAD.IADD R232, R232, 0x1, -R2 ;  /* 0x00000001e8e8e824 */ /* 0x000fe200078e0a02 */
[----:B------:R-:W-:Y:S01]  /*70c0*/  ISETP.GT.U32.AND P6, PT, R2, R81, PT ;  /* 0x000000510200720c */ /* 0x000fe20003fc4070 */
[----:B------:R-:W-:Y:S01]  /*70d0*/  IMAD.MOV.U32 R65, RZ, RZ, R126 ;  /* 0x000000ffff417224 */ /* 0x000fe200078e007e */
[----:B------:R-:W-:-:S03]  /*70e0*/  IABS R231, R73 ;  /* 0x0000004900e77213 */ /* 0x000fc60000000000 */
[----:B------:R-:W-:Y:S01]  /*70f0*/  @!P1 IMAD.MOV R65, RZ, RZ, -R65 ;  /* 0x000000ffff419224 */ /* 0x000fe200078e0a41 */
[----:B------:R-:W-:Y:S01]  /*7100*/  ISETP.GT.U32.AND P1, PT, R2, R234, PT ;  /* 0x000000ea0200720c */ /* 0x000fe20003f24070 */
[----:B------:R-:W-:Y:S01]  /*7110*/  IMAD.HI.U32 R239, R246, R231, RZ ;  /* 0x000000e7f6ef7227 */ /* 0x000fe200078e00ff */
[----:B------:R-:W-:-:S03]  /*7120*/  IABS R229, R83 ;  /* 0x0000005300e57213 */ /* 0x000fc60000000000 */
[----:B------:R-:W-:Y:S02]  /*7130*/  IMAD.MOV R239, RZ, RZ, -R239 ;  /* 0x000000ffffef7224 */ /* 0x000fe400078e0aef */
[----:B------:R-:W-:Y:S01]  /*7140*/  @!P4 IMAD.MOV R67, RZ, RZ, -R67 ;  /* 0x000000ffff43c224 */ /* 0x000fe200078e0a43 */
[----:B------:R-:W-:Y:S01]  /*7150*/  ISETP.GT.U32.AND P4, PT, R2, R233, PT ;  /* 0x000000e90200720c */ /* 0x000fe20003f84070 */
[----:B------:R-:W-:Y:S01]  /*7160*/  IMAD.HI.U32 R237, R246, R229, RZ ;  /* 0x000000e5f6ed7227 */ /* 0x000fe200078e00ff */
[----:B------:R-:W-:-:S03]  /*7170*/  IABS R227, R87 ;  /* 0x0000005700e37213 */ /* 0x000fc60000000000 */
[--C-:B------:R-:W-:Y:S02]  /*7180*/  @!P6 IMAD.IADD R81, R81, 0x1, -R2.reuse ;  /* 0x000000015151e824 */ /* 0x100fe400078e0a02 */
[C---:B------:R-:W-:Y:S02]  /*7190*/  IMAD R231, R2.reuse, R239, R231 ;  /* 0x000000ef02e77224 */ /* 0x040fe400078e02e7 */
[----:B------:R-:W-:Y:S01]  /*71a0*/  IMAD.MOV R237, RZ, RZ, -R237 ;  /* 0x000000ffffed7224 */ /* 0x000fe200078e0aed */
[----:B------:R-:W-:Y:S01]  /*71b0*/  ISETP.GT.U32.AND P6, PT, R2, R81, PT ;  /* 0x000000510200720c */ /* 0x000fe20003fc4070 */
[----:B------:R-:W-:Y:S01]  /*71c0*/  @!P1 IMAD.IADD R234, R234, 0x1, -R2 ;  /* 0x00000001eaea9824 */ /* 0x000fe200078e0a02 */
[----:B------:R-:W-:Y:S01]  /*71d0*/  ISETP.GT.U32.AND P1, PT, R2, R231, PT ;  /* 0x000000e70200720c */ /* 0x000fe20003f24070 */
[----:B------:R-:W-:Y:S01]  /*71e0*/  IMAD.HI.U32 R235, R246, R227, RZ ;  /* 0x000000e3f6eb7227 */ /* 0x000fe200078e00ff */
[----:B------:R-:W-:-:S03]  /*71f0*/  IABS R228, R85 ;  /* 0x0000005500e47213 */ /* 0x000fc60000000000 */
[C---:B------:R-:W-:Y:S02]  /*7200*/  IMAD R229, R2.reuse, R237, R229 ;  /* 0x000000ed02e57224 */ /* 0x040fe400078e02e5 */
[----:B------:R-:W-:Y:S02]  /*7210*/  IMAD.MOV R235, RZ, RZ, -R235 ;  /* 0x000000ffffeb7224 */ /* 0x000fe400078e0aeb */
[----:B------:R-:W-:Y:S01]  /*7220*/  @!P0 IMAD.MOV R69, RZ, RZ, -R69 ;  /* 0x000000ffff458224 */ /* 0x000fe200078e0a45 */
[C---:B------:R-:W-:Y:S01]  /*7230*/  ISETP.GT.U32.AND P0, PT, R2.reuse, R232, PT ;  /* 0x000000e80200720c */ /* 0x040fe20003f04070 */
[----:B------:R-:W-:Y:S01]  /*7240*/  @!P3 IMAD.MOV R71, RZ, RZ, -R71 ;  /* 0x000000ffff47b224 */ /* 0x000fe200078e0a47 */
[C---:B------:R-:W-:Y:S01]  /*7250*/  ISETP.GT.U32.AND P3, PT, R2.reuse, R79, PT ;  /* 0x0000004f0200720c */ /* 0x040fe20003f64070 */
[----:B------:R-:W-:Y:S01]  /*7260*/  @!P4 IMAD.IADD R233, R233, 0x1, -R2 ;  /* 0x00000001e9e9c824 */ /* 0x000fe200078e0a02 */
[----:B------:R-:W-:Y:S01]  /*7270*/  ISETP.GT.U32.AND P4, PT, R2, R229, PT ;  /* 0x000000e50200720c */ /* 0x000fe20003f84070 */
[----:B------:R-:W-:-:S04]  /*7280*/  IMAD.HI.U32 R236, R246, R228, RZ ;  /* 0x000000e4f6ec7227 */ /* 0x000fc800078e00ff */
[C---:B------:R-:W-:Y:S01]  /*7290*/  IMAD R227, R2.reuse, R235, R227 ;  /* 0x000000eb02e37224 */ /* 0x040fe200078e02e3 */
[----:B------:R-:W-:Y:S01]  /*72a0*/  IABS R235, R89 ;  /* 0x0000005900eb7213 */ /* 0x000fe20000000000 */
[----:B------:R-:W-:Y:S02]  /*72b0*/  IMAD.MOV R236, RZ, RZ, -R236 ;  /* 0x000000ffffec7224 */ /* 0x000fe400078e0aec */
[--C-:B------:R-:W-:Y:S01]  /*72c0*/  @!P6 IMAD.IADD R81, R81, 0x1, -R2.reuse ;  /* 0x000000015151e824 */ /* 0x100fe200078e0a02 */
[----:B------:R-:W-:Y:S01]  /*72d0*/  ISETP.GT.U32.AND P6, PT, R2, R227, PT ;  /* 0x000000e30200720c */ /* 0x000fe20003fc4070 */
[----:B------:R-:W-:Y:S01]  /*72e0*/  @!P1 IMAD.IADD R231, R231, 0x1, -R2 ;  /* 0x00000001e7e79824 */ /* 0x000fe200078e0a02 */
[----:B------:R-:W-:Y:S01]  /*72f0*/  ISETP.GE.AND P1, PT, R226, RZ, PT ;  /* 0x000000ffe200720c */ /* 0x000fe20003f26270 */
[----:B------:R-:W-:Y:S01]  /*7300*/  IMAD R228, R2, R236, R228 ;  /* 0x000000ec02e47224 */ /* 0x000fe200078e02e4 */
[----:B------:R-:W-:Y:S01]  /*7310*/  IABS R126, R225 ;  /* 0x000000e1007e7213 */ /* 0x000fe20000000000 */
[----:B------:R-:W-:-:S04]  /*7320*/  IMAD.HI.U32 R236, R246, R235, RZ ;  /* 0x000000ebf6ec7227 */ /* 0x000fc800078e00ff */
[--C-:B------:R-:W-:Y:S01]  /*7330*/  @!P0 IMAD.IADD R232, R232, 0x1, -R2.reuse ;  /* 0x00000001e8e88824 */ /* 0x100fe200078e0a02 */
[----:B------:R-:W-:Y:S01]  /*7340*/  ISETP.GT.U32.AND P0, PT, R2, R228, PT ;  /* 0x000000e40200720c */ /* 0x000fe20003f04070 */
[----:B------:R-:W-:Y:S01]  /*7350*/  @!P3 IMAD.IADD R79, R79, 0x1, -R2 ;  /* 0x000000014f4fb824 */ /* 0x000fe200078e0a02 */
[----:B------:R-:W-:Y:S01]  /*7360*/  ISETP.GE.AND P3, PT, R75, RZ, PT ;  /* 0x000000ff4b00720c */ /* 0x000fe20003f66270 */
[----:B------:R-:W-:Y:S02]  /*7370*/  IMAD.MOV R236, RZ, RZ, -R236 ;  /* 0x000000ffffec7224 */ /* 0x000fe400078e0aec */
[----:B------:R-:W-:Y:S01]  /*7380*/  @!P4 IMAD.IADD R229, R229, 0x1, -R2 ;  /* 0x00000001e5e5c824 */ /* 0x000fe200078e0a02 */
[----:B------:R-:W-:Y:S01]  /*7390*/  ISETP.GE.AND P4, PT, R77, RZ, PT ;  /* 0x000000ff4d00720c */ /* 0x000fe20003f86270 */
[----:B------:R-:W-:-:S04]  /*73a0*/  IMAD.HI.U32 R75, R246, R126, RZ ;  /* 0x0000007ef64b7227 */ /* 0x000fc800078e00ff */
[C---:B------:R-:W-:Y:S02]  /*73b0*/  IMAD R226, R2.reuse, R236, R235 ;  /* 0x000000ec02e27224 */ /* 0x040fe400078e02eb */
[----:B------:R-:W-:Y:S02]  /*73c0*/  IMAD.MOV R75, RZ, RZ, -R75 ;  /* 0x000000ffff4b7224 */ /* 0x000fe400078e0a4b */
[----:B------:R-:W-:Y:S01]  /*73d0*/  @!P6 IMAD.IADD R227, R227, 0x1, -R2 ;  /* 0x00000001e3e3e824 */ /* 0x000fe200078e0a02 */
[C---:B------:R-:W-:Y:S01]  /*73e0*/  ISETP.GT.U32.AND P6, PT, R2.reuse, R231, PT ;  /* 0x000000e70200720c */ /* 0x040fe20003fc4070 */
[----:B------:R-:W-:Y:S01]  /*73f0*/  @!P1 IMAD.MOV R79, RZ, RZ, -R79 ;  /* 0x000000ffff4f9224 */ /* 0x000fe200078e0a4f */
[C---:B------:R-:W-:Y:S01]  /*7400*/  ISETP.GT.U32.AND P1, PT, R2.reuse, R226, PT ;  /* 0x000000e20200720c */ /* 0x040fe20003f24070 */
[----:B------:R-:W-:Y:S01]  /*7410*/  IMAD R126, R2, R75, R126 ;  /* 0x0000004b027e7224 */ /* 0x000fe200078e027e */
[----:B------:R-:W-:Y:S01]  /*7420*/  IABS R235, R90 ;  /* 0x0000005a00eb7213 */ /* 0x000fe20000000000 */
[----:B------:R-:W-:-:S02]  /*7430*/  IMAD.MOV.U32 R75, RZ, RZ, R233 ;  /* 0x000000ffff4b7224 */ /* 0x000fc400078e00e9 */
[----:B------:R-:W-:Y:S02]  /*7440*/  @!P0 IMAD.IADD R228, R228, 0x1, -R2 ;  /* 0x00000001e4e48824 */ /* 0x000fe400078e0a02 */
[----:B------:R-:W-:Y:S02]  /*7450*/  IMAD.MOV.U32 R77, RZ, RZ, R232 ;  /* 0x000000ffff4d7224 */ /* 0x000fe400078e00e8 */
[----:B------:R-:W-:Y:S01]  /*7460*/  @!P2 IMAD.MOV R75, RZ, RZ, -R75 ;  /* 0x000000ffff4ba224 */ /* 0x000fe200078e0a4b */
[----:B------:R-:W-:Y:S01]  /*7470*/  ISETP.GT.U32.AND P2, PT, R2, R229, PT ;  /* 0x000000e50200720c */ /* 0x000fe20003f44070 */
[----:B------:R-:W-:Y:S01]  /*7480*/  @!P4 IMAD.MOV R81, RZ, RZ, -R81 ;  /* 0x000000ffff51c224 */ /* 0x000fe200078e0a51 */
[----:B------:R-:W-:Y:S01]  /*7490*/  ISETP.GE.AND P4, PT, R83, RZ, PT ;  /* 0x000000ff5300720c */ /* 0x000fe20003f86270 */
[----:B------:R-:W-:Y:S01]  /*74a0*/  IMAD.HI.U32 R83, R246, R235, RZ ;  /* 0x000000ebf6537227 */ /* 0x000fe200078e00ff */
[----:B------:R-:W-:-:S03]  /*74b0*/  ISETP.GE.AND P0, PT, R73, RZ, PT ;  /* 0x000000ff4900720c */ /* 0x000fc60003f06270 */
[----:B------:R-:W-:Y:S01]  /*74c0*/  @!P3 IMAD.MOV R77, RZ, RZ, -R77 ;  /* 0x000000ffff4db224 */ /* 0x000fe200078e0a4d */
[----:B------:R-:W-:Y:S01]  /*74d0*/  ISETP.GT.U32.AND P3, PT, R2, R228, PT ;  /* 0x000000e40200720c */ /* 0x000fe20003f64070 */
[----:B------:R-:W-:Y:S02]  /*74e0*/  IMAD.MOV.U32 R73, RZ, RZ, R234 ;  /* 0x000000ffff497224 */ /* 0x000fe400078e00ea */
[----:B------:R-:W-:Y:S02]  /*74f0*/  IMAD.MOV R83, RZ, RZ, -R83 ;  /* 0x000000ffff537224 */ /* 0x000fe400078e0a53 */
[--C-:B------:R-:W-:Y:S02]  /*7500*/  @!P6 IMAD.IADD R231, R231, 0x1, -R2.reuse ;  /* 0x00000001e7e7e824 */ /* 0x100fe400078e0a02 */
[----:B------:R-:W-:Y:S01]  /*7510*/  @!P1 IMAD.IADD R226, R226, 0x1, -R2 ;  /* 0x00000001e2e29824 */ /* 0x000fe200078e0a02 */
[----:B------:R-:W-:Y:S01]  /*7520*/  ISETP.GE.AND P1, PT, R225, RZ, PT ;  /* 0x000000ffe100720c */ /* 0x000fe20003f26270 */
[----:B------:R-:W-:Y:S01]  /*7530*/  @!P5 IMAD.MOV R73, RZ, RZ, -R73 ;  /* 0x000000ffff49d224 */ /* 0x000fe200078e0a49 */
[C---:B------:R-:W-:Y:S01]  /*7540*/  ISETP.GT.U32.AND P5, PT, R2.reuse, R227, PT ;  /* 0x000000e30200720c */ /* 0x040fe20003fa4070 */
[----:B------:R-:W-:-:S02]  /*7550*/  IMAD R225, R2, R83, R235 ;  /* 0x0000005302e17224 */ /* 0x000fc400078e02eb */
[----:B------:R-:W-:Y:S01]  /*7560*/  IMAD.MOV.U32 R83, RZ, RZ, R231 ;  /* 0x000000ffff537224 */ /* 0x000fe200078e00e7 */
[----:B------:R-:W-:Y:S01]  /*7570*/  ISETP.GT.U32.AND P6, PT, R2, R126, PT ;  /* 0x0000007e0200720c */ /* 0x000fe20003fc4070 */
[--C-:B------:R-:W-:Y:S01]  /*7580*/  @!P2 IMAD.IADD R229, R229, 0x1, -R2.reuse ;  /* 0x00000001e5e5a824 */ /* 0x100fe200078e0a02 */
[----:B------:R-:W-:Y:S01]  /*7590*/  ISETP.GE.AND P2, PT, R85, RZ, PT ;  /* 0x000000ff5500720c */ /* 0x000fe20003f46270 */
[----:B------:R-:W-:Y:S01]  /*75a0*/  @!P0 IMAD.MOV R83, RZ, RZ, -R83 ;  /* 0x000000ffff538224 */ /* 0x000fe200078e0a53 */
[----:B------:R-:W-:Y:S01]  /*75b0*/  IABS R85, R96 ;  /* 0x0000006000557213 */ /* 0x000fe20000000000 */
[----:B------:R-:W-:Y:S01]  /*75c0*/  @!P3 IMAD.IADD R228, R228, 0x1, -R2 ;  /* 0x00000001e4e4b824 */ /* 0x000fe200078e0a02 */
[----:B------:R-:W-:Y:S02]  /*75d0*/  ISETP.GT.U32.AND P0, PT, R2, R226, PT ;  /* 0x000000e20200720c */ /* 0x000fe40003f04070 */
[----:B------:R-:W-:Y:S01]  /*75e0*/  ISETP.GE.AND P3, PT, R87, RZ, PT ;  /* 0x000000ff5700720c */ /* 0x000fe20003f66270 */
[----:B------:R-:W-:-:S02]  /*75f0*/  IMAD.MOV.U32 R231, RZ, RZ, R85 ;  /* 0x000000ffffe77224 */ /* 0x000fc400078e0055 */
[----:B------:R-:W-:Y:S01]  /*7600*/  @!P5 IMAD.IADD R227, R227, 0x1, -R2 ;  /* 0x00000001e3e3d824 */ /* 0x000fe200078e0a02 */
[----:B------:R-:W-:Y:S01]  /*7610*/  ISETP.GE.AND P5, PT, R89, RZ, PT ;  /* 0x000000ff5900720c */ /* 0x000fe20003fa6270 */
[----:B------:R-:W-:Y:S02]  /*7620*/  IMAD.MOV.U32 R85, RZ, RZ, R229 ;  /* 0x000000ffff557224 */ /* 0x000fe400078e00e5 */
[----:B------:R-:W-:-:S04]  /*7630*/  IMAD.HI.U32 R229, R246, R231, RZ ;  /* 0x000000e7f6e57227 */ /* 0x000fc800078e00ff */
[----:B------:R-:W-:Y:S02]  /*7640*/  IMAD.MOV.U32 R87, RZ, RZ, R228 ;  /* 0x000000ffff577224 */ /* 0x000fe400078e00e4 */
[----:B------:R-:W-:Y:S02]  /*7650*/  IMAD.MOV.U32 R89, RZ, RZ, R227 ;  /* 0x000000ffff597224 */ /* 0x000fe400078e00e3 */
[--C-:B------:R-:W-:Y:S02]  /*7660*/  @!P6 IMAD.IADD R126, R126, 0x1, -R2.reuse ;  /* 0x000000017e7ee824 */ /* 0x100fe400078e0a02 */
[----:B------:R-:W-:Y:S02]  /*7670*/  IMAD.MOV R229, RZ, RZ, -R229 ;  /* 0x000000ffffe57224 */ /* 0x000fe400078e0ae5 */
[----:B------:R-:W-:Y:S01]  /*7680*/  @!P0 IMAD.IADD R226, R226, 0x1, -R2 ;  /* 0x00000001e2e28824 */ /* 0x000fe200078e0a02 */
[----:B------:R-:W-:Y:S01]  /*7690*/  ISETP.GT.U32.AND P6, PT, R2, R225, PT ;  /* 0x000000e10200720c */ /* 0x000fe20003fc4070 */
[----:B------:R-:W-:Y:S01]  /*76a0*/  @!P2 IMAD.MOV R87, RZ, RZ, -R87 ;  /* 0x000000ffff57a224 */ /* 0x000fe200078e0a57 */
[----:B------:R-:W-:Y:S01]  /*76b0*/  ISETP.GE.AND P2, PT, R90, RZ, PT ;  /* 0x000000ff5a00720c */ /* 0x000fe20003f46270 */
[----:B------:R-:W-:Y:S01]  /*76c0*/  @!P3 IMAD.MOV R89, RZ, RZ, -R89 ;  /* 0x000000ffff59b224 */ /* 0x000fe200078e0a59 */
[----:B------:R-:W-:Y:S01]  /*76d0*/  ISETP.GE.AND P3, PT, R96, RZ, PT ;  /* 0x000000ff6000720c */ /* 0x000fe20003f66270 */
[----:B------:R-:W-:Y:S01]  /*76e0*/  @!P4 IMAD.MOV R85, RZ, RZ, -R85 ;  /* 0x000000ffff55c224 */ /* 0x000fe200078e0a55 */
[C---:B------:R-:W-:Y:S01]  /*76f0*/  ISETP.GT.U32.AND P4, PT, R2.reuse, R126, PT ;  /* 0x0000007e0200720c */ /* 0x040fe20003f84070 */
[----:B------:R-:W-:-:S02]  /*7700*/  IMAD R96, R2, R229, R231 ;  /* 0x000000e502607224 */ /* 0x000fc400078e02e7 */
[----:B------:R-:W-:-:S04]  /*7710*/  IMAD.MOV.U32 R90, RZ, RZ, R226 ;  /* 0x000000ffff5a7224 */ /* 0x000fc800078e00e2 */
[----:B------:R-:W-:Y:S01]  /*7720*/  @!P5 IMAD.MOV R90, RZ, RZ, -R90 ;  /* 0x000000ffff5ad224 */ /* 0x000fe200078e0a5a */
[----:B------:R-:W-:Y:S01]  /*7730*/  ISETP.GT.U32.AND P5, PT, R2, R96, PT ;  /* 0x000000600200720c */ /* 0x000fe20003fa4070 */
[----:B------:R-:W-:Y:S01]  /*7740*/  @!P6 IMAD.IADD R225, R225, 0x1, -R2 ;  /* 0x00000001e1e1e824 */ /* 0x000fe200078e0a02 */
[----:B------:R-:W-:-:S03]  /*7750*/  IABS R232, R106 ;  /* 0x0000006a00e87213 */ /* 0x000fc60000000000 */
[----:B------:R-:W-:Y:S01]  /*7760*/  @!P4 IMAD.IADD R126, R126, 0x1, -R2 ;  /* 0x000000017e7ec824 */ /* 0x000fe200078e0a02 */
[----:B------:R-:W-:Y:S01]  /*7770*/  ISETP.GE.AND P0, PT, R106, RZ, PT ;  /* 0x000000ff6a00720c */ /* 0x000fe20003f06270 */
[----:B------:R-:W-:Y:S01]  /*7780*/  IMAD.HI.U32 R106, R246, R232, RZ ;  /* 0x000000e8f66a7227 */ /* 0x000fe200078e00ff */
[----:B------:R-:W-:Y:S02]  /*7790*/  ISETP.GE.AND P4, PT, R92, RZ, PT ;  /* 0x000000ff5c00720c */ /* 0x000fe40003f86270 */
[----:B------:R-:W-:Y:S01]  /*77a0*/  IABS R231, R92 ;  /* 0x0000005c00e77213 */ /* 0x000fe20000000000 */
[----:B------:R-:W-:Y:S01]  /*77b0*/  IMAD.MOV.U32 R92, RZ, RZ, R126 ;  /* 0x000000ffff5c7224 */ /* 0x000fe200078e007e */
[----:B------:R-:W-:Y:S01]  /*77c0*/  ISETP.GT.U32.AND P6, PT, R2, R225, PT ;  /* 0x000000e10200720c */ /* 0x000fe20003fc4070 */
[----:B------:R-:W-:Y:S01]  /*77d0*/  @!P5 IMAD.IADD R96, R96, 0x1, -R2 ;  /* 0x000000016060d824 */ /* 0x000fe200078e0a02 */
[----:B------:R-:W-:Y:S01]  /*77e0*/  IABS R229, R94 ;  /* 0x0000005e00e57213 */ /* 0x000fe20000000000 */
[----:B------:R-:W-:Y:S01]  /*77f0*/  IMAD.MOV R126, RZ, RZ, -R106 ;  /* 0x000000ffff7e7224 */ /* 0x000fe200078e0a6a */
[----:B------:R-:W-:Y:S01]  /*7800*/  IABS R106, R98 ;  /* 0x00000062006a7213 */ /* 0x000fe20000000000 */
[----:B------:R-:W-:Y:S01]  /*7810*/  @!P1 IMAD.MOV R92, RZ, RZ, -R92 ;  /* 0x000000ffff5c9224 */ /* 0x000fe200078e0a5c */
[----:B------:R-:W-:Y:S01]  /*7820*/  ISETP.GE.AND P1, PT, R94, RZ, PT ;  /* 0x000000ff5e00720c */ /* 0x000fe20003f26270 */
[----:B------:R-:W-:Y:S01]  /*7830*/  IMAD.HI.U32 R94, R246, R231, RZ ;  /* 0x000000e7f65e7227 */ /* 0x000fe200078e00ff */
[----:B------:R-:W-:-:S03]  /*7840*/  ISETP.GT.U32.AND P5, PT, R2, R96, PT ;  /* 0x000000600200720c */ /* 0x000fc60003fa4070 */
[----:B------:R-:W-:Y:S01]  /*7850*/  IMAD R232, R2, R126, R232 ;  /* 0x0000007e02e87224 */ /* 0x000fe200078e02e8 */
[----:B------:R-:W-:Y:S01]  /*7860*/  IABS R226, R100 ;  /* 0x0000006400e27213 */ /* 0x000fe20000000000 */
[----:B------:R-:W-:Y:S02]  /*7870*/  IMAD.MOV R94, RZ, RZ, -R94 ;  /* 0x000000ffff5e7224 */ /* 0x000fe400078e0a5e */
[----:B------:R-:W-:-:S04]  /*7880*/  IMAD.HI.U32 R227, R246, R106, RZ ;  /* 0x0000006af6e37227 */ /* 0x000fc800078e00ff */
[----:B------:R-:W-:Y:S01]  /*7890*/  @!P6 IMAD.IADD R225, R225, 0x1, -R2 ;  /* 0x00000001e1e1e824 */ /* 0x000fe200078e0a02 */
[----:B------:R-:W-:Y:S01]  /*78a0*/  ISETP.GT.U32.AND P6, PT, R2, R232, PT ;  /* 0x000000e80200720c */ /* 0x000fe20003fc4070 */
[----:B------:R-:W-:-:S04]  /*78b0*/  IMAD.HI.U32 R228, R246, R229, RZ ;  /* 0x000000e5f6e47227 */ /* 0x000fc800078e00ff */
[----:B------:R-:W-:Y:S02]  /*78c0*/  IMAD R231, R2, R94, R231 ;  /* 0x0000005e02e77224 */ /* 0x000fe400078e02e7 */
[----:B------:R-:W-:Y:S02]  /*78d0*/  IMAD.MOV R227, RZ, RZ, -R227 ;  /* 0x000000ffffe37224 */ /* 0x000fe400078e0ae3 */
[----:B------:R-:W-:-:S04]  /*78e0*/  IMAD.HI.U32 R94, R246, R226, RZ ;  /* 0x000000e2f65e7227 */ /* 0x000fc800078e00ff */
[----:B------:R-:W-:Y:S02]  /*78f0*/  IMAD.MOV R228, RZ, RZ, -R228 ;  /* 0x000000ffffe47224 */ /* 0x000fe400078e0ae4 */
[----:B------:R-:W-:Y:S02]  /*7900*/  IMAD R106, R2, R227, R106 ;  /* 0x000000e3026a7224 */ /* 0x000fe400078e026a */
[----:B------:R-:W-:Y:S02]  /*7910*/  IMAD.MOV R227, RZ, RZ, -R94 ;  /* 0x000000ffffe37224 */ /* 0x000fe400078e0a5e */
[----:B------:R-:W-:Y:S01]  /*7920*/  @!P5 IMAD.IADD R96, R96, 0x1, -R2 ;  /* 0x000000016060d824 */ /* 0x000fe200078e0a02 */
[C---:B------:R-:W-:Y:S01]  /*7930*/  ISETP.GT.U32.AND P5, PT, R2.reuse, R231, PT ;  /* 0x000000e70200720c */ /* 0x040fe20003fa4070 */
[----:B------:R-:W-:Y:S02]  /*7940*/  IMAD R229, R2, R228, R229 ;  /* 0x000000e402e57224 */ /* 0x000fe400078e02e5 */
[----:B------:R-:W-:-:S02]  /*7950*/  IMAD.MOV.U32 R94, RZ, RZ, R225 ;  /* 0x000000ffff5e7224 */ /* 0x000fc400078e00e1 */
[----:B------:R-:W-:Y:S02]  /*7960*/  @!P6 IMAD.IADD R232, R232, 0x1, -R2 ;  /* 0x00000001e8e8e824 */ /* 0x000fe400078e0a02 */
[----:B------:R-:W-:Y:S01]  /*7970*/  @!P2 IMAD.MOV R94, RZ, RZ, -R94 ;  /* 0x000000ffff5ea224 */ /* 0x000fe200078e0a5e */
[C---:B------:R-:W-:Y:S01]  /*7980*/  ISETP.GT.U32.AND P2, PT, R2.reuse, R229, PT ;  /* 0x000000e50200720c */ /* 0x040fe20003f44070 */
[----:B------:R-:W-:Y:S01]  /*7990*/  @!P3 IMAD.MOV R96, RZ, RZ, -R96 ;  /* 0x000000ffff60b224 */ /* 0x000fe200078e0a60 */
[C---:B------:R-:W-:Y:S01]  /*79a0*/  ISETP.GT.U32.AND P3, PT, R2.reuse, R106, PT ;  /* 0x0000006a0200720c */ /* 0x040fe20003f64070 */
[C---:B------:R-:W-:Y:S01]  /*79b0*/  IMAD R226, R2.reuse, R227, R226 ;  /* 0x000000e302e27224 */ /* 0x040fe200078e02e2 */
[C---:B------:R-:W-:Y:S01]  /*79c0*/  ISETP.GT.U32.AND P6, PT, R2.reuse, R232, PT ;  /* 0x000000e80200720c */ /* 0x040fe20003fc4070 */
[----:B------:R-:W-:Y:S01]  /*79d0*/  @!P5 IMAD.IADD R231, R231, 0x1, -R2 ;  /* 0x00000001e7e7d824 */ /* 0x000fe200078e0a02 */
[----:B------:R-:W-:Y:S02]  /*79e0*/  IABS R126, R102 ;  /* 0x00000066007e7213 */ /* 0x000fe40000000000 */
[----:B------:R-:W-:-:S05]  /*79f0*/  ISETP.GT.U32.AND P5, PT, R2, R226, PT ;  /* 0x000000e20200720c */ /* 0x000fca0003fa4070 */
[----:B------:R-:W-:Y:S01]  /*7a00*/  @!P2 IMAD.IADD R229, R229, 0x1, -R2 ;  /* 0x00000001e5e5a824 */ /* 0x000fe200078e0a02 */
[----:B------:R-:W-:Y:S01]  /*7a10*/  ISETP.GT.U32.AND P2, PT, R2, R231, PT ;  /* 0x000000e70200720c */ /* 0x000fe20003f44070 */
[----:B------:R-:W-:Y:S01]  /*7a20*/  IMAD.HI.U32 R225, R246, R126, RZ ;  /* 0x0000007ef6e17227 */ /* 0x000fe200078e00ff */
[----:B------:R-:W-:-:S03]  /*7a30*/  IABS R228, R104 ;  /* 0x0000006800e47213 */ /* 0x000fc60000000000 */
[--C-:B------:R-:W-:Y:S01]  /*7a40*/  @!P3 IMAD.IADD R106, R106, 0x1, -R2.reuse ;  /* 0x000000016a6ab824 */ /* 0x100fe200078e0a02 */
[----:B------:R-:W-:Y:S01]  /*7a50*/  ISETP.GT.U32.AND P3, PT, R2, R229, PT ;  /* 0x000000e50200720c */ /* 0x000fe20003f64070 */
[--C-:B------:R-:W-:Y:S02]  /*7a60*/  @!P6 IMAD.IADD R232, R232, 0x1, -R2.reuse ;  /* 0x00000001e8e8e824 */ /* 0x100fe400078e0a02 */
[----:B------:R-:W-:Y:S01]  /*7a70*/  IMAD.MOV R225, RZ, RZ, -R225 ;  /* 0x000000ffffe17224 */ /* 0x000fe200078e0ae1 */
[----:B------:R-:W-:Y:S01]  /*7a80*/  ISETP.GE.AND P6, PT, R98, RZ, PT ;  /* 0x000000ff6200720c */ /* 0x000fe20003fc6270 */
[----:B------:R-:W-:Y:S01]  /*7a90*/  @!P5 IMAD.IADD R226, R226, 0x1, -R2 ;  /* 0x00000001e2e2d824 */ /* 0x000fe200078e0a02 */
[C---:B------:R-:W-:Y:S01]  /*7aa0*/  ISETP.GT.U32.AND P5, PT, R2.reuse, R106, PT ;  /* 0x0000006a0200720c */ /* 0x040fe20003fa4070 */
[----:B------:R-:W-:Y:S02]  /*7ab0*/  IMAD.MOV.U32 R98, RZ, RZ, R232 ;  /* 0x000000ffff627224 */ /* 0x000fe400078e00e8 */
[----:B------:R-:W-:-:S02]  /*7ac0*/  IMAD R225, R2, R225, R126 ;  /* 0x000000e102e17224 */ /* 0x000fc400078e027e */
[----:B------:R-:W-:Y:S01]  /*7ad0*/  IMAD.HI.U32 R232, R246, R228, RZ ;  /* 0x000000e4f6e87227 */ /* 0x000fe200078e00ff */
[----:B------:R-:W-:-:S03]  /*7ae0*/  IABS R126, R116 ;  /* 0x00000074007e7213 */ /* 0x000fc60000000000 */
[----:B------:R-:W-:Y:S01]  /*7af0*/  @!P0 IMAD.MOV R98, RZ, RZ, -R98 ;  /* 0x000000ffff628224 */ /* 0x000fe200078e0a62 */
[C---:B------:R-:W-:Y:S01]  /*7b00*/  ISETP.GT.U32.AND P0, PT, R2.reuse, R226, PT ;  /* 0x000000e20200720c */ /* 0x040fe20003f04070 */
[----:B------:R-:W-:Y:S02]  /*7b10*/  IMAD.MOV R232, RZ, RZ, -R232 ;  /* 0x000000ffffe87224 */ /* 0x000fe400078e0ae8 */
[--C-:B------:R-:W-:Y:S01]  /*7b20*/  @!P2 IMAD.IADD R231, R231, 0x1, -R2.reuse ;  /* 0x00000001e7e7a824 */ /* 0x100fe200078e0a02 */
[----:B------:R-:W-:Y:S01]  /*7b30*/  ISETP.GT.U32.AND P2, PT, R2, R225, PT ;  /* 0x000000e10200720c */ /* 0x000fe20003f44070 */
[----:B------:R-:W-:Y:S01]  /*7b40*/  @!P3 IMAD.IADD R229, R229, 0x1, -R2 ;  /* 0x00000001e5e5b824 */ /* 0x000fe200078e0a02 */
[----:B------:R-:W-:Y:S01]  /*7b50*/  ISETP.GE.AND P3, PT, R100, RZ, PT ;  /* 0x000000ff6400720c */ /* 0x000fe20003f66270 */
[----:B------:R-:W-:Y:S01]  /*7b60*/  IMAD R228, R2, R232, R228 ;  /* 0x000000e802e47224 */ /* 0x000fe200078e02e4 */
[----:B------:R-:W-:Y:S01]  /*7b70*/  IABS R233, R108 ;  /* 0x0000006c00e97213 */ /* 0x000fe20000000000 */
[----:B------:R-:W-:Y:S01]  /*7b80*/  IMAD.HI.U32 R100, R246, R126, RZ ;  /* 0x0000007ef6647227 */ /* 0x000fe200078e00ff */
[----:B------:R-:W-:-:S03]  /*7b90*/  IABS R227, R114 ;  /* 0x0000007200e37213 */ /* 0x000fc60000000000 */
[----:B------:R-:W-:Y:S01]  /*7ba0*/  @!P5 IMAD.IADD R106, R106, 0x1, -R2 ;  /* 0x000000016a6ad824 */ /* 0x000fe200078e0a02 */
[----:B------:R-:W-:Y:S01]  /*7bb0*/  ISETP.GT.U32.AND P5, PT, R2, R228, PT ;  /* 0x000000e40200720c */ /* 0x000fe20003fa4070 */
[----:B------:R-:W-:Y:S02]  /*7bc0*/  IMAD.MOV R100, RZ, RZ, -R100 ;  /* 0x000000ffff647224 */ /* 0x000fe400078e0a64 */
[----:B------:R-:W-:-:S04]  /*7bd0*/  IMAD.HI.U32 R232, R246, R233, RZ ;  /* 0x000000e9f6e87227 */ /* 0x000fc800078e00ff */
[----:B------:R-:W-:-:S04]  /*7be0*/  IMAD.HI.U32 R234, R246, R227, RZ ;  /* 0x000000e3f6ea7227 */ /* 0x000fc800078e00ff */
[----:B------:R-:W-:Y:S01]  /*7bf0*/  @!P0 IMAD.IADD R226, R226, 0x1, -R2 ;  /* 0x00000001e2e28824 */ /* 0x000fe200078e0a02 */
[----:B------:R-:W-:Y:S01]  /*7c00*/  ISETP.GE.AND P0, PT, R102, RZ, PT ;  /* 0x000000ff6600720c */ /* 0x000fe20003f06270 */
[----:B------:R-:W-:Y:S02]  /*7c10*/  IMAD R126, R2, R100, R126 ;  /* 0x00000064027e7224 */ /* 0x000fe400078e027e */
[----:B------:R-:W-:Y:S02]  /*7c20*/  IMAD.MOV R232, RZ, RZ, -R232 ;  /* 0x000000ffffe87224 */ /* 0x000fe400078e0ae8 */
[----:B------:R-:W-:Y:S01]  /*7c30*/  @!P2 IMAD.IADD R225, R225, 0x1, -R2 ;  /* 0x00000001e1e1a824 */ /* 0x000fe200078e0a02 */
[----:B------:R-:W-:Y:S01]  /*7c40*/  ISETP.GE.AND P2, PT, R104, RZ, PT ;  /* 0x000000ff6800720c */ /* 0x000fe20003f46270 */
[----:B------:R-:W-:Y:S01]  /*7c50*/  IMAD.MOV.U32 R100, RZ, RZ, R231 ;  /* 0x000000ffff647224 */ /* 0x000fe200078e00e7 */
[----:B------:R-:W-:Y:S01]  /*7c60*/  IABS R104, R112 ;  /* 0x0000007000687213 */ /* 0x000fe20000000000 */
[----:B------:R-:W-:-:S02]  /*7c70*/  IMAD.MOV R102, RZ, RZ, -R234 ;  /* 0x000000ffff667224 */ /* 0x000fc400078e0aea */
[C---:B------:R-:W-:Y:S02]  /*7c80*/  IMAD R233, R2.reuse, R232, R233 ;  /* 0x000000e802e97224 */ /* 0x040fe400078e02e9 */
[----:B------:R-:W-:Y:S01]  /*7c90*/  @!P4 IMAD.MOV R100, RZ, RZ, -R100 ;  /* 0x000000ffff64c224 */ /* 0x000fe200078e0a64 */
[C---:B------:R-:W-:Y:S01]  /*7ca0*/  ISETP.GT.U32.AND P4, PT, R2.reuse, R225, PT ;  /* 0x000000e10200720c */ /* 0x040fe20003f84070 */
[----:B------:R-:W-:Y:S02]  /*7cb0*/  IMAD R227, R2, R102, R227 ;  /* 0x0000006602e37224 */ /* 0x000fe400078e02e3 */
[----:B------:R-:W-:Y:S02]  /*7cc0*/  IMAD.MOV.U32 R102, RZ, RZ, R229 ;  /* 0x000000ffff667224 */ /* 0x000fe400078e00e5 */
[----:B------:R-:W-:Y:S02]  /*7cd0*/  IMAD.MOV.U32 R229, RZ, RZ, R104 ;  /* 0x000000ffffe57224 */ /* 0x000fe400078e0068 */
[----:B------:R-:W-:Y:S01]  /*7ce0*/  @!P5 IMAD.IADD R228, R228, 0x1, -R2 ;  /* 0x00000001e4e4d824 */ /* 0x000fe200078e0a02 */
[----:B------:R-:W-:Y:S01]  /*7cf0*/  ISETP.GT.U32.AND P5, PT, R2, R233, PT ;  /* 0x000000e90200720c */ /* 0x000fe20003fa4070 */
[----:B------:R-:W-:-:S04]  /*7d00*/  IMAD.MOV.U32 R104, RZ, RZ, R106 ;  /* 0x000000ffff687224 */ /* 0x000fc800078e006a */
[----:B------:R-:W-:Y:S01]  /*7d10*/  @!P6 IMAD.MOV R104, RZ, RZ, -R104 ;  /* 0x000000ffff68e224 */ /* 0x000fe200078e0a68 */
[C---:B------:R-:W-:Y:S01]  /*7d20*/  ISETP.GT.U32.AND P6, PT, R2.reuse, R227, PT ;  /* 0x000000e30200720c */ /* 0x040fe20003fc4070 */
[----:B------:R-:W-:Y:S01]  /*7d30*/  @!P1 IMAD.MOV R102, RZ, RZ, -R102 ;  /* 0x000000ffff669224 */ /* 0x000fe200078e0a66 */
[C---:B------:R-:W-:Y:S01]  /*7d40*/  ISETP.GT.U32.AND P1, PT, R2.reuse, R228, PT ;  /* 0x000000e40200720c */ /* 0x040fe20003f24070 */
[----:B------:R-:W-:Y:S01]  /*7d50*/  @!P4 IMAD.IADD R225, R225, 0x1, -R2 ;  /* 0x00000001e1e1c824 */ /* 0x000fe200078e0a02 */
[----:B------:R-:W-:Y:S01]  /*7d60*/  ISETP.GT.U32.AND P4, PT, R2, R126, PT ;  /* 0x0000007e0200720c */ /* 0x000fe20003f84070 */
[----:B------:R-:W-:Y:S01]  /*7d70*/  IMAD.MOV.U32 R106, RZ, RZ, R226 ;  /* 0x000000ffff6a7224 */ /* 0x000fe200078e00e2 */
[----:B------:R-:W-:Y:S01]  /*7d80*/  IABS R234, R110 ;  /* 0x0000006e00ea7213 */ /* 0x000fe20000000000 */
[----:B------:R-:W-:Y:S02]  /*7d90*/  @!P5 IMAD.IADD R233, R233, 0x1, -R2 ;  /* 0x00000001e9e9d824 */ /* 0x000fe400078e0a02 */
[----:B------:R-:W-:Y:S01]  /*7da0*/  @!P3 IMAD.MOV R106, RZ, RZ, -R106 ;  /* 0x000000ffff6ab224 */ /* 0x000fe200078e0a6a */
[----:B------:R-:W-:Y:S01]  /*7db0*/  ISETP.GE.AND P3, PT, R108, RZ, PT ;  /* 0x000000ff6c00720c */ /* 0x000fe20003f66270 */
[----:B------:R-:W-:-:S04]  /*7dc0*/  IMAD.HI.U32 R226, R246, R234, RZ ;  /* 0x000000eaf6e27227 */ /* 0x000fc800078e00ff */
[----:B------:R-:W-:Y:S01]  /*7dd0*/  @!P6 IMAD.IADD R227, R227, 0x1, -R2 ;  /* 0x00000001e3e3e824 */ /* 0x000fe200078e0a02 */
[----:B------:R-:W-:Y:S01]  /*7de0*/  ISETP.GT.U32.AND P6, PT, R2, R233, PT ;  /* 0x000000e90200720c */ /* 0x000fe20003fc4070 */
[----:B------:R-:W-:-:S04]  /*7df0*/  IMAD.HI.U32 R108, R246, R229, RZ ;  /* 0x000000e5f66c7227 */ /* 0x000fc800078e00ff */
[----:B------:R-:W-:Y:S01]  /*7e00*/  @!P1 IMAD.IADD R228, R228, 0x1, -R2 ;  /* 0x00000001e4e49824 */ /* 0x000fe200078e0a02 */
[----:B------:R-:W-:Y:S01]  /*7e10*/  ISETP.GE.AND P1, PT, R114, RZ, PT ;  /* 0x000000ff7200720c */ /* 0x000fe20003f26270 */
[----:B------:R-:W-:Y:S02]  /*7e20*/  IMAD.MOV R226, RZ, RZ, -R226 ;  /* 0x000000ffffe27224 */ /* 0x000fe400078e0ae2 */
[----:B------:R-:W-:Y:S01]  /*7e30*/  @!P4 IMAD.IADD R126, R126, 0x1, -R2 ;  /* 0x000000017e7ec824 */ /* 0x000fe200078e0a02 */
[C---:B------:R-:W-:Y:S01]  /*7e40*/  ISETP.GT.U32.AND P4, PT, R2.reuse, R227, PT ;  /* 0x000000e30200720c */ /* 0x040fe20003f84070 */
[----:B------:R-:W-:Y:S02]  /*7e50*/  IMAD.MOV R114, RZ, RZ, -R108 ;  /* 0x000000ffff727224 */ /* 0x000fe400078e0a6c */
[----:B------:R-:W-:Y:S01]  /*7e60*/  IMAD.MOV.U32 R108, RZ, RZ, R225 ;  /* 0x000000ffff6c7224 */ /* 0x000fe200078e00e1 */
[----:B------:R-:W-:Y:S01]  /*7e70*/  IABS R231, R118 ;  /* 0x0000007600e77213 */ /* 0x000fe20000000000 */
[----:B------:R-:W-:-:S02]  /*7e80*/  IMAD R234, R2, R226, R234 ;  /* 0x000000e202ea7224 */ /* 0x000fc400078e02ea */
[----:B------:R-:W-:Y:S01]  /*7e90*/  @!P0 IMAD.MOV R108, RZ, RZ, -R108 ;  /* 0x000000ffff6c8224 */ /* 0x000fe200078e0a6c */
[C---:B------:R-:W-:Y:S01]  /*7ea0*/  ISETP.GT.U32.AND P0, PT, R2.reuse, R126, PT ;  /* 0x0000007e0200720c */ /* 0x040fe20003f04070 */
[----:B------:R-:W-:Y:S01]  /*7eb0*/  @!P6 IMAD.IADD R233, R233, 0x1, -R2 ;  /* 0x00000001e9e9e824 */ /* 0x000fe200078e0a02 */
[C---:B------:R-:W-:Y:S01]  /*7ec0*/  ISETP.GT.U32.AND P6, PT, R2.reuse, R234, PT ;  /* 0x000000ea0200720c */ /* 0x040fe20003fc4070 */
[----:B------:R-:W-:Y:S02]  /*7ed0*/  IMAD R229, R2, R114, R229 ;  /* 0x0000007202e57224 */ /* 0x000fe400078e02e5 */
[----:B------:R-:W-:Y:S01]  /*7ee0*/  IMAD.HI.U32 R114, R246, R231, RZ ;  /* 0x000000e7f6727227 */ /* 0x000fe200078e00ff */
[----:B------:R-:W-:-:S03]  /*7ef0*/  IABS R232, R120 ;  /* 0x0000007800e87213 */ /* 0x000fc60000000000 */
[----:B------:R-:W-:Y:S02]  /*7f00*/  IMAD.MOV R114, RZ, RZ, -R114 ;  /* 0x000000ffff727224 */ /* 0x000fe400078e0a72 */
[----:B------:R-:W-:Y:S01]  /*7f10*/  @!P4 IMAD.IADD R227, R227, 0x1, -R2 ;  /* 0x00000001e3e3c824 */ /* 0x000fe200078e0a02 */
[C---:B------:R-:W-:Y:S02]  /*7f20*/  ISETP.GT.U32.AND P4, PT, R2.reuse, R229, PT ;  /* 0x000000e50200720c */ /* 0x040fe40003f84070 */
[----:B------:R-:W-:Y:S01]  /*7f30*/  IABS R226, R122 ;  /* 0x0000007a00e27213 */ /* 0x000fe20000000000 */
[----:B------:R-:W-:Y:S01]  /*7f40*/  IMAD R231, R2, R114, R231 ;  /* 0x0000007202e77224 */ /* 0x000fe200078e02e7 */
[----:B------:R-:W-:Y:S02]  /*7f50*/  IABS R225, R124 ;  /* 0x0000007c00e17213 */ /* 0x000fe40000000000 */
[----:B------:R-:W-:Y:S01]  /*7f60*/  ISETP.GE.AND P5, PT, R116, RZ, PT ;  /* 0x000000ff7400720c */ /* 0x000fe20003fa6270 */
[----:B------:R-:W-:-:S04]  /*7f70*/  IMAD.HI.U32 R116, R246, R232, RZ ;  /* 0x000000e8f6747227 */ /* 0x000fc800078e00ff */
[----:B------:R-:W-:Y:S01]  /*7f80*/  @!P0 IMAD.IADD R126, R126, 0x1, -R2 ;  /* 0x000000017e7e8824 */ /* 0x000fe200078e0a02 */
[----:B------:R-:W-:Y:S01]  /*7f90*/  ISETP.GE.AND P0, PT, R110, RZ, PT ;  /* 0x000000ff6e00720c */ /* 0x000fe20003f06270 */
[----:B------:R-:W-:-:S04]  /*7fa0*/  IMAD.HI.U32 R114, R246, R226, RZ ;  /* 0x000000e2f6727227 */ /* 0x000fc800078e00ff */
[----:B------:R-:W-:-:S04]  /*7fb0*/  IMAD.HI.U32 R110, R246, R225, RZ ;  /* 0x000000e1f66e7227 */ /* 0x000fc800078e00ff */
[----:B------:R-:W-:Y:S01]  /*7fc0*/  @!P6 IMAD.IADD R234, R234, 0x1, -R2 ;  /* 0x00000001eaeae824 */ /* 0x000fe200078e0a02 */
[C---:B------:R-:W-:Y:S01]  /*7fd0*/  ISETP.GT.U32.AND P6, PT, R2.reuse, R231, PT ;  /* 0x000000e70200720c */ /* 0x040fe20003fc4070 */
[----:B------:R-:W-:Y:S02]  /*7fe0*/  IMAD.MOV R116, RZ, RZ, -R116 ;  /* 0x000000ffff747224 */ /* 0x000fe400078e0a74 */
[----:B------:R-:W-:Y:S02]  /*7ff0*/  IMAD.MOV R114, RZ, RZ, -R114 ;  /* 0x000000ffff727224 */ /* 0x000fe400078e0a72 */
[----:B------:R-:W-:Y:S02]  /*8000*/  IMAD.MOV R110, RZ, RZ, -R110 ;  /* 0x000000ffff6e7224 */ /* 0x000fe400078e0a6e */
[----:B------:R-:W-:Y:S01]  /*8010*/  IMAD R232, R2, R116, R232 ;  /* 0x0000007402e87224 */ /* 0x000fe200078e02e8 */
[----:B------:R-:W-:Y:S01]  /*8020*/  IABS R116, R143 ;  /* 0x0000008f00747213 */ /* 0x000fe20000000000 */
[----:B------:R-:W-:Y:S01]  /*8030*/  @!P4 IMAD.IADD R229, R229, 0x1, -R2 ;  /* 0x00000001e5e5c824 */ /* 0x000fe200078e0a02 */
[----:B------:R-:W-:Y:S01]  /*8040*/  ISETP.GE.AND P4, PT, R112, RZ, PT ;  /* 0x000000ff7000720c */ /* 0x000fe20003f86270 */
[C---:B------:R-:W-:Y:S01]  /*8050*/  IMAD R226, R2.reuse, R114, R226 ;  /* 0x0000007202e27224 */ /* 0x040fe200078e02e2 */
[----:B------:R-:W-:Y:S01]  /*8060*/  IABS R112, R129 ;  /* 0x0000008100707213 */ /* 0x000fe20000000000 */
[----:B------:R-:W-:-:S02]  /*8070*/  IMAD R225, R2, R110, R225 ;  /* 0x0000006e02e17224 */ /* 0x000fc400078e02e1 */
[----:B------:R-:W-:Y:S02]  /*8080*/  IMAD.MOV.U32 R114, RZ, RZ, R227 ;  /* 0x000000ffff727224 */ /* 0x000fe400078e00e3 */
[----:B------:R-:W-:Y:S02]  /*8090*/  IMAD.MOV.U32 R110, RZ, RZ, R228 ;  /* 0x000000ffff6e7224 */ /* 0x000fe400078e00e4 */
[----:B------:R-:W-:Y:S02]  /*80a0*/  IMAD.MOV.U32 R227, RZ, RZ, R116 ;  /* 0x000000ffffe37224 */ /* 0x000fe400078e0074 */
[----:B------:R-:W-:Y:S02]  /*80b0*/  IMAD.MOV.U32 R116, RZ, RZ, R126 ;  /* 0x000000ffff747224 */ /* 0x000fe400078e007e */
[----:B------:R-:W-:Y:S01]  /*80c0*/  @!P1 IMAD.MOV R114, RZ, RZ, -R114 ;  /* 0x000000ffff729224 */ /* 0x000fe200078e0a72 */
[----:B------:R-:W-:Y:S01]  /*80d0*/  ISETP.GT.U32.AND P1, PT, R2, R232, PT ;  /* 0x000000e80200720c */ /* 0x000fe20003f24070 */
[----:B------:R-:W-:-:S02]  /*80e0*/  IMAD.MOV.U32 R228, RZ, RZ, R112 ;  /* 0x000000ffffe47224 */ /* 0x000fc400078e0070 */
[----:B------:R-:W-:Y:S01]  /*80f0*/  @!P2 IMAD.MOV R110, RZ, RZ, -R110 ;  /* 0x000000ffff6ea224 */ /* 0x000fe200078e0a6e */
[C---:B------:R-:W-:Y:S01]  /*8100*/  ISETP.GT.U32.AND P2, PT, R2.reuse, R234, PT ;  /* 0x000000ea0200720c */ /* 0x040fe20003f44070 */
[----:B------:R-:W-:Y:S02]  /*8110*/  IMAD.MOV.U32 R112, RZ, RZ, R233 ;  /* 0x000000ffff707224 */ /* 0x000fe400078e00e9 */
[----:B------:R-:W-:Y:S01]  /*8120*/  @!P6 IMAD.IADD R231, R231, 0x1, -R2 ;  /* 0x00000001e7e7e824 */ /* 0x000fe200078e0a02 */
[C---:B------:R-:W-:Y:S01]  /*8130*/  ISETP.GT.U32.AND P6, PT, R2.reuse, R229, PT ;  /* 0x000000e50200720c */ /* 0x040fe20003fc4070 */
[----:B------:R-:W-:Y:S01]  /*8140*/  @!P5 IMAD.MOV R116, RZ, RZ, -R116 ;  /* 0x000000ffff74d224 */ /* 0x000fe200078e0a74 */
[C---:B------:R-:W-:Y:S01]  /*8150*/  ISETP.GT.U32.AND P5, PT, R2.reuse, R226, PT ;  /* 0x000000e20200720c */ /* 0x040fe20003fa4070 */
[----:B------:R-:W-:Y:S01]  /*8160*/  @!P3 IMAD.MOV R112, RZ, RZ, -R112 ;  /* 0x000000ffff70b224 */ /* 0x000fe200078e0a70 */
[----:B------:R-:W-:Y:S01]  /*8170*/  ISETP.GT.U32.AND P3, PT, R2, R231, PT ;  /* 0x000000e70200720c */ /* 0x000fe20003f64070 */
[----:B------:R-:W-:-:S04]  /*8180*/  IMAD.HI.U32 R233, R246, R228, RZ ;  /* 0x000000e4f6e97227 */ /* 0x000fc800078e00ff */
[--C-:B------:R-:W-:Y:S02]  /*8190*/  @!P1 IMAD.IADD R232, R232, 0x1, -R2.reuse ;  /* 0x00000001e8e89824 */ /* 0x100fe400078e0a02 */
[--C-:B------:R-:W-:Y:S01]  /*81a0*/  @!P2 IMAD.IADD R234, R234, 0x1, -R2.reuse ;  /* 0x00000001eaeaa824 */ /* 0x100fe200078e0a02 */
[----:B------:R-:W-:Y:S01]  /*81b0*/  ISETP.GT.U32.AND P2, PT, R2, R225, PT ;  /* 0x000000e10200720c */ /* 0x000fe20003f44070 */
[--C-:B------:R-:W-:Y:S01]  /*81c0*/  @!P6 IMAD.IADD R229, R229, 0x1, -R2.reuse ;  /* 0x00000001e5e5e824 */ /* 0x100fe200078e0a02 */
[----:B------:R-:W-:Y:S01]  /*81d0*/  ISETP.GE.AND P6, PT, R118, RZ, PT ;  /* 0x000000ff7600720c */ /* 0x000fe20003fc6270 */
[----:B------:R-:W-:Y:S02]  /*81e0*/  IMAD.MOV R233, RZ, RZ, -R233 ;  /* 0x000000ffffe97224 */ /* 0x000fe400078e0ae9 */
[----:B------:R-:W-:Y:S01]  /*81f0*/  @!P5 IMAD.IADD R226, R226, 0x1, -R2 ;  /* 0x00000001e2e2d824 */ /* 0x000fe200078e0a02 */
[----:B------:R-:W-:Y:S01]  /*8200*/  ISETP.GT.U32.AND P5, PT, R2, R232, PT ;  /* 0x000000e80200720c */ /* 0x000fe20003fa4070 */
[----:B------:R-:W-:-:S02]  /*8210*/  IMAD.MOV.U32 R118, RZ, RZ, R234 ;  /* 0x000000ffff767224 */ /* 0x000fc400078e00ea */
[----:B------:R-:W-:-:S04]  /*8220*/  IMAD.HI.U32 R126, R246, R227, RZ ;  /* 0x000000e3f67e7227 */ /* 0x000fc800078e00ff */
[----:B------:R-:W-:Y:S01]  /*8230*/  @!P3 IMAD.IADD R231, R231, 0x1, -R2 ;  /* 0x00000001e7e7b824 */ /* 0x000fe200078e0a02 */
[----:B------:R-:W-:Y:S01]  /*8240*/  ISETP.GE.AND P3, PT, R120, RZ, PT ;  /* 0x000000ff7800720c */ /* 0x000fe20003f66270 */
[C---:B------:R-:W-:Y:S02]  /*8250*/  IMAD R228, R2.reuse, R233, R228 ;  /* 0x000000e902e47224 */ /* 0x040fe400078e02e4 */
[----:B------:R-:W-:Y:S02]  /*8260*/  IMAD.MOV.U32 R120, RZ, RZ, R229 ;  /* 0x000000ffff787224 */ /* 0x000fe400078e00e5 */
[----:B------:R-:W-:Y:S01]  /*8270*/  @!P0 IMAD.MOV R118, RZ, RZ, -R118 ;  /* 0x000000ffff768224 */ /* 0x000fe200078e0a76 */
[C---:B------:R-:W-:Y:S01]  /*8280*/  ISETP.GT.U32.AND P0, PT, R2.reuse, R226, PT ;  /* 0x000000e20200720c */ /* 0x040fe20003f04070 */
[----:B------:R-:W-:Y:S02]  /*8290*/  IMAD.MOV R126, RZ, RZ, -R126 ;  /* 0x000000ffff7e7224 */ /* 0x000fe400078e0a7e */
[----:B------:R-:W-:Y:S01]  /*82a0*/  @!P4 IMAD.MOV R120, RZ, RZ, -R120 ;  /* 0x000000ffff78c224 */ /* 0x000fe200078e0a78 */
[C---:B------:R-:W-:Y:S01]  /*82b0*/  ISETP.GT.U32.AND P4, PT, R2.reuse, R228, PT ;  /* 0x000000e40200720c */ /* 0x040fe20003f84070 */
[----:B------:R-:W-:Y:S01]  /*82c0*/  IMAD R227, R2, R126, R227 ;  /* 0x0000007e02e37224 */ /* 0x000fe200078e02e3 */
[----:B------:R-:W-:Y:S01]  /*82d0*/  ISETP.GE.AND P1, PT, R122, RZ, PT ;  /* 0x000000ff7a00720c */ /* 0x000fe20003f26270 */
[----:B------:R-:W-:Y:S01]  /*82e0*/  @!P2 IMAD.IADD R225, R225, 0x1, -R2 ;  /* 0x00000001e1e1a824 */ /* 0x000fe200078e0a02 */
[----:B------:R-:W-:Y:S01]  /*82f0*/  IABS R126, R224 ;  /* 0x000000e0007e7213 */ /* 0x000fe20000000000 */
[----:B------:R-:W-:-:S02]  /*8300*/  IMAD.MOV.U32 R122, RZ, RZ, R231 ;  /* 0x000000ffff7a7224 */ /* 0x000fc400078e00e7 */
[----:B------:R-:W-:Y:S01]  /*8310*/  @!P5 IMAD.IADD R232, R232, 0x1, -R2 ;  /* 0x00000001e8e8d824 */ /* 0x000fe200078e0a02 */
[C---:B------:R-:W-:Y:S01]  /*8320*/  ISETP.GT.U32.AND P5, PT, R2.reuse, R227, PT ;  /* 0x000000e30200720c */ /* 0x040fe20003fa4070 */
[----:B------:R-:W-:Y:S01]  /*8330*/  @!P6 IMAD.MOV R122, RZ, RZ, -R122 ;  /* 0x000000ffff7ae224 */ /* 0x000fe200078e0a7a */
[----:B------:R-:W-:Y:S02]  /*8340*/  ISETP.GT.U32.AND P2, PT, R2, R225, PT ;  /* 0x000000e10200720c */ /* 0x000fe40003f44070 */
[----:B------:R-:W-:Y:S01]  /*8350*/  ISETP.GE.AND P6, PT, R124, RZ, PT ;  /* 0x000000ff7c00720c */ /* 0x000fe20003fc6270 */
[----:B------:R-:W-:-:S04]  /*8360*/  IMAD.HI.U32 R124, R246, R126, RZ ;  /* 0x0000007ef67c7227 */ /* 0x000fc800078e00ff */
[----:B------:R-:W-:Y:S01]  /*8370*/  @!P0 IMAD.IADD R226, R226, 0x1, -R2 ;  /* 0x00000001e2e28824 */ /* 0x000fe200078e0a02 */
[----:B------:R-:W-:Y:S01]  /*8380*/  ISETP.GE.AND P0, PT, R129, RZ, PT ;  /* 0x000000ff8100720c */ /* 0x000fe20003f06270 */
[----:B------:R-:W-:Y:S02]  /*8390*/  IMAD.MOV R129, RZ, RZ, -R124 ;  /* 0x000000ffff817224 */ /* 0x000fe400078e0a7c */
[----:B------:R-:W-:Y:S02]  /*83a0*/  @!P4 IMAD.IADD R228, R228, 0x1, -R2 ;  /* 0x00000001e4e4c824 */ /* 0x000fe400078e0a02 */
[----:B------:R-:W-:Y:S01]  /*83b0*/  IMAD.MOV.U32 R124, RZ, RZ, R232 ;  /* 0x000000ffff7c7224 */ /* 0x000fe200078e00e8 */
[----:B------:R-:W-:Y:S01]  /*83c0*/  ISETP.GE.AND P4, PT, R224, RZ, PT ;  /* 0x000000ffe000720c */ /* 0x000fe20003f86270 */
[----:B------:R-:W-:Y:S02]  /*83d0*/  @!P5 IMAD.IADD R227, R227, 0x1, -R2 ;  /* 0x00000001e3e3d824 */ /* 0x000fe400078e0a02 */
[----:B------:R-:W-:Y:S01]  /*83e0*/  @!P3 IMAD.MOV R124, RZ, RZ, -R124 ;  /* 0x000000ffff7cb224 */ /* 0x000fe200078e0a7c */
[C---:B------:R-:W-:Y:S01]  /*83f0*/  ISETP.GT.U32.AND P3, PT, R2.reuse, R228, PT ;  /* 0x000000e40200720c */ /* 0x040fe20003f64070 */
[----:B------:R-:W-:Y:S01]  /*8400*/  @!P2 IMAD.IADD R225, R225, 0x1, -R2 ;  /* 0x00000001e1e1a824 */ /* 0x000fe200078e0a02 */
[----:B------:R-:W-:Y:S01]  /*8410*/  ISETP.GE.AND P2, PT, R143, RZ, PT ;  /* 0x000000ff8f00720c */ /* 0x000fe20003f46270 */
[C---:B------:R-:W-:Y:S01]  /*8420*/  IMAD R224, R2.reuse, R129, R126 ;  /* 0x0000008102e07224 */ /* 0x040fe200078e027e */
[----:B------:R-:W-:Y:S01]  /*8430*/  IABS R143, R131 ;  /* 0x00000083008f7213 */ /* 0x000fe20000000000 */
[----:B------:R-:W-:Y:S01]  /*8440*/  IMAD.MOV.U32 R126, RZ, RZ, R226 ;  /* 0x000000ffff7e7224 */ /* 0x000fe200078e00e2 */
[----:B------:R-:W-:-:S03]  /*8450*/  ISETP.GT.U32.AND P5, PT, R2, R227, PT ;  /* 0x000000e30200720c */ /* 0x000fc60003fa4070 */
[----:B------:R-:W-:Y:S01]  /*8460*/  @!P1 IMAD.MOV R126, RZ, RZ, -R126 ;  /* 0x000000ffff7e9224 */ /* 0x000fe200078e0a7e */
[----:B------:R-:W-:Y:S01]  /*8470*/  ISETP.GT.U32.AND P1, PT, R2, R224, PT ;  /* 0x000000e00200720c */ /* 0x000fe20003f24070 */
[----:B------:R-:W-:Y:S01]  /*8480*/  IMAD.HI.U32 R229, R246, R143, RZ ;  /* 0x0000008ff6e57227 */ /* 0x000fe200078e00ff */
[----:B------:R-:W-:-:S03]  /*8490*/  IABS R226, R137 ;  /* 0x0000008900e27213 */ /* 0x000fc60000000000 */
[----:B------:R-:W-:Y:S02]  /*84a0*/  IMAD.MOV.U32 R129, RZ, RZ, R225 ;  /* 0x000000ffff817224 */ /* 0x000fe400078e00e1 */
[----:B------:R-:W-:Y:S02]  /*84b0*/  IMAD.MOV R229, RZ, RZ, -R229 ;  /* 0x000000ffffe57224 */ /* 0x000fe400078e0ae5 */
[----:B------:R-:W-:Y:S01]  /*84c0*/  @!P3 IMAD.IADD R228, R228, 0x1, -R2 ;  /* 0x00000001e4e4b824 */ /* 0x000fe200078e0a02 */
[----:B------:R-:W-:Y:S01]  /*84d0*/  ISETP.GE.AND P3, PT, R137, RZ, PT ;  /* 0x000000ff8900720c */ /* 0x000fe20003f66270 */
[----:B------:R-:W-:-:S04]  /*84e0*/  IMAD.HI.U32 R137, R246, R226, RZ ;  /* 0x000000e2f6897227 */ /* 0x000fc800078e00ff */
[----:B------:R-:W-:Y:S01]  /*84f0*/  @!P6 IMAD.MOV R129, RZ, RZ, -R129 ;  /* 0x000000ffff81e224 */ /* 0x000fe200078e0a81 */
[----:B------:R-:W-:Y:S01]  /*8500*/  ISETP.GE.AND P6, PT, R131, RZ, PT ;  /* 0x000000ff8300720c */ /* 0x000fe20003fc6270 */
[C---:B------:R-:W-:Y:S02]  /*8510*/  IMAD R225, R2.reuse, R229, R143 ;  /* 0x000000e502e17224 */ /* 0x040fe400078e028f */
[----:B------:R-:W-:Y:S02]  /*8520*/  IMAD.MOV.U32 R131, RZ, RZ, R228 ;  /* 0x000000ffff837224 */ /* 0x000fe400078e00e4 */
[--C-:B------:R-:W-:Y:S02]  /*8530*/  @!P5 IMAD.IADD R227, R227, 0x1, -R2.reuse ;  /* 0x00000001e3e3d824 */ /* 0x100fe400078e0a02 */
[----:B------:R-:W-:Y:S01]  /*8540*/  IMAD.MOV R228, RZ, RZ, -R137 ;  /* 0x000000ffffe47224 */ /* 0x000fe200078e0a89 */
[----:B------:R-:W-:Y:S01]  /*8550*/  ISETP.GT.U32.AND P5, PT, R2, R225, PT ;  /* 0x000000e10200720c */ /* 0x000fe20003fa4070 */
[----:B------:R-:W-:Y:S01]  /*8560*/  @!P1 IMAD.IADD R224, R224, 0x1, -R2 ;  /* 0x00000001e0e09824 */ /* 0x000fe200078e0a02 */
[----:B------:R-:W-:Y:S01]  /*8570*/  IABS R229, R133 ;  /* 0x0000008500e57213 */ /* 0x000fe20000000000 */
[----:B------:R-:W-:Y:S01]  /*8580*/  IMAD R228, R2, R228, R226 ;  /* 0x000000e402e47224 */ /* 0x000fe200078e02e2 */
[----:B------:R-:W-:Y:S01]  /*8590*/  ISETP.GE.AND P1, PT, R133, RZ, PT ;  /* 0x000000ff8500720c */ /* 0x000fe20003f26270 */
[----:B------:R-:W-:-:S02]  /*85a0*/  IMAD.MOV.U32 R133, RZ, RZ, R227 ;  /* 0x000000ffff857224 */ /* 0x000fc400078e00e3 */
[----:B------:R-:W-:Y:S01]  /*85b0*/  @!P0 IMAD.MOV R131, RZ, RZ, -R131 ;  /* 0x000000ffff838224 */ /* 0x000fe200078e0a83 */
[C---:B------:R-:W-:Y:S01]  /*85c0*/  ISETP.GT.U32.AND P0, PT, R2.reuse, R224, PT ;  /* 0x000000e00200720c */ /* 0x040fe20003f04070 */
[----:B------:R-:W-:Y:S01]  /*85d0*/  @!P2 IMAD.MOV R133, RZ, RZ, -R133 ;  /* 0x000000ffff85a224 */ /* 0x000fe200078e0a85 */
[----:B------:R-:W-:Y:S02]  /*85e0*/  ISETP.GT.U32.AND P2, PT, R2, R228, PT ;  /* 0x000000e40200720c */ /* 0x000fe40003f44070 */
[----:B------:R-:W-:Y:S01]  /*85f0*/  IABS R143, R135 ;  /* 0x00000087008f7213 */ /* 0x000fe20000000000 */
[----:B------:R-:W-:-:S04]  /*8600*/  @!P5 IMAD.IADD R225, R225, 0x1, -R2 ;  /* 0x00000001e1e1d824 */ /* 0x000fc800078e0a02 */
[----:B------:R-:W-:Y:S01]  /*8610*/  IMAD.HI.U32 R137, R246, R143, RZ ;  /* 0x0000008ff6897227 */ /* 0x000fe200078e00ff */
[----:B------:R-:W-:-:S03]  /*8620*/  ISETP.GT.U32.AND P5, PT, R2, R225, PT ;  /* 0x000000e10200720c */ /* 0x000fc60003fa4070 */
[----:B------:R-:W-:Y:S02]  /*8630*/  IMAD.MOV R137, RZ, RZ, -R137 ;  /* 0x000000ffff897224 */ /* 0x000fe400078e0a89 */
[--C-:B------:R-:W-:Y:S01]  /*8640*/  @!P0 IMAD.IADD R224, R224, 0x1, -R2.reuse ;  /* 0x00000001e0e08824 */ /* 0x100fe200078e0a02 */
[----:B------:R-:W-:Y:S01]  /*8650*/  ISETP.GE.AND P0, PT, R135, RZ, PT ;  /* 0x000000ff8700720c */ /* 0x000fe20003f06270 */
[----:B------:R-:W-:Y:S02]  /*8660*/  @!P2 IMAD.IADD R228, R228, 0x1, -R2 ;  /* 0x00000001e4e4a824 */ /* 0x000fe400078e0a02 */
[----:B------:R-:W-:-:S04]  /*8670*/  IMAD.HI.U32 R231, R246, R229, RZ ;  /* 0x000000e5f6e77227 */ /* 0x000fc800078e00ff */
[C---:B------:R-:W-:Y:S02]  /*8680*/  IMAD R143, R2.reuse, R137, R143 ;  /* 0x00000089028f7224 */ /* 0x040fe400078e028f */
[----:B------:R-:W-:Y:S01]  /*8690*/  IMAD.MOV.U32 R135, RZ, RZ, R224 ;  /* 0x000000ffff877224 */ /* 0x000fe200078e00e0 */
[C---:B------:R-:W-:Y:S01]  /*86a0*/  ISETP.GT.U32.AND P2, PT, R2.reuse, R228, PT ;  /* 0x000000e40200720c */ /* 0x040fe20003f44070 */
[----:B------:R-:W-:Y:S01]  /*86b0*/  IMAD.MOV R231, RZ, RZ, -R231 ;  /* 0x000000ffffe77224 */ /* 0x000fe200078e0ae7 */
[----:B------:R-:W-:Y:S01]  /*86c0*/  IABS R227, R139 ;  /* 0x0000008b00e37213 */ /* 0x000fe20000000000 */
[----:B------:R-:W-:Y:S01]  /*86d0*/  @!P4 IMAD.MOV R135, RZ, RZ, -R135 ;  /* 0x000000ffff87c224 */ /* 0x000fe200078e0a87 */
[C---:B------:R-:W-:Y:S01]  /*86e0*/  ISETP.GT.U32.AND P4, PT, R2.reuse, R143, PT ;  /* 0x0000008f0200720c */ /* 0x040fe20003f84070 */
[----:B------:R-:W-:Y:S01]  /*86f0*/  IMAD R229, R2, R231, R229 ;  /* 0x000000e702e57224 */ /* 0x000fe200078e02e5 */
[----:B------:R-:W-:Y:S01]  /*8700*/  IABS R226, R141 ;  /* 0x0000008d00e27213 */ /* 0x000fe20000000000 */
[----:B------:R-:W-:-:S04]  /*8710*/  IMAD.HI.U32 R231, R246, R227, RZ ;  /* 0x000000e3f6e77227 */ /* 0x000fc800078e00ff */
[----:B------:R-:W-:Y:S02]  /*8720*/  @!P5 IMAD.IADD R225, R225, 0x1, -R2 ;  /* 0x00000001e1e1d824 */ /* 0x000fe400078e0a02 */
[----:B------:R-:W-:Y:S01]  /*8730*/  IMAD.HI.U32 R224, R246, R226, RZ ;  /* 0x000000e2f6e07227 */ /* 0x000fe200078e00ff */
[----:B------:R-:W-:-:S03]  /*8740*/  ISETP.GT.U32.AND P5, PT, R2, R229, PT ;  /* 0x000000e50200720c */ /* 0x000fc60003fa4070 */
[----:B------:R-:W-:Y:S02]  /*8750*/  IMAD.MOV R231, RZ, RZ, -R231 ;  /* 0x000000ffffe77224 */ /* 0x000fe400078e0ae7 */
[----:B------:R-:W-:Y:S02]  /*8760*/  IMAD.MOV.U32 R137, RZ, RZ, R225 ;  /* 0x000000ffff897224 */ /* 0x000fe400078e00e1 */
[----:B------:R-:W-:Y:S02]  /*8770*/  IMAD.MOV R224, RZ, RZ, -R224 ;  /* 0x000000ffffe07224 */ /* 0x000fe400078e0ae0 */
[--C-:B------:R-:W-:Y:S02]  /*8780*/  @!P2 IMAD.IADD R228, R228, 0x1, -R2.reuse ;  /* 0x00000001e4e4a824 */ /* 0x100fe400078e0a02 */
[----:B------:R-:W-:Y:S01]  /*8790*/  IMAD R227, R2, R231, R227 ;  /* 0x000000e702e37224 */ /* 0x000fe200078e02e3 */
[----:B------:R-:W-:Y:S01]  /*87a0*/  IABS R225, R145 ;  /* 0x0000009100e17213 */ /* 0x000fe20000000000 */
[----:B------:R-:W-:Y:S01]  /*87b0*/  @!P6 IMAD.MOV R137, RZ, RZ, -R137 ;  /* 0x000000ffff89e224 */ /* 0x000fe200078e0a89 */
[----:B------:R-:W-:Y:S01]  /*87c0*/  ISETP.GE.AND P6, PT, R139, RZ, PT ;  /* 0x000000ff8b00720c */ /* 0x000fe20003fc6270 */
[----:B------:R-:W-:-:S02]  /*87d0*/  @!P4 IMAD.IADD R143, R143, 0x1, -R2 ;  /* 0x000000018f8fc824 */ /* 0x000fc400078e0a02 */
[C---:B------:R-:W-:Y:S02]  /*87e0*/  IMAD R226, R2.reuse, R224, R226 ;  /* 0x000000e002e27224 */ /* 0x040fe400078e02e2 */
[----:B------:R-:W-:Y:S01]  /*87f0*/  IMAD.MOV.U32 R139, RZ, RZ, R228 ;  /* 0x000000ffff8b7224 */ /* 0x000fe200078e00e4 */
[----:B------:R-:W-:Y:S01]  /*8800*/  ISETP.GT.U32.AND P2, PT, R2, R227, PT ;  /* 0x000000e30200720c */ /* 0x000fe20003f44070 */
[----:B------:R-:W-:Y:S01]  /*8810*/  IMAD.HI.U32 R231, R246, R225, RZ ;  /* 0x000000e1f6e77227 */ /* 0x000fe200078e00ff */
[----:B------:R-:W-:-:S03]  /*8820*/  ISETP.GT.U32.AND P4, PT, R2, R143, PT ;  /* 0x0000008f0200720c */ /* 0x000fc60003f84070 */
[----:B------:R-:W-:Y:S01]  /*8830*/  @!P3 IMAD.MOV R139, RZ, RZ, -R139 ;  /* 0x000000ffff8bb224 */ /* 0x000fe200078e0a8b */
[C---:B------:R-:W-:Y:S01]  /*8840*/  ISETP.GT.U32.AND P3, PT, R2.reuse, R226, PT ;  /* 0x000000e20200720c */ /* 0x040fe20003f64070 */
[----:B------:R-:W-:Y:S02]  /*8850*/  IMAD.MOV R231, RZ, RZ, -R231 ;  /* 0x000000ffffe77224 */ /* 0x000fe400078e0ae7 */
[--C-:B------:R-:W-:Y:S02]  /*8860*/  @!P5 IMAD.IADD R229, R229, 0x1, -R2.reuse ;  /* 0x00000001e5e5d824 */ /* 0x100fe400078e0a02 */
[C---:B------:R-:W-:Y:S02]  /*8870*/  IMAD R225, R2.reuse, R231, R225 ;  /* 0x000000e702e17224 */ /* 0x040fe400078e02e1 */
[--C-:B------:R-:W-:Y:S01]  /*8880*/  @!P2 IMAD.IADD R227, R227, 0x1, -R2.reuse ;  /* 0x00000001e3e3a824 */ /* 0x100fe200078e0a02 */
[C---:B------:R-:W-:Y:S01]  /*8890*/  ISETP.GT.U32.AND P5, PT, R2.reuse, R229, PT ;  /* 0x000000e50200720c */ /* 0x040fe20003fa4070 */
[----:B------:R-:W-:Y:S01]  /*88a0*/  @!P4 IMAD.IADD R143, R143, 0x1, -R2 ;  /* 0x000000018f8fc824 */ /* 0x000fe200078e0a02 */
[----:B------:R-:W-:-:S03]  /*88b0*/  ISETP.GT.U32.AND P4, PT, R2, R225, PT ;  /* 0x000000e10200720c */ /* 0x000fc60003f84070 */
[--C-:B------:R-:W-:Y:S01]  /*88c0*/  @!P3 IMAD.IADD R226, R226, 0x1, -R2.reuse ;  /* 0x00000001e2e2b824 */ /* 0x100fe200078e0a02 */
[C---:B------:R-:W-:Y:S02]  /*88d0*/  ISETP.GT.U32.AND P2, PT, R2.reuse, R227, PT ;  /* 0x000000e30200720c */ /* 0x040fe40003f44070 */
[----:B------:R-:W-:Y:S02]  /*88e0*/  IABS R228, R147 ;  /* 0x0000009300e47213 */ /* 0x000fe40000000000 */
[----:B------:R-:W-:Y:S02]  /*88f0*/  ISETP.GT.U32.AND P3, PT, R2, R226, PT ;  /* 0x000000e20200720c */ /* 0x000fe40003f64070 */
[----:B------:R-:W-:Y:S01]  /*8900*/  IABS R224, R165 ;  /* 0x000000a500e07213 */ /* 0x000fe20000000000 */
[----:B------:R-:W-:Y:S02]  /*8910*/  @!P5 IMAD.IADD R229, R229, 0x1, -R2 ;  /* 0x00000001e5e5d824 */ /* 0x000fe400078e0a02 */
[----:B------:R-:W-:Y:S01]  /*8920*/  IMAD.HI.U32 R231, R246, R228, RZ ;  /* 0x000000e4f6e77227 */ /* 0x000fe200078e00ff */
[----:B------:R-:W-:-:S03]  /*8930*/  ISETP.GE.AND P5, PT, R141, RZ, PT ;  /* 0x000000ff8d00720c */ /* 0x000fc60003fa6270 */
[----:B------:R-:W-:Y:S02]  /*8940*/  @!P4 IMAD.IADD R225, R225, 0x1, -R2 ;  /* 0x00000001e1e1c824 */ /* 0x000fe400078e0a02 */
[----:B------:R-:W-:Y:S02]  /*8950*/  IMAD.MOV.U32 R141, RZ, RZ, R229 ;  /* 0x000000ffff8d7224 */ /* 0x000fe400078e00e5 */
[----:B------:R-:W-:Y:S02]  /*8960*/  IMAD.MOV R231, RZ, RZ, -R231 ;  /* 0x000000ffffe77224 */ /* 0x000fe400078e0ae7 */
[----:B------:R-:W-:Y:S01]  /*8970*/  IMAD.HI.U32 R229, R246, R224, RZ ;  /* 0x000000e0f6e57227 */ /* 0x000fe200078e00ff */
[----:B------:R-:W-:-:S03]  /*8980*/  ISETP.GT.U32.AND P4, PT, R2, R225, PT ;  /* 0x000000e10200720c */ /* 0x000fc60003f84070 */
[----:B------:R-:W-:Y:S01]  /*8990*/  @!P0 IMAD.MOV R143, RZ, RZ, -R143 ;  /* 0x000000ffff8f8224 */ /* 0x000fe200078e0a8f */
[----:B------:R-:W-:Y:S01]  /*89a0*/  ISETP.GE.AND P0, PT, R147, RZ, PT ;  /* 0x000000ff9300720c */ /* 0x000fe20003f06270 */
[----:B------:R-:W-:Y:S01]  /*89b0*/  @!P2 IMAD.IADD R227, R227, 0x1, -R2 ;  /* 0x00000001e3e3a824 */ /* 0x000fe200078e0a02 */
[----:B------:R-:W-:Y:S01]  /*89c0*/  ISETP.GE.AND P2, PT, R165, RZ, PT ;  /* 0x000000ffa500720c */ /* 0x000fe20003f46270 */
[----:B------:R-:W-:Y:S01]  /*89d0*/  IMAD R165, R2, R231, R228 ;  /* 0x000000e702a57224 */ /* 0x000fe200078e02e4 */
[----:B------:R-:W-:Y:S01]  /*89e0*/  IABS R147, R149 ;  /* 0x0000009500937213 */ /* 0x000fe20000000000 */
[----:B------:R-:W-:Y:S01]  /*89f0*/  @!P1 IMAD.MOV R141, RZ, RZ, -R141 ;  /* 0x000000ffff8d9224 */ /* 0x000fe200078e0a8d */
[----:B------:R-:W-:Y:S01]  /*8a00*/  ISETP.GE.AND P1, PT, R145, RZ, PT ;  /* 0x000000ff9100720c */ /* 0x000fe20003f26270 */
[----:B------:R-:W-:Y:S02]  /*8a10*/  IMAD.MOV R229, RZ, RZ, -R229 ;  /* 0x000000ffffe57224 */ /* 0x000fe400078e0ae5 */
[----:B------:R-:W-:-:S02]  /*8a20*/  @!P3 IMAD.IADD R226, R226, 0x1, -R2 ;  /* 0x00000001e2e2b824 */ /* 0x000fc400078e0a02 */
[----:B------:R-:W-:Y:S01]  /*8a30*/  IMAD.MOV.U32 R145, RZ, RZ, R227 ;  /* 0x000000ffff917224 */ /* 0x000fe200078e00e3 */
[C---:B------:R-:W-:Y:S01]  /*8a40*/  ISETP.GT.U32.AND P3, PT, R2.reuse, R165, PT ;  /* 0x000000a50200720c */ /* 0x040fe20003f64070 */
[----:B------:R-:W-:Y:S02]  /*8a50*/  IMAD.MOV.U32 R227, RZ, RZ, R147 ;  /* 0x000000ffffe37224 */ /* 0x000fe400078e0093 */
[----:B------:R-:W-:Y:S02]  /*8a60*/  IMAD R224, R2, R229, R224 ;  /* 0x000000e502e07224 */ /* 0x000fe400078e02e0 */
[----:B------:R-:W-:Y:S02]  /*8a70*/  IMAD.MOV.U32 R147, RZ, RZ, R226 ;  /* 0x000000ffff937224 */ /* 0x000fe400078e00e2 */
[----:B------:R-:W-:Y:S01]  /*8a80*/  @!P6 IMAD.MOV R145, RZ, RZ, -R145 ;  /* 0x000000ffff91e224 */ /* 0x000fe200078e0a91 */
[----:B------:R-:W-:Y:S01]  /*8a90*/  ISETP.GE.AND P6, PT, R149, RZ, PT ;  /* 0x000000ff9500720c */ /* 0x000fe20003fc6270 */
[----:B------:R-:W-:Y:S01]  /*8aa0*/  IMAD.HI.U32 R226, R246, R227, RZ ;  /* 0x000000e3f6e27227 */ /* 0x000fe200078e00ff */
[----:B------:R-:W-:-:S03]  /*8ab0*/  IABS R149, R153 ;  /* 0x0000009900957213 */ /* 0x000fc60000000000 */
[----:B------:R-:W-:Y:S01]  /*8ac0*/  @!P5 IMAD.MOV R147, RZ, RZ, -R147 ;  /* 0x000000ffff93d224 */ /* 0x000fe200078e0a93 */
[C---:B------:R-:W-:Y:S01]  /*8ad0*/  ISETP.GT.U32.AND P5, PT, R2.reuse, R224, PT ;  /* 0x000000e00200720c */ /* 0x040fe20003fa4070 */
[----:B------:R-:W-:Y:S02]  /*8ae0*/  IMAD.MOV R226, RZ, RZ, -R226 ;  /* 0x000000ffffe27224 */ /* 0x000fe400078e0ae2 */
[----:B------:R-:W-:Y:S01]  /*8af0*/  @!P4 IMAD.IADD R225, R225, 0x1, -R2 ;  /* 0x00000001e1e1c824 */ /* 0x000fe200078e0a02 */
[----:B------:R-:W-:Y:S02]  /*8b00*/  IABS R228, R151 ;  /* 0x0000009700e47213 */ /* 0x000fe40000000000 */
[----:B------:R-:W-:Y:S01]  /*8b10*/  ISETP.GE.AND P4, PT, R151, RZ, PT ;  /* 0x000000ff9700720c */ /* 0x000fe20003f86270 */
[----:B------:R-:W-:Y:S02]  /*8b20*/  IMAD.MOV.U32 R151, RZ, RZ, R149 ;  /* 0x000000ffff977224 */ /* 0x000fe400078e0095 */
[----:B------:R-:W-:-:S02]  /*8b30*/  IMAD R226, R2, R226, R227 ;  /* 0x000000e202e27224 */ /* 0x000fc400078e02e3 */
[----:B------:R-:W-:Y:S02]  /*8b40*/  IMAD.MOV.U32 R149, RZ, RZ, R225 ;  /* 0x000000ffff957224 */ /* 0x000fe400078e00e1 */
[--C-:B------:R-:W-:Y:S02]  /*8b50*/  @!P3 IMAD.IADD R165, R165, 0x1, -R2.reuse ;  /* 0x00000001a5a5b824 */ /* 0x100fe400078e0a02 */
[----:B------:R-:W-:Y:S01]  /*8b60*/  @!P1 IMAD.MOV R149, RZ, RZ, -R149 ;  /* 0x000000ffff959224 */ /* 0x000fe200078e0a95 */
[----:B------:R-:W-:Y:S01]  /*8b70*/  ISETP.GT.U32.AND P1, PT, R2, R226, PT ;  /* 0x000000e20200720c */ /* 0x000fe20003f24070 */
[----:B------:R-:W-:Y:S01]  /*8b80*/  @!P5 IMAD.IADD R224, R224, 0x1, -R2 ;  /* 0x00000001e0e0d824 */ /* 0x000fe200078e0a02 */
[----:B------:R-:W-:Y:S01]  /*8b90*/  ISETP.GT.U32.AND P3, PT, R2, R165, PT ;  /* 0x000000a50200720c */ /* 0x000fe20003f64070 */
[----:B------:R-:W-:-:S03]  /*8ba0*/  IMAD.HI.U32 R231, R246, R228, RZ ;  /* 0x000000e4f6e77227 */ /* 0x000fc600078e00ff */
[----:B------:R-:W-:Y:S01]  /*8bb0*/  ISETP.GT.U32.AND P5, PT, R2, R224, PT ;  /* 0x000000e00200720c */ /* 0x000fe20003fa4070 */
[----:B------:R-:W-:Y:S02]  /*8bc0*/  IMAD.MOV R231, RZ, RZ, -R231 ;  /* 0x000000ffffe77224 */ /* 0x000fe400078e0ae7 */
[----:B------:R-:W-:-:S04]  /*8bd0*/  IMAD.HI.U32 R229, R246, R151, RZ ;  /* 0x00000097f6e57227 */ /* 0x000fc800078e00ff */
[----:B------:R-:W-:Y:S02]  /*8be0*/  IMAD R228, R2, R231, R228 ;  /* 0x000000e702e47224 */ /* 0x000fe400078e02e4 */
[----:B------:R-:W-:Y:S02]  /*8bf0*/  IMAD.MOV R229, RZ, RZ, -R229 ;  /* 0x000000ffffe57224 */ /* 0x000fe400078e0ae5 */
[--C-:B------:R-:W-:Y:S02]  /*8c00*/  @!P1 IMAD.IADD R226, R226, 0x1, -R2.reuse ;  /* 0x00000001e2e29824 */ /* 0x100fe400078e0a02 */
[--C-:B------:R-:W-:Y:S01]  /*8c10*/  @!P3 IMAD.IADD R165, R165, 0x1, -R2.reuse ;  /* 0x00000001a5a5b824 */ /* 0x100fe200078e0a02 */
[C---:B------:R-:W-:Y:S01]  /*8c20*/  ISETP.GT.U32.AND P3, PT, R2.reuse, R228, PT ;  /* 0x000000e40200720c */ /* 0x040fe20003f64070 */
[C---:B------:R-:W-:Y:S01]  /*8c30*/  IMAD R225, R2.reuse, R229, R151 ;  /* 0x000000e502e17224 */ /* 0x040fe200078e0297 */
[----:B------:R-:W-:Y:S01]  /*8c40*/  IABS R227, R155 ;  /* 0x0000009b00e37213 */ /* 0x000fe20000000000 */
[----:B------:R-:W-:Y:S01]  /*8c50*/  IMAD.MOV.U32 R151, RZ, RZ, R165 ;  /* 0x000000ffff977224 */ /* 0x000fe200078e00a5 */
[----:B------:R-:W-:Y:S01]  /*8c60*/  ISETP.GT.U32.AND P1, PT, R2, R226, PT ;  /* 0x000000e20200720c */ /* 0x000fe20003f24070 */
[----:B------:R-:W-:Y:S01]  /*8c70*/  @!P5 IMAD.IADD R224, R224, 0x1, -R2 ;  /* 0x00000001e0e0d824 */ /* 0x000fe200078e0a02 */
[----:B------:R-:W-:Y:S01]  /*8c80*/  ISETP.GT.U32.AND P5, PT, R2, R225, PT ;  /* 0x000000e10200720c */ /* 0x000fe20003fa4070 */
[----:B------:R-:W-:Y:S01]  /*8c90*/  IMAD.HI.U32 R231, R246, R227, RZ ;  /* 0x000000e3f6e77227 */ /* 0x000fe200078e00ff */
[----:B------:R-:W-:-:S02]  /*8ca0*/  IABS R232, R158 ;  /* 0x0000009e00e87213 */ /* 0x000fc40000000000 */
[----:B------:R-:W-:Y:S01]  /*8cb0*/  IABS R229, R157 ;  /* 0x0000009d00e57213 */ /* 0x000fe20000000000 */
[----:B------:R-:W-:Y:S01]  /*8cc0*/  @!P0 IMAD.MOV R151, RZ, RZ, -R151 ;  /* 0x000000ffff978224 */ /* 0x000fe200078e0a97 */
[----:B------:R-:W-:Y:S01]  /*8cd0*/  ISETP.GE.AND P0, PT, R153, RZ, PT ;  /* 0x000000ff9900720c */ /* 0x000fe20003f06270 */
[----:B------:R-:W-:Y:S02]  /*8ce0*/  IMAD.MOV R153, RZ, RZ, -R231 ;  /* 0x000000ffff997224 */ /* 0x000fe400078e0ae7 */
[----:B------:R-:W-:Y:S02]  /*8cf0*/  IMAD.MOV.U32 R165, RZ, RZ, R232 ;  /* 0x000000ffffa57224 */ /* 0x000fe400078e00e8 */
[----:B------:R-:W-:-:S04]  /*8d00*/  IMAD.HI.U32 R231, R246, R229, RZ ;  /* 0x000000e5f6e77227 */ /* 0x000fc800078e00ff */
[----:B------:R-:W-:Y:S01]  /*8d10*/  @!P3 IMAD.IADD R228, R228, 0x1, -R2 ;  /* 0x00000001e4e4b824 */ /* 0x000fe200078e0a02 */
[----:B------:R-:W-:Y:S01]  /*8d20*/  ISETP.GE.AND P3, PT, R155, RZ, PT ;  /* 0x000000ff9b00720c */ /* 0x000fe20003f66270 */
[----:B------:R-:W-:Y:S02]  /*8d30*/  IMAD R227, R2, R153, R227 ;  /* 0x0000009902e37224 */ /* 0x000fe400078e02e3 */
[----:B------:R-:W-:-:S04]  /*8d40*/  IMAD.HI.U32 R155, R246, R165, RZ ;  /* 0x000000a5f69b7227 */ /* 0x000fc800078e00ff */
[----:B------:R-:W-:Y:S02]  /*8d50*/  IMAD.MOV.U32 R153, RZ, RZ, R224 ;  /* 0x000000ffff997224 */ /* 0x000fe400078e00e0 */
[----:B------:R-:W-:Y:S02]  /*8d60*/  IMAD.MOV R224, RZ, RZ, -R231 ;  /* 0x000000ffffe07224 */ /* 0x000fe400078e0ae7 */
[--C-:B------:R-:W-:Y:S02]  /*8d70*/  @!P1 IMAD.IADD R226, R226, 0x1, -R2.reuse ;  /* 0x00000001e2e29824 */ /* 0x100fe400078e0a02 */
[----:B------:R-:W-:Y:S02]  /*8d80*/  @!P5 IMAD.IADD R225, R225, 0x1, -R2 ;  /* 0x00000001e1e1d824 */ /* 0x000fe400078e0a02 */
[----:B------:R-:W-:Y:S01]  /*8d90*/  IMAD.MOV R231, RZ, RZ, -R155 ;  /* 0x000000ffffe77224 */ /* 0x000fe200078e0a9b */
[C---:B------:R-:W-:Y:S01]  /*8da0*/  ISETP.GT.U32.AND P5, PT, R2.reuse, R228, PT ;  /* 0x000000e40200720c */ /* 0x040fe20003fa4070 */
[C---:B------:R-:W-:Y:S01]  /*8db0*/  IMAD R224, R2.reuse, R224, R229 ;  /* 0x000000e002e07224 */ /* 0x040fe200078e02e5 */
[----:B------:R-:W-:Y:S01]  /*8dc0*/  ISETP.GT.U32.AND P1, PT, R2, R227, PT ;  /* 0x000000e30200720c */ /* 0x000fe20003f24070 */
[----:B------:R-:W-:-:S02]  /*8dd0*/  IMAD.MOV.U32 R155, RZ, RZ, R226 ;  /* 0x000000ffff9b7224 */ /* 0x000fc400078e00e2 */
[----:B------:R-:W-:Y:S01]  /*8de0*/  @!P2 IMAD.MOV R153, RZ, RZ, -R153 ;  /* 0x000000ffff99a224 */ /* 0x000fe200078e0a99 */
[C---:B------:R-:W-:Y:S01]  /*8df0*/  ISETP.GT.U32.AND P2, PT, R2.reuse, R225, PT ;  /* 0x000000e10200720c */ /* 0x040fe20003f44070 */
[----:B------:R-:W-:Y:S01]  /*8e00*/  @!P6 IMAD.MOV R155, RZ, RZ, -R155 ;  /* 0x000000ffff9be224 */ /* 0x000fe200078e0a9b */
[C---:B------:R-:W-:Y:S02]  /*8e10*/  ISETP.GT.U32.AND P6, PT, R2.reuse, R224, PT ;  /* 0x000000e00200720c */ /* 0x040fe40003fc4070 */
[----:B------:R-:W-:Y:S01]  /*8e20*/  IABS R229, R160 ;  /* 0x000000a000e57213 */ /* 0x000fe20000000000 */
[----:B------:R-:W-:Y:S01]  /*8e30*/  IMAD R165, R2, R231, R165 ;  /* 0x000000e702a57224 */ /* 0x000fe200078e02a5 */
[----:B------:R-:W-:Y:S01]  /*8e40*/  IABS R231, R164 ;  /* 0x000000a400e77213 */ /* 0x000fe20000000000 */
[--C-:B------:R-:W-:Y:S02]  /*8e50*/  @!P5 IMAD.IADD R228, R228, 0x1, -R2.reuse ;  /* 0x00000001e4e4d824 */ /* 0x100fe400078e0a02 */
[----:B------:R-:W-:-:S02]  /*8e60*/  @!P1 IMAD.IADD R227, R227, 0x1, -R2 ;  /* 0x00000001e3e39824 */ /* 0x000fc400078e0a02 */
[----:B------:R-:W-:Y:S02]  /*8e70*/  IMAD.MOV.U32 R226, RZ, RZ, R229 ;  /* 0x000000ffffe27224 */ /* 0x000fe400078e00e5 */
[--C-:B------:R-:W-:Y:S01]  /*8e80*/  @!P2 IMAD.IADD R225, R225, 0x1, -R2.reuse ;  /* 0x00000001e1e1a824 */ /* 0x100fe200078e0a02 */
[----:B------:R-:W-:Y:S01]  /*8e90*/  ISETP.GE.AND P2, PT, R157, RZ, PT ;  /* 0x000000ff9d00720c */ /* 0x000fe20003f46270 */
[----:B------:R-:W-:Y:S01]  /*8ea0*/  @!P6 IMAD.IADD R224, R224, 0x1, -R2 ;  /* 0x00000001e0e0e824 */ /* 0x000fe200078e0a02 */
[C---:B------:R-:W-:Y:S01]  /*8eb0*/  ISETP.GT.U32.AND P5, PT, R2.reuse, R165, PT ;  /* 0x000000a50200720c */ /* 0x040fe20003fa4070 */
[----:B------:R-:W-:Y:S01]  /*8ec0*/  IMAD.MOV.U32 R157, RZ, RZ, R228 ;  /* 0x000000ffff9d7224 */ /* 0x000fe200078e00e4 */
[----:B------:R-:W-:Y:S01]  /*8ed0*/  ISETP.GT.U32.AND P6, PT, R2, R227, PT ;  /* 0x000000e30200720c */ /* 0x000fe20003fc4070 */
[----:B------:R-:W-:Y:S02]  /*8ee0*/  IMAD.MOV.U32 R229, RZ, RZ, R231 ;  /* 0x000000ffffe57224 */ /* 0x000fe400078e00e7 */
[----:B------:R-:W-:-:S04]  /*8ef0*/  IMAD.HI.U32 R232, R246, R226, RZ ;  /* 0x000000e2f6e87227 */ /* 0x000fc800078e00ff */
[----:B------:R-:W-:Y:S01]  /*8f00*/  @!P4 IMAD.MOV R157, RZ, RZ, -R157 ;  /* 0x000000ffff9dc224 */ /* 0x000fe200078e0a9d */
[----:B------:R-:W-:Y:S01]  /*8f10*/  ISETP.GT.U32.AND P4, PT, R2, R224, PT ;  /* 0x000000e00200720c */ /* 0x000fe20003f84070 */
[----:B------:R-:W-:Y:S01]  /*8f20*/  IMAD.HI.U32 R231, R246, R229, RZ ;  /* 0x000000e5f6e77227 */ /* 0x000fe200078e00ff */
[----:B------:R-:W-:-:S03]  /*8f30*/  ISETP.GE.AND P1, PT, R158, RZ, PT ;  /* 0x000000ff9e00720c */ /* 0x000fc60003f26270 */
[----:B------:R-:W-:Y:S02]  /*8f40*/  IMAD.MOV R232, RZ, RZ, -R232 ;  /* 0x000000ffffe87224 */ /* 0x000fe400078e0ae8 */
[----:B------:R-:W-:Y:S02]  /*8f50*/  IMAD.MOV.U32 R158, RZ, RZ, R225 ;  /* 0x000000ffff9e7224 */ /* 0x000fe400078e00e1 */
[----:B------:R-:W-:Y:S02]  /*8f60*/  IMAD.MOV R231, RZ, RZ, -R231 ;  /* 0x000000ffffe77224 */ /* 0x000fe400078e0ae7 */
[C---:B------:R-:W-:Y:S02]  /*8f70*/  IMAD R225, R2.reuse, R232, R226 ;  /* 0x000000e802e17224 */ /* 0x040fe400078e02e2 */
[----:B------:R-:W-:Y:S02]  /*8f80*/  @!P5 IMAD.IADD R165, R165, 0x1, -R2 ;  /* 0x00000001a5a5d824 */ /* 0x000fe400078e0a02 */
[----:B------:R-:W-:-:S02]  /*8f90*/  IMAD R229, R2, R231, R229 ;  /* 0x000000e702e57224 */ /* 0x000fc400078e02e5 */
[--C-:B------:R-:W-:Y:S01]  /*8fa0*/  @!P6 IMAD.IADD R227, R227, 0x1, -R2.reuse ;  /* 0x00000001e3e3e824 */ /* 0x100fe200078e0a02 */
[----:B------:R-:W-:Y:S01]  /*8fb0*/  ISETP.GT.U32.AND P6, PT, R2, R225, PT ;  /* 0x000000e10200720c */ /* 0x000fe20003fc4070 */
[----:B------:R-:W-:Y:S01]  /*8fc0*/  @!P4 IMAD.IADD R224, R224, 0x1, -R2 ;  /* 0x00000001e0e0c824 */ /* 0x000fe200078e0a02 */
[C---:B------:R-:W-:Y:S02]  /*8fd0*/  ISETP.GT.U32.AND P5, PT, R2.reuse, R165, PT ;  /* 0x000000a50200720c */ /* 0x040fe40003fa4070 */
[----:B------:R-:W-:Y:S02]  /*8fe0*/  ISETP.GT.U32.AND P4, PT, R2, R229, PT ;  /* 0x000000e50200720c */ /* 0x000fe40003f84070 */
[----:B------:R-:W-:Y:S01]  /*8ff0*/  IABS R233, R162 ;  /* 0x000000a200e97213 */ /* 0x000fe20000000000 */
[----:B------:R-:W-:Y:S01]  /*9000*/  @!P0 IMAD.MOV R158, RZ, RZ, -R158 ;  /* 0x000000ffff9e8224 */ /* 0x000fe200078e0a9e */
[----:B------:R-:W-:-:S03]  /*9010*/  ISETP.GE.AND P0, PT, R160, RZ, PT ;  /* 0x000000ffa000720c */ /* 0x000fc60003f06270 */
[----:B------:R-:W-:Y:S01]  /*9020*/  IMAD.MOV.U32 R228, RZ, RZ, R233 ;  /* 0x000000ffffe47224 */ /* 0x000fe200078e00e9 */
[----:B------:R-:W-:Y:S01]  /*9030*/  IABS R233, R167 ;  /* 0x000000a700e97213 */ /* 0x000fe20000000000 */
[----:B------:R-:W-:Y:S02]  /*9040*/  @!P6 IMAD.IADD R225, R225, 0x1, -R2 ;  /* 0x00000001e1e1e824 */ /* 0x000fe400078e0a02 */
[----:B------:R-:W-:-:S04]  /*9050*/  IMAD.HI.U32 R160, R246, R228, RZ ;  /* 0x000000e4f6a07227 */ /* 0x000fc800078e00ff */
[--C-:B------:R-:W-:Y:S01]  /*9060*/  @!P5 IMAD.IADD R165, R165, 0x1, -R2.reuse ;  /* 0x00000001a5a5d824 */ /* 0x100fe200078e0a02 */
[----:B------:R-:W-:Y:S01]  /*9070*/  ISETP.GE.AND P5, PT, R164, RZ, PT ;  /* 0x000000ffa400720c */ /* 0x000fe20003fa6270 */
[----:B------:R-:W-:Y:S01]  /*9080*/  @!P4 IMAD.IADD R229, R229, 0x1, -R2 ;  /* 0x00000001e5e5c824 */ /* 0x000fe200078e0a02 */
[----:B------:R-:W-:Y:S01]  /*9090*/  ISETP.GT.U32.AND P4, PT, R2, R225, PT ;  /* 0x000000e10200720c */ /* 0x000fe20003f84070 */
[----:B------:R-:W-:Y:S02]  /*90a0*/  IMAD.MOV R160, RZ, RZ, -R160 ;  /* 0x000000ffffa07224 */ /* 0x000fe400078e0aa0 */
[----:B------:R-:W-:Y:S01]  /*90b0*/  IMAD.HI.U32 R164, R246, R233, RZ ;  /* 0x000000e9f6a47227 */ /* 0x000fe200078e00ff */
[----:B------:R-:W-:-:S03]  /*90c0*/  IABS R226, R169 ;  /* 0x000000a900e27213 */ /* 0x000fc60000000000 */
[C---:B------:R-:W-:Y:S02]  /*90d0*/  IMAD R228, R2.reuse, R160, R228 ;  /* 0x000000a002e47224 */ /* 0x040fe400078e02e4 */
[----:B------:R-:W-:Y:S02]  /*90e0*/  IMAD.MOV R164, RZ, RZ, -R164 ;  /* 0x000000ffffa47224 */ /* 0x000fe400078e0aa4 */
[----:B------:R-:W-:Y:S01]  /*90f0*/  IMAD.MOV.U32 R160, RZ, RZ, R227 ;  /* 0x000000ffffa07224 */ /* 0x000fe200078e00e3 */
[----:B------:R-:W-:Y:S01]  /*9100*/  ISETP.GT.U32.AND P6, PT, R2, R228, PT ;  /* 0x000000e40200720c */ /* 0x000fe20003fc4070 */
[----:B------:R-:W-:-:S04]  /*9110*/  IMAD.HI.U32 R232, R246, R226, RZ ;  /* 0x000000e2f6e87227 */ /* 0x000fc800078e00ff */
[----:B------:R-:W-:Y:S01]  /*9120*/  IMAD R227, R2, R164, R233 ;  /* 0x000000a402e37224 */ /* 0x000fe200078e02e9 */
[----:B------:R-:W-:Y:S01]  /*9130*/  IABS R164, R171 ;  /* 0x000000ab00a47213 */ /* 0x000fe20000000000 */
[----:B------:R-:W-:Y:S01]  /*9140*/  @!P3 IMAD.MOV R160, RZ, RZ, -R160 ;  /* 0x000000ffffa0b224 */ /* 0x000fe200078e0aa0 */
[----:B------:R-:W-:Y:S01]  /*9150*/  ISETP.GE.AND P3, PT, R162, RZ, PT ;  /* 0x000000ffa200720c */ /* 0x000fe20003f66270 */
[----:B------:R-:W-:Y:S02]  /*9160*/  IMAD.MOV R232, RZ, RZ, -R232 ;  /* 0x000000ffffe87224 */ /* 0x000fe400078e0ae8 */
[----:B------:R-:W-:Y:S02]  /*9170*/  IMAD.MOV.U32 R162, RZ, RZ, R224 ;  /* 0x000000ffffa27224 */ /* 0x000fe400078e00e0 */
[----:B------:R-:W-:Y:S02]  /*9180*/  @!P4 IMAD.IADD R225, R225, 0x1, -R2 ;  /* 0x00000001e1e1c824 */ /* 0x000fe400078e0a02 */
[----:B------:R-:W-:-:S02]  /*9190*/  IMAD.MOV.U32 R224, RZ, RZ, R164 ;  /* 0x000000ffffe07224 */ /* 0x000fc400078e00a4 */
[----:B------:R-:W-:Y:S02]  /*91a0*/  IMAD.MOV.U32 R164, RZ, RZ, R165 ;  /* 0x000000ffffa47224 */ /* 0x000fe400078e00a5 */
[C---:B------:R-:W-:Y:S02]  /*91b0*/  IMAD R226, R2.reuse, R232, R226 ;  /* 0x000000e802e27224 */ /* 0x040fe400078e02e2 */
[----:B------:R-:W-:Y:S01]  /*91c0*/  @!P2 IMAD.MOV R162, RZ, RZ, -R162 ;  /* 0x000000ffffa2a224 */ /* 0x000fe200078e0aa2 */
[----:B------:R-:W-:Y:S01]  /*91d0*/  ISETP.GT.U32.AND P2, PT, R2, R229, PT ;  /* 0x000000e50200720c */ /* 0x000fe20003f44070 */
[----:B------:R-:W-:Y:S01]  /*91e0*/  IMAD.MOV.U32 R165, RZ, RZ, R225 ;  /* 0x000000ffffa57224 */ /* 0x000fe200078e00e1 */
[----:B------:R-:W-:Y:S01]  /*91f0*/  IABS R231, R183 ;  /* 0x000000b700e77213 */ /* 0x000fe20000000000 */
[----:B------:R-:W-:Y:S02]  /*9200*/  @!P6 IMAD.IADD R228, R228, 0x1, -R2 ;  /* 0x00000001e4e4e824 */ /* 0x000fe400078e0a02 */
[----:B------:R-:W-:Y:S01]  /*9210*/  @!P0 IMAD.MOV R165, RZ, RZ, -R165 ;  /* 0x000000ffffa58224 */ /* 0x000fe200078e0aa5 */
[----:B------:R-:W-:Y:S01]  /*9220*/  ISETP.GT.U32.AND P0, PT, R2, R226, PT ;  /* 0x000000e20200720c */ /* 0x000fe20003f04070 */
[----:B------:R-:W-:Y:S01]  /*9230*/  @!P1 IMAD.MOV R164, RZ, RZ, -R164 ;  /* 0x000000ffffa49224 */ /* 0x000fe200078e0aa4 */
[----:B------:R-:W-:Y:S01]  /*9240*/  ISETP.GE.AND P1, PT, R167, RZ, PT ;  /* 0x000000ffa700720c */ /* 0x000fe20003f26270 */
[----:B------:R-:W-:Y:S01]  /*9250*/  IMAD.HI.U32 R167, R246, R224, RZ ;  /* 0x000000e0f6a77227 */ /* 0x000fe200078e00ff */
[----:B------:R-:W-:-:S03]  /*9260*/  ISETP.GT.U32.AND P6, PT, R2, R228, PT ;  /* 0x000000e40200720c */ /* 0x000fc60003fc4070 */
[----:B------:R-:W-:Y:S01]  /*9270*/  IMAD.HI.U32 R232, R246, R231, RZ ;  /* 0x000000e7f6e87227 */ /* 0x000fe200078e00ff */
[----:B------:R-:W-:-:S03]  /*9280*/  ISETP.GT.U32.AND P4, PT, R2, R227, PT ;  /* 0x000000e30200720c */ /* 0x000fc60003f84070 */
[----:B------:R-:W-:Y:S02]  /*9290*/  IMAD.MOV R167, RZ, RZ, -R167 ;  /* 0x000000ffffa77224 */ /* 0x000fe400078e0aa7 */
[----:B------:R-:W-:Y:S02]  /*92a0*/  IMAD.MOV R232, RZ, RZ, -R232 ;  /* 0x000000ffffe87224 */ /* 0x000fe400078e0ae8 */
[----:B------:R-:W-:Y:S02]  /*92b0*/  @!P2 IMAD.IADD R229, R229, 0x1, -R2 ;  /* 0x00000001e5e5a824 */ /* 0x000fe400078e0a02 */
[C---:B------:R-:W-:Y:S02]  /*92c0*/  IMAD R224, R2.reuse, R167, R224 ;  /* 0x000000a702e07224 */ /* 0x040fe400078e02e0 */
[----:B------:R-:W-:Y:S01]  /*92d0*/  IMAD R225, R2, R232, R231 ;  /* 0x000000e802e17224 */ /* 0x000fe200078e02e7 */
[----:B------:R-:W-:Y:S01]  /*92e0*/  IABS R231, R172 ;  /* 0x000000ac00e77213 */ /* 0x000fe20000000000 */
[----:B------:R-:W-:-:S02]  /*92f0*/  @!P0 IMAD.IADD R226, R226, 0x1, -R2 ;  /* 0x00000001e2e28824 */ /* 0x000fc400078e0a02 */
[----:B------:R-:W-:Y:S02]  /*9300*/  IMAD.MOV.U32 R167, RZ, RZ, R229 ;  /* 0x000000ffffa77224 */ /* 0x000fe400078e00e5 */
[----:B------:R-:W-:Y:S02]  /*9310*/  @!P6 IMAD.IADD R228, R228, 0x1, -R2 ;  /* 0x00000001e4e4e824 */ /* 0x000fe400078e0a02 */
[----:B------:R-:W-:Y:S01]  /*9320*/  @!P5 IMAD.MOV R167, RZ, RZ, -R167 ;  /* 0x000000ffffa7d224 */ /* 0x000fe200078e0aa7 */
[----:B------:R-:W-:Y:S01]  /*9330*/  ISETP.GT.U32.AND P5, PT, R2, R226, PT ;  /* 0x000000e20200720c */ /* 0x000fe20003fa4070 */
[----:B------:R-:W-:Y:S01]  /*9340*/  IMAD.HI.U32 R229, R246, R231, RZ ;  /* 0x000000e7f6e57227 */ /* 0x000fe200078e00ff */
[----:B------:R-:W-:-:S03]  /*9350*/  ISETP.GT.U32.AND P6, PT, R2, R225, PT ;  /* 0x000000e10200720c */ /* 0x000fc60003fc4070 */
[--C-:B------:R-:W-:Y:S02]  /*9360*/  @!P4 IMAD.IADD R227, R227, 0x1, -R2.reuse ;  /* 0x00000001e3e3c824 */ /* 0x100fe400078e0a02 */
[----:B------:R-:W-:Y:S01]  /*9370*/  IMAD.MOV R229, RZ, RZ, -R229 ;  /* 0x000000ffffe57224 */ /* 0x000fe200078e0ae5 */
[----:B------:R-:W-:Y:S02]  /*9380*/  IABS R232, R174 ;  /* 0x000000ae00e87213 */ /* 0x000fe40000000000 */
[C---:B------:R-:W-:Y:S01]  /*9390*/  ISETP.GT.U32.AND P0, PT, R2.reuse, R227, PT ;  /* 0x000000e30200720c */ /* 0x040fe20003f04070 */
[----:B------:R-:W-:Y:S01]  /*93a0*/  IMAD R231, R2, R229, R231 ;  /* 0x000000e502e77224 */ /* 0x000fe200078e02e7 */
[----:B------:R-:W-:Y:S01]  /*93b0*/  ISETP.GE.AND P2, PT, R169, RZ, PT ;  /* 0x000000ffa900720c */ /* 0x000fe20003f46270 */
[----:B------:R-:W-:Y:S01]  /*93c0*/  @!P5 IMAD.IADD R226, R226, 0x1, -R2 ;  /* 0x00000001e2e2d824 */ /* 0x000fe200078e0a02 */
[----:B------:R-:W-:Y:S01]  /*93d0*/  IABS R233, R176 ;  /* 0x000000b000e97213 */ /* 0x000fe20000000000 */
[----:B------:R-:W-:Y:S01]  /*93e0*/  IMAD.MOV.U32 R169, RZ, RZ, R228 ;  /* 0x000000ffffa97224 */ /* 0x000fe200078e00e4 */
[----:B------:R-:W-:Y:S01]  /*93f0*/  ISETP.GT.U32.AND P5, PT, R2, R231, PT ;  /* 0x000000e70200720c */ /* 0x000fe20003fa4070 */
[----:B------:R-:W-:-:S02]  /*9400*/  @!P6 IMAD.IADD R225, R225, 0x1, -R2 ;  /* 0x00000001e1e1e824 */ /* 0x000fc400078e0a02 */
[----:B------:R-:W-:-:S04]  /*9410*/  IMAD.HI.U32 R229, R246, R232, RZ ;  /* 0x000000e8f6e57227 */ /* 0x000fc800078e00ff */
[----:B------:R-:W-:Y:S01]  /*9420*/  @!P3 IMAD.MOV R169, RZ, RZ, -R169 ;  /* 0x000000ffffa9b224 */ /* 0x000fe200078e0aa9 */
[C---:B------:R-:W-:Y:S01]  /*9430*/  ISETP.GT.U32.AND P3, PT, R2.reuse, R224, PT ;  /* 0x000000e00200720c */ /* 0x040fe20003f64070 */
[----:B------:R-:W-:Y:S01]  /*9440*/  IMAD.MOV.U32 R228, RZ, RZ, R233 ;  /* 0x000000ffffe47224 */ /* 0x000fe200078e00e9 */
[----:B------:R-:W-:Y:S01]  /*9450*/  ISETP.GT.U32.AND P6, PT, R2, R225, PT ;  /* 0x000000e10200720c */ /* 0x000fe20003fc4070 */
[----:B------:R-:W-:Y:S02]  /*9460*/  IMAD.MOV R229, RZ, RZ, -R229 ;  /* 0x000000ffffe57224 */ /* 0x000fe400078e0ae5 */
[----:B------:R-:W-:Y:S01]  /*9470*/  @!P0 IMAD.IADD R227, R227, 0x1, -R2 ;  /* 0x00000001e3e38824 */ /* 0x000fe200078e0a02 */
[----:B------:R-:W-:Y:S01]  /*9480*/  ISETP.GE.AND P0, PT, R171, RZ, PT ;  /* 0x000000ffab00720c */ /* 0x000fe20003f06270 */
[----:B------:R-:W-:-:S04]  /*9490*/  IMAD.HI.U32 R171, R246, R228, RZ ;  /* 0x000000e4f6ab7227 */ /* 0x000fc800078e00ff */
[C---:B------:R-:W-:Y:S02]  /*94a0*/  IMAD R232, R2.reuse, R229, R232 ;  /* 0x000000e502e87224 */ /* 0x040fe400078e02e8 */
[----:B------:R-:W-:Y:S02]  /*94b0*/  IMAD.MOV R171, RZ, RZ, -R171 ;  /* 0x000000ffffab7224 */ /* 0x000fe400078e0aab */
[----:B------:R-:W-:Y:S01]  /*94c0*/  @!P5 IMAD.IADD R231, R231, 0x1, -R2 ;  /* 0x00000001e7e7d824 */ /* 0x000fe200078e0a02 */
[C---:B------:R-:W-:Y:S02]  /*94d0*/  ISETP.GT.U32.AND P5, PT, R2.reuse, R232, PT ;  /* 0x000000e80200720c */ /* 0x040fe40003fa4070 */
[----:B------:R-:W-:Y:S01]  /*94e0*/  ISETP.GE.AND P4, PT, R183, RZ, PT ;  /* 0x000000ffb700720c */ /* 0x000fe20003f86270 */
[----:B------:R-:W-:Y:S01]  /*94f0*/  IMAD R228, R2, R171, R228 ;  /* 0x000000ab02e47224 */ /* 0x000fe200078e02e4 */
[----:B------:R-:W-:Y:S01]  /*9500*/  IABS R183, R178 ;  /* 0x000000b200b77213 */ /* 0x000fe20000000000 */
[----:B------:R-:W-:-:S02]  /*9510*/  @!P3 IMAD.IADD R224, R224, 0x1, -R2 ;  /* 0x00000001e0e0b824 */ /* 0x000fc400078e0a02 */
[----:B------:R-:W-:Y:S02]  /*9520*/  IMAD.MOV.U32 R171, RZ, RZ, R227 ;  /* 0x000000ffffab7224 */ /* 0x000fe400078e00e3 */
[----:B------:R-:W-:Y:S01]  /*9530*/  @!P6 IMAD.IADD R225, R225, 0x1, -R2 ;  /* 0x00000001e1e1e824 */ /* 0x000fe200078e0a02 */
[----:B------:R-:W-:Y:S01]  /*9540*/  ISETP.GE.AND P6, PT, R172, RZ, PT ;  /* 0x000000ffac00720c */ /* 0x000fe20003fc6270 */
[----:B------:R-:W-:Y:S01]  /*9550*/  IMAD.HI.U32 R172, R246, R183, RZ ;  /* 0x000000b7f6ac7227 */ /* 0x000fe200078e00ff */
[----:B------:R-:W-:-:S03]  /*9560*/  ISETP.GE.AND P3, PT, R174, RZ, PT ;  /* 0x000000ffae00720c */ /* 0x000fc60003f66270 */
[----:B------:R-:W-:Y:S01]  /*9570*/  @!P1 IMAD.MOV R171, RZ, RZ, -R171 ;  /* 0x000000ffffab9224 */ /* 0x000fe200078e0aab */
[----:B------:R-:W-:Y:S01]  /*9580*/  ISETP.GT.U32.AND P1, PT, R2, R224, PT ;  /* 0x000000e00200720c */ /* 0x000fe20003f24070 */
[----:B------:R-:W-:Y:S02]  /*9590*/  IMAD.MOV R227, RZ, RZ, -R172 ;  /* 0x000000ffffe37224 */ /* 0x000fe400078e0aac */
[----:B------:R-:W-:Y:S02]  /*95a0*/  IMAD.MOV.U32 R172, RZ, RZ, R226 ;  /* 0x000000ffffac7224 */ /* 0x000fe400078e00e2 */
[----:B------:R-:W-:Y:S01]  /*95b0*/  IMAD.MOV.U32 R174, RZ, RZ, R225 ;  /* 0x000000ffffae7224 */ /* 0x000fe200078e00e1 */
[----:B------:R-:W-:Y:S01]  /*95c0*/  IABS R229, R179 ;  /* 0x000000b300e57213 */ /* 0x000fe20000000000 */
[----:B------:R-:W-:Y:S02]  /*95d0*/  @!P5 IMAD.IADD R232, R232, 0x1, -R2 ;  /* 0x00000001e8e8d824 */ /* 0x000fe400078e0a02 */
[----:B------:R-:W-:Y:S01]  /*95e0*/  @!P2 IMAD.MOV R172, RZ, RZ, -R172 ;  /* 0x000000ffffaca224 */ /* 0x000fe200078e0aac */
[C---:B------:R-:W-:Y:S01]  /*95f0*/  ISETP.GT.U32.AND P2, PT, R2.reuse, R231, PT ;  /* 0x000000e70200720c */ /* 0x040fe20003f44070 */
[----:B------:R-:W-:Y:S01]  /*9600*/  @!P4 IMAD.MOV R174, RZ, RZ, -R174 ;  /* 0x000000ffffaec224 */ /* 0x000fe200078e0aae */
[C---:B------:R-:W-:Y:S01]  /*9610*/  ISETP.GT.U32.AND P4, PT, R2.reuse, R228, PT ;  /* 0x000000e40200720c */ /* 0x040fe20003f84070 */
[C---:B------:R-:W-:Y:S01]  /*9620*/  IMAD R183, R2.reuse, R227, R183 ;  /* 0x000000e302b77224 */ /* 0x040fe200078e02b7 */
[----:B------:R-:W-:Y:S01]  /*9630*/  ISETP.GT.U32.AND P5, PT, R2, R232, PT ;  /* 0x000000e80200720c */ /* 0x000fe20003fa4070 */
[----:B------:R-:W-:-:S04]  /*9640*/  IMAD.HI.U32 R225, R246, R229, RZ ;  /* 0x000000e5f6e17227 */ /* 0x000fc800078e00ff */
[----:B------:R-:W-:Y:S01]  /*9650*/  @!P1 IMAD.IADD R224, R224, 0x1, -R2 ;  /* 0x00000001e0e09824 */ /* 0x000fe200078e0a02 */
[----:B------:R-:W-:Y:S01]  /*9660*/  ISETP.GT.U32.AND P1, PT, R2, R183, PT ;  /* 0x000000b70200720c */ /* 0x000fe20003f24070 */
[----:B------:R-:W-:Y:S01]  /*9670*/  IMAD.MOV R225, RZ, RZ, -R225 ;  /* 0x000000ffffe17224 */ /* 0x000fe200078e0ae1 */
[----:B------:R-:W-:-:S03]  /*9680*/  IABS R233, R185 ;  /* 0x000000b900e97213 */ /* 0x000fc60000000000 */
[----:B------:R-:W-:Y:S01]  /*9690*/  IMAD R229, R2, R225, R229 ;  /* 0x000000e102e57224 */ /* 0x000fe200078e02e5 */
[----:B------:R-:W-:Y:S01]  /*96a0*/  IABS R226, R181 ;  /* 0x000000b500e27213 */ /* 0x000fe20000000000 */
[--C-:B------:R-:W-:Y:S01]  /*96b0*/  @!P2 IMAD.IADD R231, R231, 0x1, -R2.reuse ;  /* 0x00000001e7e7a824 */ /* 0x100fe200078e0a02 */
[----:B------:R-:W-:Y:S01]  /*96c0*/  ISETP.GE.AND P2, PT, R176, RZ, PT ;  /* 0x000000ffb000720c */ /* 0x000fe20003f46270 */
[--C-:B------:R-:W-:Y:S02]  /*96d0*/  @!P4 IMAD.IADD R228, R228, 0x1, -R2.reuse ;  /* 0x00000001e4e4c824 */ /* 0x100fe400078e0a02 */
[----:B------:R-:W-:Y:S01]  /*96e0*/  @!P5 IMAD.IADD R232, R232, 0x1, -R2 ;  /* 0x00000001e8e8d824 */ /* 0x000fe200078e0a02 */
[----:B------:R-:W-:Y:S01]  /*96f0*/  ISETP.GT.U32.AND P5, PT, R2, R229, PT ;  /* 0x000000e50200720c */ /* 0x000fe20003fa4070 */
[----:B------:R-:W-:Y:S02]  /*9700*/  IMAD.MOV.U32 R176, RZ, RZ, R224 ;  /* 0x000000ffffb07224 */ /* 0x000fe400078e00e0 */
[----:B------:R-:W-:Y:S01]  /*9710*/  IMAD.HI.U32 R224, R246, R233, RZ ;  /* 0x000000e9f6e07227 */ /* 0x000fe200078e00ff */
[----:B------:R-:W-:-:S03]  /*9720*/  ISETP.GT.U32.AND P4, PT, R2, R228, PT ;  /* 0x000000e40200720c */ /* 0x000fc60003f84070 */
[----:B------:R-:W-:-:S04]  /*9730*/  IMAD.HI.U32 R227, R246, R226, RZ ;  /* 0x000000e2f6e37227 */ /* 0x000fc800078e00ff */
[----:B------:R-:W-:Y:S02]  /*9740*/  @!P1 IMAD.IADD R183, R183, 0x1, -R2 ;  /* 0x00000001b7b79824 */ /* 0x000fe400078e0a02 */
[----:B------:R-:W-:Y:S02]  /*9750*/  IMAD.MOV R224, RZ, RZ, -R224 ;  /* 0x000000ffffe07224 */ /* 0x000fe400078e0ae0 */
[----:B------:R-:W-:Y:S01]  /*9760*/  IMAD.MOV R227, RZ, RZ, -R227 ;  /* 0x000000ffffe37224 */ /* 0x000fe200078e0ae3 */
[C---:B------:R-:W-:Y:S01]  /*9770*/  ISETP.GT.U32.AND P1, PT, R2.reuse, R183, PT ;  /* 0x000000b70200720c */ /* 0x040fe20003f24070 */
[C---:B------:R-:W-:Y:S01]  /*9780*/  IMAD R224, R2.reuse, R224, R233 ;  /* 0x000000e002e07224 */ /* 0x040fe200078e02e9 */
[----:B------:R-:W-:Y:S01]  /*9790*/  IABS R225, R186 ;  /* 0x000000ba00e17213 */ /* 0x000fe20000000000 */
[C---:B------:R-:W-:Y:S02]  /*97a0*/  IMAD R226, R2.reuse, R227, R226 ;  /* 0x000000e302e27224 */ /* 0x040fe400078e02e2 */
[----:B------:R-:W-:Y:S01]  /*97b0*/  @!P5 IMAD.IADD R229, R229, 0x1, -R2 ;  /* 0x00000001e5e5d824 */ /* 0x000fe200078e0a02 */
[----:B------:R-:W-:Y:S01]  /*97c0*/  ISETP.GT.U32.AND P5, PT, R2, R224, PT ;  /* 0x000000e00200720c */ /* 0x000fe20003fa4070 */
[----:B------:R-:W-:Y:S01]  /*97d0*/  @!P0 IMAD.MOV R176, RZ, RZ, -R176 ;  /* 0x000000ffffb08224 */ /* 0x000fe200078e0ab0 */
[----:B------:R-:W-:Y:S01]  /*97e0*/  ISETP.GE.AND P0, PT, R178, RZ, PT ;  /* 0x000000ffb200720c */ /* 0x000fe20003f06270 */
[----:B------:R-:W-:Y:S01]  /*97f0*/  @!P4 IMAD.IADD R228, R228, 0x1, -R2 ;  /* 0x00000001e4e4c824 */ /* 0x000fe200078e0a02 */
[----:B------:R-:W-:Y:S01]  /*9800*/  ISETP.GT.U32.AND P4, PT, R2, R226, PT ;  /* 0x000000e20200720c */ /* 0x000fe20003f84070 */
[----:B------:R-:W-:Y:S01]  /*9810*/  IMAD.HI.U32 R178, R246, R225, RZ ;  /* 0x000000e1f6b27227 */ /* 0x000fe200078e00ff */
[----:B------:R-:W-:-:S03]  /*9820*/  IABS R227, R190 ;  /* 0x000000be00e37213 */ /* 0x000fc60000000000 */
[----:B------:R-:W-:Y:S01]  /*9830*/  @!P1 IMAD.IADD R183, R183, 0x1, -R2 ;  /* 0x00000001b7b79824 */ /* 0x000fe200078e0a02 */
[----:B------:R-:W-:Y:S01]  /*9840*/  ISETP.GE.AND P1, PT, R179, RZ, PT ;  /* 0x000000ffb300720c */ /* 0x000fe20003f26270 */
[----:B------:R-:W-:Y:S02]  /*9850*/  IMAD.MOV R178, RZ, RZ, -R178 ;  /* 0x000000ffffb27224 */ /* 0x000fe400078e0ab2 */
[----:B------:R-:W-:Y:S01]  /*9860*/  IMAD.HI.U32 R179, R246, R227, RZ ;  /* 0x000000e3f6b37227 */ /* 0x000fe200078e00ff */
[----:B------:R-:W-:-:S03]  /*9870*/  IABS R234, R188 ;  /* 0x000000bc00ea7213 */ /* 0x000fc60000000000 */
[----:B------:R-:W-:Y:S02]  /*9880*/  IMAD R225, R2, R178, R225 ;  /* 0x000000b202e17224 */ /* 0x000fe400078e02e1 */
[----:B------:R-:W-:Y:S02]  /*9890*/  IMAD.MOV.U32 R178, RZ, RZ, R231 ;  /* 0x000000ffffb27224 */ /* 0x000fe400078e00e7 */
[--C-:B------:R-:W-:Y:S02]  /*98a0*/  @!P5 IMAD.IADD R224, R224, 0x1, -R2.reuse ;  /* 0x00000001e0e0d824 */ /* 0x100fe400078e0a02 */
[----:B------:R-:W-:Y:S02]  /*98b0*/  IMAD.MOV R179, RZ, RZ, -R179 ;  /* 0x000000ffffb37224 */ /* 0x000fe400078e0ab3 */
[----:B------:R-:W-:Y:S01]  /*98c0*/  @!P4 IMAD.IADD R226, R226, 0x1, -R2 ;  /* 0x00000001e2e2c824 */ /* 0x000fe200078e0a02 */
[----:B------:R-:W-:Y:S01]  /*98d0*/  ISETP.GE.AND P4, PT, R181, RZ, PT ;  /* 0x000000ffb500720c */ /* 0x000fe20003f86270 */
[----:B------:R-:W-:Y:S01]  /*98e0*/  @!P6 IMAD.MOV R178, RZ, RZ, -R178 ;  /* 0x000000ffffb2e224 */ /* 0x000fe200078e0ab2 */
[C---:B------:R-:W-:Y:S01]  /*98f0*/  ISETP.GT.U32.AND P6, PT, R2.reuse, R224, PT ;  /* 0x000000e00200720c */ /* 0x040fe20003fc4070 */
[C---:B------:R-:W-:Y:S01]  /*9900*/  IMAD R227, R2.reuse, R179, R227 ;  /* 0x000000b302e37224 */ /* 0x040fe200078e02e3 */
[----:B------:R-:W-:Y:S01]  /*9910*/  ISETP.GT.U32.AND P5, PT, R2, R229, PT ;  /* 0x000000e50200720c */ /* 0x000fe20003fa4070 */
[----:B------:R-:W-:-:S02]  /*9920*/  IMAD.MOV.U32 R181, RZ, RZ, R228 ;  /* 0x000000ffffb57224 */ /* 0x000fc400078e00e4 */
[----:B------:R-:W-:-:S04]  /*9930*/  IMAD.HI.U32 R231, R246, R234, RZ ;  /* 0x000000eaf6e77227 */ /* 0x000fc800078e00ff */
[----:B------:R-:W-:Y:S02]  /*9940*/  IMAD.MOV.U32 R179, RZ, RZ, R232 ;  /* 0x000000ffffb37224 */ /* 0x000fe400078e00e8 */
[----:B------:R-:W-:Y:S01]  /*9950*/  @!P2 IMAD.MOV R181, RZ, RZ, -R181 ;  /* 0x000000ffffb5a224 */ /* 0x000fe200078e0ab5 */
[C---:B------:R-:W-:Y:S01]  /*9960*/  ISETP.GT.U32.AND P2, PT, R2.reuse, R227, PT ;  /* 0x000000e30200720c */ /* 0x040fe20003f44070 */
[----:B------:R-:W-:Y:S02]  /*9970*/  IMAD.MOV R231, RZ, RZ, -R231 ;  /* 0x000000ffffe77224 */ /* 0x000fe400078e0ae7 */
[----:B------:R-:W-:Y:S01]  /*9980*/  @!P3 IMAD.MOV R179, RZ, RZ, -R179 ;  /* 0x000000ffffb3b224 */ /* 0x000fe200078e0ab3 */
[C---:B------:R-:W-:Y:S01]  /*9990*/  ISETP.GT.U32.AND P3, PT, R2.reuse, R226, PT ;  /* 0x000000e20200720c */ /* 0x040fe20003f64070 */
[----:B------:R-:W-:Y:S02]  /*99a0*/  IMAD R228, R2, R231, R234 ;  /* 0x000000e702e47224 */ /* 0x000fe400078e02ea */
[----:B------:R-:W-:-:S02]  /*99b0*/  @!P6 IMAD.IADD R224, R224, 0x1, -R2 ;  /* 0x00000001e0e0e824 */ /* 0x000fc400078e0a02 */
[--C-:B------:R-:W-:Y:S01]  /*99c0*/  @!P5 IMAD.IADD R229, R229, 0x1, -R2.reuse ;  /* 0x00000001e5e5d824 */ /* 0x100fe200078e0a02 */
[C---:B------:R-:W-:Y:S01]  /*99d0*/  ISETP.GT.U32.AND P6, PT, R2.reuse, R228, PT ;  /* 0x000000e40200720c */ /* 0x040fe20003fc4070 */
[----:B------:R-:W-:Y:S01]  /*99e0*/  @!P0 IMAD.MOV R183, RZ, RZ, -R183 ;  /* 0x000000ffffb78224 */ /* 0x000fe200078e0ab7 */
[----:B------:R-:W-:Y:S01]  /*99f0*/  ISETP.GT.U32.AND P5, PT, R2, R225, PT ;  /* 0x000000e10200720c */ /* 0x000fe20003fa4070 */
[--C-:B------:R-:W-:Y:S01]  /*9a00*/  @!P2 IMAD.IADD R227, R227, 0x1, -R2.reuse ;  /* 0x00000001e3e3a824 */ /* 0x100fe200078e0a02 */
[----:B------:R-:W-:Y:S01]  /*9a10*/  ISETP.GE.AND P0, PT, R185, RZ, PT ;  /* 0x000000ffb900720c */ /* 0x000fe20003f06270 */
[----:B------:R-:W-:Y:S01]  /*9a20*/  IMAD.MOV.U32 R185, RZ, RZ, R229 ;  /* 0x000000ffffb97224 */ /* 0x000fe200078e00e5 */
[----:B------:R-:W-:Y:S01]  /*9a30*/  IABS R233, R192 ;  /* 0x000000c000e97213 */ /* 0x000fe20000000000 */
[----:B------:R-:W-:Y:S01]  /*9a40*/  @!P3 IMAD.IADD R226, R226, 0x1, -R2 ;  /* 0x00000001e2e2b824 */ /* 0x000fe200078e0a02 */
[----:B------:R-:W-:Y:S01]  /*9a50*/  ISETP.GE.AND P3, PT, R190, RZ, PT ;  /* 0x000000ffbe00720c */ /* 0x000fe20003f66270 */
[----:B------:R-:W-:Y:S01]  /*9a60*/  @!P1 IMAD.MOV R185, RZ, RZ, -R185 ;  /* 0x000000ffffb99224 */ /* 0x000fe200078e0ab9 */
[----:B------:R-:W-:Y:S01]  /*9a70*/  ISETP.GT.U32.AND P1, PT, R2, R227, PT ;  /* 0x000000e30200720c */ /* 0x000fe20003f24070 */
[----:B------:R-:W-:Y:S01]  /*9a80*/  IMAD.HI.U32 R190, R246, R233, RZ ;  /* 0x000000e9f6be7227 */ /* 0x000fe200078e00ff */
[----:B------:R-:W-:-:S02]  /*9a90*/  ISETP.GE.AND P2, PT, R186, RZ, PT ;  /* 0x000000ffba00720c */ /* 0x000fc40003f46270 */
[----:B------:R-:W-:Y:S01]  /*9aa0*/  IABS R231, R193 ;  /* 0x000000c100e77213 */ /* 0x000fe20000000000 */
[----:B------:R-:W-:Y:S02]  /*9ab0*/  IMAD.MOV.U32 R186, RZ, RZ, R226 ;  /* 0x000000ffffba7224 */ /* 0x000fe400078e00e2 */
[----:B------:R-:W-:Y:S02]  /*9ac0*/  @!P6 IMAD.IADD R228, R228, 0x1, -R2 ;  /* 0x00000001e4e4e824 */ /* 0x000fe400078e0a02 */
[----:B------:R-:W-:Y:S02]  /*9ad0*/  IMAD.MOV R190, RZ, RZ, -R190 ;  /* 0x000000ffffbe7224 */ /* 0x000fe400078e0abe */
[----:B------:R-:W-:Y:S01]  /*9ae0*/  @!P5 IMAD.IADD R225, R225, 0x1, -R2 ;  /* 0x00000001e1e1d824 */ /* 0x000fe200078e0a02 */
[----:B------:R-:W-:Y:S01]  /*9af0*/  ISETP.GE.AND P5, PT, R188, RZ, PT ;  /* 0x000000ffbc00720c */ /* 0x000fe20003fa6270 */
[----:B------:R-:W-:Y:S01]  /*9b00*/  @!P4 IMAD.MOV R186, RZ, RZ, -R186 ;  /* 0x000000ffffbac224 */ /* 0x000fe200078e0aba */
[----:B------:R-:W-:Y:S01]  /*9b10*/  IABS R188, R197 ;  /* 0x000000c500bc7213 */ /* 0x000fe20000000000 */
[C---:B------:R-:W-:Y:S01]  /*9b20*/  IMAD R229, R2.reuse, R190, R233 ;  /* 0x000000be02e57224 */ /* 0x040fe200078e02e9 */
[----:B------:R-:W-:Y:S01]  /*9b30*/  ISETP.GT.U32.AND P4, PT, R2, R228, PT ;  /* 0x000000e40200720c */ /* 0x000fe20003f84070 */
[----:B------:R-:W-:-:S04]  /*9b40*/  IMAD.HI.U32 R190, R246, R231, RZ ;  /* 0x000000e7f6be7227 */ /* 0x000fc800078e00ff */
[----:B------:R-:W-:Y:S02]  /*9b50*/  IMAD.MOV.U32 R226, RZ, RZ, R188 ;  /* 0x000000ffffe27224 */ /* 0x000fe400078e00bc */
[----:B------:R-:W-:Y:S02]  /*9b60*/  @!P1 IMAD.IADD R227, R227, 0x1, -R2 ;  /* 0x00000001e3e39824 */ /* 0x000fe400078e0a02 */
[----:B------:R-:W-:Y:S02]  /*9b70*/  IMAD.MOV.U32 R188, RZ, RZ, R224 ;  /* 0x000000ffffbc7224 */ /* 0x000fe400078e00e0 */
[----:B------:R-:W-:Y:S01]  /*9b80*/  IMAD.MOV R224, RZ, RZ, -R190 ;  /* 0x000000ffffe07224 */ /* 0x000fe200078e0abe */
[C---:B------:R-:W-:Y:S01]  /*9b90*/  ISETP.GT.U32.AND P6, PT, R2.reuse, R225, PT ;  /* 0x000000e10200720c */ /* 0x040fe20003fc4070 */
[----:B------:R-:W-:Y:S01]  /*9ba0*/  IMAD.MOV.U32 R190, RZ, RZ, R227 ;  /* 0x000000ffffbe7224 */ /* 0x000fe200078e00e3 */
[C---:B------:R-:W-:Y:S01]  /*9bb0*/  ISETP.GT.U32.AND P1, PT, R2.reuse, R229, PT ;  /* 0x000000e50200720c */ /* 0x040fe20003f24070 */
[----:B------:R-:W-:-:S02]  /*9bc0*/  IMAD R227, R2, R224, R231 ;  /* 0x000000e002e37224 */ /* 0x000fc400078e02e7 */
[----:B------:R-:W-:-:S03]  /*9bd0*/  @!P4 IMAD.IADD R228, R228, 0x1, -R2 ;  /* 0x00000001e4e4c824 */ /* 0x000fc600078e0a02 */
[----:B------:R-:W-:Y:S01]  /*9be0*/  ISETP.GT.U32.AND P4, PT, R2, R227, PT ;  /* 0x000000e30200720c */ /* 0x000fe20003f84070 */
[----:B------:R-:W-:Y:S01]  /*9bf0*/  @!P0 IMAD.MOV R188, RZ, RZ, -R188 ;  /* 0x000000ffffbc8224 */ /* 0x000fe200078e0abc */
[----:B------:R-:W-:-:S03]  /*9c00*/  ISETP.GE.AND P0, PT, R192, RZ, PT ;  /* 0x000000ffc000720c */ /* 0x000fc60003f06270 */
[--C-:B------:R-:W-:Y:S01]  /*9c10*/  @!P6 IMAD.IADD R225, R225, 0x1, -R2.reuse ;  /* 0x00000001e1e1e824 */ /* 0x100fe200078e0a02 */
[----:B------:R-:W-:Y:S01]  /*9c20*/  ISETP.GE.AND P6, PT, R197, RZ, PT ;  /* 0x000000ffc500720c */ /* 0x000fe20003fc6270 */
[----:B------:R-:W-:Y:S01]  /*9c30*/  @!P1 IMAD.IADD R229, R229, 0x1, -R2 ;  /* 0x00000001e5e59824 */ /* 0x000fe200078e0a02 */
[----:B------:R-:W-:Y:S01]  /*9c40*/  IABS R197, R202 ;  /* 0x000000ca00c57213 */ /* 0x000fe20000000000 */
[----:B------:R-:W-:-:S04]  /*9c50*/  IMAD.HI.U32 R192, R246, R226, RZ ;  /* 0x000000e2f6c07227 */ /* 0x000fc800078e00ff */
[----:B------:R-:W-:Y:S01]  /*9c60*/  @!P4 IMAD.IADD R227, R227, 0x1, -R2 ;  /* 0x00000001e3e3c824 */ /* 0x000fe200078e0a02 */
[----:B------:R-:W-:Y:S01]  /*9c70*/  ISETP.GT.U32.AND P4, PT, R2, R229, PT ;  /* 0x000000e50200720c */ /* 0x000fe20003f84070 */
[----:B------:R-:W-:Y:S02]  /*9c80*/  IMAD.MOV R192, RZ, RZ, -R192 ;  /* 0x000000ffffc07224 */ /* 0x000fe400078e0ac0 */
[----:B------:R-:W-:-:S04]  /*9c90*/  IMAD.HI.U32 R232, R246, R197, RZ ;  /* 0x000000c5f6e87227 */ /* 0x000fc800078e00ff */
[----:B------:R-:W-:Y:S01]  /*9ca0*/  @!P3 IMAD.MOV R190, RZ, RZ, -R190 ;  /* 0x000000ffffbeb224 */ /* 0x000fe200078e0abe */
[----:B------:R-:W-:Y:S01]  /*9cb0*/  ISETP.GE.AND P3, PT, R193, RZ, PT ;  /* 0x000000ffc100720c */ /* 0x000fe20003f66270 */
[----:B------:R-:W-:Y:S02]  /*9cc0*/  IMAD.MOV.U32 R193, RZ, RZ, R228 ;  /* 0x000000ffffc17224 */ /* 0x000fe400078e00e4 */
[C---:B------:R-:W-:Y:S02]  /*9cd0*/  IMAD R224, R2.reuse, R192, R226 ;  /* 0x000000c002e07224 */ /* 0x040fe400078e02e2 */
[----:B------:R-:W-:Y:S02]  /*9ce0*/  IMAD.MOV R228, RZ, RZ, -R232 ;  /* 0x000000ffffe47224 */ /* 0x000fe400078e0ae8 */
[----:B------:R-:W-:Y:S01]  /*9cf0*/  @!P5 IMAD.MOV R193, RZ, RZ, -R193 ;  /* 0x000000ffffc1d224 */ /* 0x000fe200078e0ac1 */
[C---:B------:R-:W-:Y:S01]  /*9d00*/  ISETP.GT.U32.AND P5, PT, R2.reuse, R224, PT ;  /* 0x000000e00200720c */ /* 0x040fe20003fa4070 */
[----:B------:R-:W-:Y:S01]  /*9d10*/  IMAD R228, R2, R228, R197 ;  /* 0x000000e402e47224 */ /* 0x000fe200078e02c5 */
[----:B------:R-:W-:Y:S01]  /*9d20*/  ISETP.GE.AND P1, PT, R202, RZ, PT ;  /* 0x000000ffca00720c */ /* 0x000fe20003f26270 */
[----:B------:R-:W-:Y:S01]  /*9d30*/  @!P4 IMAD.IADD R229, R229, 0x1, -R2 ;  /* 0x00000001e5e5c824 */ /* 0x000fe200078e0a02 */
[----:B------:R-:W-:Y:S01]  /*9d40*/  IABS R202, R195 ;  /* 0x000000c300ca7213 */ /* 0x000fe20000000000 */
[----:B------:R-:W-:Y:S01]  /*9d50*/  IMAD.MOV.U32 R192, RZ, RZ, R225 ;  /* 0x000000ffffc07224 */ /* 0x000fe200078e00e1 */
[----:B------:R-:W-:-:S03]  /*9d60*/  ISETP.GT.U32.AND P4, PT, R2, R228, PT ;  /* 0x000000e40200720c */ /* 0x000fc60003f84070 */
[----:B------:R-:W-:-:S04]  /*9d70*/  IMAD.HI.U32 R225, R246, R202, RZ ;  /* 0x000000caf6e17227 */ /* 0x000fc800078e00ff */
[----:B------:R-:W-:Y:S01]  /*9d80*/  @!P2 IMAD.MOV R192, RZ, RZ, -R192 ;  /* 0x000000ffffc0a224 */ /* 0x000fe200078e0ac0 */
[----:B------:R-:W-:Y:S01]  /*9d90*/  ISETP.GT.U32.AND P2, PT, R2, R227, PT ;  /* 0x000000e30200720c */ /* 0x000fe20003f44070 */
[----:B------:R-:W-:Y:S01]  /*9da0*/  IMAD.MOV R225, RZ, RZ, -R225 ;  /* 0x000000ffffe17224 */ /* 0x000fe200078e0ae1 */
[----:B------:R-:W-:Y:S01]  /*9db0*/  IABS R226, R200 ;  /* 0x000000c800e27213 */ /* 0x000fe20000000000 */
[----:B------:R-:W-:Y:S01]  /*9dc0*/  @!P5 IMAD.IADD R224, R224, 0x1, -R2 ;  /* 0x00000001e0e0d824 */ /* 0x000fe200078e0a02 */
[----:B------:R-:W-:Y:S01]  /*9dd0*/  ISETP.GE.AND P5, PT, R195, RZ, PT ;  /* 0x000000ffc300720c */ /* 0x000fe20003fa6270 */
[----:B------:R-:W-:Y:S01]  /*9de0*/  IMAD R202, R2, R225, R202 ;  /* 0x000000e102ca7224 */ /* 0x000fe200078e02ca */
[----:B------:R-:W-:Y:S01]  /*9df0*/  IABS R225, R204 ;  /* 0x000000cc00e17213 */ /* 0x000fe20000000000 */
[----:B------:R-:W-:Y:S02]  /*9e00*/  IMAD.MOV.U32 R195, RZ, RZ, R229 ;  /* 0x000000ffffc37224 */ /* 0x000fe400078e00e5 */
[----:B------:R-:W-:Y:S01]  /*9e10*/  @!P4 IMAD.IADD R228, R228, 0x1, -R2 ;  /* 0x00000001e4e4c824 */ /* 0x000fe200078e0a02 */
[----:B------:R-:W-:Y:S01]  /*9e20*/  ISETP.GT.U32.AND P4, PT, R2, R224, PT ;  /* 0x000000e00200720c */ /* 0x000fe20003f84070 */
[----:B------:R-:W-:Y:S01]  /*9e30*/  IMAD.HI.U32 R197, R246, R226, RZ ;  /* 0x000000e2f6c57227 */ /* 0x000fe200078e00ff */
[----:B------:R-:W-:-:S03]  /*9e40*/  IABS R231, R199 ;  /* 0x000000c700e77213 */ /* 0x000fc60000000000 */
[----:B------:R-:W-:Y:S01]  /*9e50*/  @!P0 IMAD.MOV R195, RZ, RZ, -R195 ;  /* 0x000000ffffc38224 */ /* 0x000fe200078e0ac3 */
[C---:B------:R-:W-:Y:S01]  /*9e60*/  ISETP.GT.U32.AND P0, PT, R2.reuse, R228, PT ;  /* 0x000000e40200720c */ /* 0x040fe20003f04070 */
[----:B------:R-:W-:Y:S01]  /*9e70*/  @!P2 IMAD.IADD R227, R227, 0x1, -R2 ;  /* 0x00000001e3e3a824 */ /* 0x000fe200078e0a02 */
[----:B------:R-:W-:Y:S01]  /*9e80*/  ISETP.GT.U32.AND P2, PT, R2, R202, PT ;  /* 0x000000ca0200720c */ /* 0x000fe20003f44070 */
[----:B------:R-:W-:Y:S02]  /*9e90*/  IMAD.MOV R197, RZ, RZ, -R197 ;  /* 0x000000ffffc57224 */ /* 0x000fe400078e0ac5 */
[----:B------:R-:W-:-:S04]  /*9ea0*/  IMAD.HI.U32 R233, R246, R225, RZ ;  /* 0x000000e1f6e97227 */ /* 0x000fc800078e00ff */
[----:B------:R-:W-:Y:S02]  /*9eb0*/  IMAD R226, R2, R197, R226 ;  /* 0x000000c502e27224 */ /* 0x000fe400078e02e2 */
[----:B------:R-:W-:Y:S02]  /*9ec0*/  IMAD.MOV R233, RZ, RZ, -R233 ;  /* 0x000000ffffe97224 */ /* 0x000fe400078e0ae9 */
[----:B------:R-:W-:-:S04]  /*9ed0*/  IMAD.HI.U32 R232, R246, R231, RZ ;  /* 0x000000e7f6e87227 */ /* 0x000fc800078e00ff */
[----:B------:R-:W-:Y:S02]  /*9ee0*/  IMAD.MOV.U32 R197, RZ, RZ, R227 ;  /* 0x000000ffffc57224 */ /* 0x000fe400078e00e3 */
[----:B------:R-:W-:Y:S02]  /*9ef0*/  IMAD R227, R2, R233, R225 ;  /* 0x000000e902e37224 */ /* 0x000fe400078e02e1 */
[----:B------:R-:W-:Y:S01]  /*9f00*/  @!P4 IMAD.IADD R224, R224, 0x1, -R2 ;  /* 0x00000001e0e0c824 */ /* 0x000fe200078e0a02 */
[----:B------:R-:W-:Y:S01]  /*9f10*/  ISETP.GT.U32.AND P4, PT, R2, R226, PT ;  /* 0x000000e20200720c */ /* 0x000fe20003f84070 */
[----:B------:R-:W-:Y:S02]  /*9f20*/  IMAD.MOV R232, RZ, RZ, -R232 ;  /* 0x000000ffffe87224 */ /* 0x000fe400078e0ae8 */
[----:B------:R-:W-:Y:S01]  /*9f30*/  @!P0 IMAD.IADD R228, R228, 0x1, -R2 ;  /* 0x00000001e4e48824 */ /* 0x000fe200078e0a02 */
[C---:B------:R-:W-:Y:S01]  /*9f40*/  ISETP.GT.U32.AND P0, PT, R2.reuse, R227, PT ;  /* 0x000000e30200720c */ /* 0x040fe20003f04070 */
[----:B------:R-:W-:-:S02]  /*9f50*/  IMAD R231, R2, R232, R231 ;  /* 0x000000e802e77224 */ /* 0x000fc400078e02e7 */
[--C-:B------:R-:W-:Y:S01]  /*9f60*/  @!P2 IMAD.IADD R202, R202, 0x1, -R2.reuse ;  /* 0x00000001cacaa824 */ /* 0x100fe200078e0a02 */
[----:B------:R-:W-:Y:S01]  /*9f70*/  IABS R232, R206 ;  /* 0x000000ce00e87213 */ /* 0x000fe20000000000 */
[----:B------:R-:W-:Y:S01]  /*9f80*/  @!P3 IMAD.MOV R197, RZ, RZ, -R197 ;  /* 0x000000ffffc5b224 */ /* 0x000fe200078e0ac5 */
[C---:B------:R-:W-:Y:S02]  /*9f90*/  ISETP.GT.U32.AND P3, PT, R2.reuse, R231, PT ;  /* 0x000000e70200720c */ /* 0x040fe40003f64070 */
[----:B------:R-:W-:Y:S01]  /*9fa0*/  ISETP.GT.U32.AND P2, PT, R2, R202, PT ;  /* 0x000000ca0200720c */ /* 0x000fe20003f44070 */
[----:B------:R-:W-:Y:S01]  /*9fb0*/  @!P4 IMAD.IADD R226, R226, 0x1, -R2 ;  /* 0x00000001e2e2c824 */ /* 0x000fe200078e0a02 */
[----:B------:R-:W-:Y:S01]  /*9fc0*/  IABS R229, R207 ;  /* 0x000000cf00e57213 */ /* 0x000fe20000000000 */
[----:B------:R-:W-:-:S04]  /*9fd0*/  IMAD.HI.U32 R225, R246, R232, RZ ;  /* 0x000000e8f6e17227 */ /* 0x000fc800078e00ff */
[----:B------:R-:W-:Y:S01]  /*9fe0*/  @!P0 IMAD.IADD R227, R227, 0x1, -R2 ;  /* 0x00000001e3e38824 */ /* 0x000fe200078e0a02 */
[----:B------:R-:W-:Y:S01]  /*9ff0*/  ISETP.GT.U32.AND P0, PT, R2, R226, PT ;  /* 0x000000e20200720c */ /* 0x000fe20003f04070 */
[----:B------:R-:W-:Y:S02]  /*a000*/  IMAD.MOV R225, RZ, RZ, -R225 ;  /* 0x000000ffffe17224 */ /* 0x000fe400078e0ae1 */
[----:B------:R-:W-:-:S04]  /*a010*/  IMAD.HI.U32 R233, R246, R229, RZ ;  /* 0x000000e5f6e97227 */ /* 0x000fc800078e00ff */
[--C-:B------:R-:W-:Y:S02]  /*a020*/  @!P2 IMAD.IADD R202, R202, 0x1, -R2.reuse ;  /* 0x00000001cacaa824 */ /* 0x100fe400078e0a02 */
[----:B------:R-:W-:Y:S02]  /*a030*/  @!P3 IMAD.IADD R231, R231, 0x1, -R2 ;  /* 0x00000001e7e7b824 */ /* 0x000fe400078e0a02 */
[C---:B------:R-:W-:Y:S02]  /*a040*/  IMAD R225, R2.reuse, R225, R232 ;  /* 0x000000e102e17224 */ /* 0x040fe400078e02e8 */
[----:B------:R-:W-:Y:S01]  /*a050*/  IMAD.MOV R233, RZ, RZ, -R233 ;  /* 0x000000ffffe97224 */ /* 0x000fe200078e0ae9 */
[----:B------:R-:W-:Y:S01]  /*a060*/  ISETP.GE.AND P2, PT, R199, RZ, PT ;  /* 0x000000ffc700720c */ /* 0x000fe20003f46270 */
[----:B------:R-:W-:Y:S01]  /*a070*/  IMAD.MOV.U32 R199, RZ, RZ, R224 ;  /* 0x000000ffffc77224 */ /* 0x000fe200078e00e0 */
[C---:B------:R-:W-:Y:S01]  /*a080*/  ISETP.GT.U32.AND P4, PT, R2.reuse, R231, PT ;  /* 0x000000e70200720c */ /* 0x040fe20003f84070 */
[----:B------:R-:W-:Y:S01]  /*a090*/  @!P5 IMAD.MOV R202, RZ, RZ, -R202 ;  /* 0x000000ffffcad224 */ /* 0x000fe200078e0aca */
[C---:B------:R-:W-:Y:S01]  /*a0a0*/  ISETP.GT.U32.AND P5, PT, R2.reuse, R225, PT ;  /* 0x000000e10200720c */ /* 0x040fe20003fa4070 */
[----:B------:R-:W-:Y:S01]  /*a0b0*/  IMAD R224, R2, R233, R229 ;  /* 0x000000e902e07224 */ /* 0x000fe200078e02e5 */
[----:B------:R-:W-:Y:S01]  /*a0c0*/  IABS R232, R219 ;  /* 0x000000db00e87213 */ /* 0x000fe20000000000 */
[----:B------:R-:W-:Y:S01]  /*a0d0*/  @!P0 IMAD.IADD R226, R226, 0x1, -R2 ;  /* 0x00000001e2e28824 */ /* 0x000fe200078e0a02 */
[----:B------:R-:W-:-:S02]  /*a0e0*/  ISETP.GE.AND P3, PT, R200, RZ, PT ;  /* 0x000000ffc800720c */ /* 0x000fc40003f66270 */
[----:B------:R-:W-:Y:S01]  /*a0f0*/  ISETP.GT.U32.AND P0, PT, R2, R224, PT ;  /* 0x000000e00200720c */ /* 0x000fe20003f04070 */
[----:B------:R-:W-:Y:S02]  /*a100*/  IMAD.MOV.U32 R200, RZ, RZ, R228 ;  /* 0x000000ffffc87224 */ /* 0x000fe400078e00e4 */
[----:B------:R-:W-:-:S04]  /*a110*/  IMAD.HI.U32 R228, R246, R232, RZ ;  /* 0x000000e8f6e47227 */ /* 0x000fc800078e00ff */
[----:B------:R-:W-:Y:S01]  /*a120*/  @!P6 IMAD.MOV R199, RZ, RZ, -R199 ;  /* 0x000000ffffc7e224 */ /* 0x000fe200078e0ac7 */
[----:B------:R-:W-:Y:S01]  /*a130*/  ISETP.GT.U32.AND P6, PT, R2, R227, PT ;  /* 0x000000e30200720c */ /* 0x000fe20003fc4070 */
[----:B------:R-:W-:Y:S01]  /*a140*/  @!P1 IMAD.MOV R200, RZ, RZ, -R200 ;  /* 0x000000ffffc89224 */ /* 0x000fe200078e0ac8 */
[----:B------:R-:W-:Y:S01]  /*a150*/  ISETP.GE.AND P1, PT, R204, RZ, PT ;  /* 0x000000ffcc00720c */ /* 0x000fe20003f26270 */
[----:B------:R-:W-:Y:S01]  /*a160*/  IMAD.MOV R228, RZ, RZ, -R228 ;  /* 0x000000ffffe47224 */ /* 0x000fe200078e0ae4 */
[----:B------:R-:W-:Y:S01]  /*a170*/  IABS R204, R211 ;  /* 0x000000d300cc7213 */ /* 0x000fe20000000000 */
[--C-:B------:R-:W-:Y:S01]  /*a180*/  @!P4 IMAD.IADD R231, R231, 0x1, -R2.reuse ;  /* 0x00000001e7e7c824 */ /* 0x100fe200078e0a02 */
[----:B------:R-:W-:Y:S01]  /*a190*/  ISETP.GE.AND P4, PT, R206, RZ, PT ;  /* 0x000000ffce00720c */ /* 0x000fe20003f86270 */
[----:B------:R-:W-:Y:S01]  /*a1a0*/  @!P5 IMAD.IADD R225, R225, 0x1, -R2 ;  /* 0x00000001e1e1d824 */ /* 0x000fe200078e0a02 */
[----:B------:R-:W-:Y:S01]  /*a1b0*/  IABS R229, R209 ;  /* 0x000000d100e57213 */ /* 0x000fe20000000000 */
[----:B------:R-:W-:Y:S01]  /*a1c0*/  IMAD R228, R2, R228, R232 ;  /* 0x000000e402e47224 */ /* 0x000fe200078e02e8 */
[----:B------:R-:W-:Y:S01]  /*a1d0*/  ISETP.GE.AND P5, PT, R219, RZ, PT ;  /* 0x000000ffdb00720c */ /* 0x000fe20003fa6270 */
[----:B------:R-:W-:-:S02]  /*a1e0*/  IMAD.MOV.U32 R206, RZ, RZ, R226 ;  /* 0x000000ffffce7224 */ /* 0x000fc400078e00e2 */
[----:B------:R-:W-:Y:S02]  /*a1f0*/  IMAD.MOV.U32 R219, RZ, RZ, R204 ;  /* 0x000000ffffdb7224 */ /* 0x000fe400078e00cc */
[----:B------:R-:W-:Y:S01]  /*a200*/  @!P0 IMAD.IADD R224, R224, 0x1, -R2 ;  /* 0x00000001e0e08824 */ /* 0x000fe200078e0a02 */
[----:B------:R-:W-:Y:S01]  /*a210*/  ISETP.GT.U32.AND P0, PT, R2, R225, PT ;  /* 0x000000e10200720c */ /* 0x000fe20003f04070 */
[----:B------:R-:W-:-:S04]  /*a220*/  IMAD.HI.U32 R233, R246, R229, RZ ;  /* 0x000000e5f6e97227 */ /* 0x000fc800078e00ff */
[----:B------:R-:W-:Y:S02]  /*a230*/  IMAD.MOV.U32 R204, RZ, RZ, R231 ;  /* 0x000000ffffcc7224 */ /* 0x000fe400078e00e7 */
[----:B------:R-:W-:Y:S01]  /*a240*/  @!P3 IMAD.MOV R206, RZ, RZ, -R206 ;  /* 0x000000ffffceb224 */ /* 0x000fe200078e0ace */
[----:B------:R-:W-:Y:S01]  /*a250*/  ISETP.GT.U32.AND P3, PT, R2, R228, PT ;  /* 0x000000e40200720c */ /* 0x000fe20003f64070 */
[----:B------:R-:W-:-:S04]  /*a260*/  IMAD.HI.U32 R232, R246, R219, RZ ;  /* 0x000000dbf6e87227 */ /* 0x000fc800078e00ff */
[----:B------:R-:W-:Y:S01]  /*a270*/  @!P6 IMAD.IADD R227, R227, 0x1, -R2 ;  /* 0x00000001e3e3e824 */ /* 0x000fe200078e0a02 */
[----:B------:R-:W-:Y:S01]  /*a280*/  ISETP.GE.AND P6, PT, R207, RZ, PT ;  /* 0x000000ffcf00720c */ /* 0x000fe20003fc6270 */
[----:B------:R-:W-:Y:S01]  /*a290*/  @!P2 IMAD.MOV R204, RZ, RZ, -R204 ;  /* 0x000000ffffcca224 */ /* 0x000fe200078e0acc */
[----:B------:R-:W-:Y:S01]  /*a2a0*/  IABS R207, R213 ;  /* 0x000000d500cf7213 */ /* 0x000fe20000000000 */
[----:B------:R-:W-:Y:S01]  /*a2b0*/  IMAD.MOV R233, RZ, RZ, -R233 ;  /* 0x000000ffffe97224 */ /* 0x000fe200078e0ae9 */
[C---:B------:R-:W-:Y:S01]  /*a2c0*/  ISETP.GT.U32.AND P2, PT, R2.reuse, R224, PT ;  /* 0x000000e00200720c */ /* 0x040fe20003f44070 */
[----:B------:R-:W-:Y:S02]  /*a2d0*/  IMAD.MOV R232, RZ, RZ, -R232 ;  /* 0x000000ffffe87224 */ /* 0x000fe400078e0ae8 */
[----:B------:R-:W-:Y:S02]  /*a2e0*/  IMAD R226, R2, R233, R229 ;  /* 0x000000e902e27224 */ /* 0x000fe400078e02e5 */
[----:B------:R-:W-:-:S02]  /*a2f0*/  IMAD.MOV.U32 R231, RZ, RZ, R207 ;  /* 0x000000ffffe77224 */ /* 0x000fc400078e00cf */
[C---:B------:R-:W-:Y:S02]  /*a300*/  IMAD R219, R2.reuse, R232, R219 ;  /* 0x000000e802db7224 */ /* 0x040fe400078e02db */
[----:B------:R-:W-:Y:S01]  /*a310*/  @!P0 IMAD.IADD R225, R225, 0x1, -R2 ;  /* 0x00000001e1e18824 */ /* 0x000fe200078e0a02 */
[----:B------:R-:W-:Y:S01]  /*a320*/  ISETP.GT.U32.AND P0, PT, R2, R226, PT ;  /* 0x000000e20200720c */ /* 0x000fe20003f04070 */
[----:B------:R-:W-:Y:S02]  /*a330*/  IMAD.MOV.U32 R207, RZ, RZ, R227 ;  /* 0x000000ffffcf7224 */ /* 0x000fe400078e00e3 */
[----:B------:R-:W-:-:S04]  /*a340*/  IMAD.HI.U32 R227, R246, R231, RZ ;  /* 0x000000e7f6e37227 */ /* 0x000fc800078e00ff */
[--C-:B------:R-:W-:Y:S01]  /*a350*/  @!P3 IMAD.IADD R228, R228, 0x1, -R2.reuse ;  /* 0x00000001e4e4b824 */ /* 0x100fe200078e0a02 */
[----:B------:R-:W-:Y:S01]  /*a360*/  ISETP.GT.U32.AND P3, PT, R2, R219, PT ;  /* 0x000000db0200720c */ /* 0x000fe20003f64070 */
[----:B------:R-:W-:Y:S02]  /*a370*/  IMAD.MOV R227, RZ, RZ, -R227 ;  /* 0x000000ffffe37224 */ /* 0x000fe400078e0ae3 */
[----:B------:R-:W-:Y:S01]  /*a380*/  @!P2 IMAD.IADD R224, R224, 0x1, -R2 ;  /* 0x00000001e0e0a824 */ /* 0x000fe200078e0a02 */
[----:B------:R-:W-:Y:S01]  /*a390*/  ISETP.GE.AND P2, PT, R211, RZ, PT ;  /* 0x000000ffd300720c */ /* 0x000fe20003f46270 */
[----:B------:R-:W-:Y:S02]  /*a3a0*/  IMAD R227, R2, R227, R231 ;  /* 0x000000e302e37224 */ /* 0x000fe400078e02e7 */
[----:B------:R-:W-:Y:S01]  /*a3b0*/  IMAD.MOV.U32 R211, RZ, RZ, R224 ;  /* 0x000000ffffd37224 */ /* 0x000fe200078e00e0 */
[----:B------:R-:W-:Y:S01]  /*a3c0*/  IABS R233, R215 ;  /* 0x000000d700e97213 */ /* 0x000fe20000000000 */
[----:B------:R-:W-:Y:S01]  /*a3d0*/  @!P1 IMAD.MOV R207, RZ, RZ, -R207 ;  /* 0x000000ffffcf9224 */ /* 0x000fe200078e0acf */
[----:B------:R-:W-:Y:S01]  /*a3e0*/  ISETP.GE.AND P1, PT, R209, RZ, PT ;  /* 0x000000ffd100720c */ /* 0x000fe20003f26270 */
[----:B------:R-:W-:-:S02]  /*a3f0*/  @!P0 IMAD.IADD R226, R226, 0x1, -R2 ;  /* 0x00000001e2e28824 */ /* 0x000fc400078e0a02 */
[----:B------:R-:W-:Y:S01]  /*a400*/  @!P6 IMAD.MOV R211, RZ, RZ, -R211 ;  /* 0x000000ffffd3e224 */ /* 0x000fe200078e0ad3 */
[C---:B------:R-:W-:Y:S01]  /*a410*/  ISETP.GT.U32.AND P6, PT, R2.reuse, R227, PT ;  /* 0x000000e30200720c */ /* 0x040fe20003fc4070 */
[----:B------:R-:W-:Y:S01]  /*a420*/  IMAD.MOV.U32 R209, RZ, RZ, R225 ;  /* 0x000000ffffd17224 */ /* 0x000fe200078e00e1 */
[----:B------:R-:W-:Y:S01]  /*a430*/  IABS R229, R217 ;  /* 0x000000d900e57213 */ /* 0x000fe20000000000 */
[----:B------:R-:W-:Y:S01]  /*a440*/  @!P3 IMAD.IADD R219, R219, 0x1, -R2 ;  /* 0x00000001dbdbb824 */ /* 0x000fe200078e0a02 */
[----:B------:R-:W-:Y:S01]  /*a450*/  ISETP.GT.U32.AND P3, PT, R2, R226, PT ;  /* 0x000000e20200720c */ /* 0x000fe20003f64070 */
[----:B------:R-:W-:Y:S01]  /*a460*/  IMAD.HI.U32 R234, R246, R233, RZ ;  /* 0x000000e9f6ea7227 */ /* 0x000fe200078e00ff */
[----:B------:R-:W-:-:S03]  /*a470*/  ISETP.GT.U32.AND P0, PT, R2, R228, PT ;  /* 0x000000e40200720c */ /* 0x000fc60003f04070 */
[----:B------:R-:W-:Y:S01]  /*a480*/  @!P4 IMAD.MOV R209, RZ, RZ, -R209 ;  /* 0x000000ffffd1c224 */ /* 0x000fe200078e0ad1 */
[----:B------:R-:W-:Y:S01]  /*a490*/  ISETP.GT.U32.AND P4, PT, R2, R219, PT ;  /* 0x000000db0200720c */ /* 0x000fe20003f84070 */
[----:B------:R-:W-:-:S04]  /*a4a0*/  IMAD.HI.U32 R225, R246, R229, RZ ;  /* 0x000000e5f6e17227 */ /* 0x000fc800078e00ff */
[----:B------:R-:W-:Y:S02]  /*a4b0*/  IMAD.MOV R234, RZ, RZ, -R234 ;  /* 0x000000ffffea7224 */ /* 0x000fe400078e0aea */
[----:B------:R-:W-:Y:S02]  /*a4c0*/  IMAD.MOV R224, RZ, RZ, -R225 ;  /* 0x000000ffffe07224 */ /* 0x000fe400078e0ae1 */
[C---:B------:R-:W-:Y:S02]  /*a4d0*/  IMAD R225, R2.reuse, R234, R233 ;  /* 0x000000ea02e17224 */ /* 0x040fe400078e02e9 */
[--C-:B------:R-:W-:Y:S02]  /*a4e0*/  @!P6 IMAD.IADD R227, R227, 0x1, -R2.reuse ;  /* 0x00000001e3e3e824 */ /* 0x100fe400078e0a02 */
[----:B------:R-:W-:Y:S02]  /*a4f0*/  IMAD R224, R2, R224, R229 ;  /* 0x000000e002e07224 */ /* 0x000fe400078e02e5 */
[--C-:B------:R-:W-:Y:S01]  /*a500*/  @!P3 IMAD.IADD R226, R226, 0x1, -R2.reuse ;  /* 0x00000001e2e2b824 */ /* 0x100fe200078e0a02 */
[C---:B------:R-:W-:Y:S01]  /*a510*/  ISETP.GT.U32.AND P3, PT, R2.reuse, R225, PT ;  /* 0x000000e10200720c */ /* 0x040fe20003f64070 */
[--C-:B------:R-:W-:Y:S01]  /*a520*/  @!P4 IMAD.IADD R219, R219, 0x1, -R2.reuse ;  /* 0x00000001dbdbc824 */ /* 0x100fe200078e0a02 */
[----:B------:R-:W-:Y:S01]  /*a530*/  ISETP.GT.U32.AND P6, PT, R2, R227, PT ;  /* 0x000000e30200720c */ /* 0x000fe20003fc4070 */
[----:B------:R-:W-:Y:S01]  /*a540*/  @!P0 IMAD.IADD R228, R228, 0x1, -R2 ;  /* 0x00000001e4e48824 */ /* 0x000fe200078e0a02 */
[----:B------:R-:W-:-:S02]  /*a550*/  ISETP.GT.U32.AND P4, PT, R2, R224, PT ;  /* 0x000000e00200720c */ /* 0x000fc40003f84070 */
[----:B------:R-:W-:Y:S02]  /*a560*/  IABS R231, R221 ;  /* 0x000000dd00e77213 */ /* 0x000fe40000000000 */
[----:B------:R-:W-:Y:S01]  /*a570*/  ISETP.GE.AND P0, PT, R213, RZ, PT ;  /* 0x000000ffd500720c */ /* 0x000fe20003f06270 */
[----:B------:R-:W-:Y:S01]  /*a580*/  IMAD.MOV.U32 R213, RZ, RZ, R228 ;  /* 0x000000ffffd57224 */ /* 0x000fe200078e00e4 */
[----:B------:R-:W-:Y:S01]  /*a590*/  IABS R232, R220 ;  /* 0x000000dc00e87213 */ /* 0x000fe20000000000 */
[----:B------:R-:W-:-:S04]  /*a5a0*/  IMAD.HI.U32 R229, R246, R231, RZ ;  /* 0x000000e7f6e57227 */ /* 0x000fc800078e00ff */
[----:B------:R-:W-:Y:S01]  /*a5b0*/  @!P5 IMAD.MOV R213, RZ, RZ, -R213 ;  /* 0x000000ffffd5d224 */ /* 0x000fe200078e0ad5 */
[----:B------:R-:W-:Y:S01]  /*a5c0*/  ISETP.GE.AND P5, PT, R215, RZ, PT ;  /* 0x000000ffd700720c */ /* 0x000fe20003fa6270 */
[----:B------:R-:W-:Y:S02]  /*a5d0*/  IMAD.MOV R229, RZ, RZ, -R229 ;  /* 0x000000ffffe57224 */ /* 0x000fe400078e0ae5 */
[----:B------:R-:W-:Y:S02]  /*a5e0*/  @!P3 IMAD.IADD R225, R225, 0x1, -R2 ;  /* 0x00000001e1e1b824 */ /* 0x000fe400078e0a02 */
[----:B------:R-:W-:Y:S02]  /*a5f0*/  IMAD.MOV.U32 R215, RZ, RZ, R226 ;  /* 0x000000ffffd77224 */ /* 0x000fe400078e00e2 */
[----:B------:R-:W-:Y:S01]  /*a600*/  @!P6 IMAD.IADD R227, R227, 0x1, -R2 ;  /* 0x00000001e3e3e824 */ /* 0x000fe200078e0a02 */
[----:B------:R-:W-:Y:S01]  /*a610*/  ISETP.GE.AND P3, PT, R217, RZ, PT ;  /* 0x000000ffd900720c */ /* 0x000fe20003f66270 */
[----:B------:R-:W-:-:S04]  /*a620*/  IMAD.HI.U32 R233, R246, R232, RZ ;  /* 0x000000e8f6e97227 */ /* 0x000fc800078e00ff */
[----:B------:R-:W-:Y:S02]  /*a630*/  @!P4 IMAD.IADD R224, R224, 0x1, -R2 ;  /* 0x00000001e0e0c824 */ /* 0x000fe400078e0a02 */
[----:B------:R-:W-:Y:S02]  /*a640*/  IMAD.MOV.U32 R217, RZ, RZ, R219 ;  /* 0x000000ffffd97224 */ /* 0x000fe400078e00db */
[C---:B------:R-:W-:Y:S02]  /*a650*/  IMAD R231, R2.reuse, R229, R231 ;  /* 0x000000e502e77224 */ /* 0x040fe400078e02e7 */
[----:B------:R-:W-:Y:S01]  /*a660*/  @!P1 IMAD.MOV R215, RZ, RZ, -R215 ;  /* 0x000000ffffd79224 */ /* 0x000fe200078e0ad7 */
[C---:B------:R-:W-:Y:S01]  /*a670*/  ISETP.GT.U32.AND P1, PT, R2.reuse, R225, PT ;  /* 0x000000e10200720c */ /* 0x040fe20003f24070 */
[----:B------:R-:W-:Y:S01]  /*a680*/  IMAD.MOV.U32 R219, RZ, RZ, R227 ;  /* 0x000000ffffdb7224 */ /* 0x000fe200078e00e3 */
[----:B------:R-:W-:Y:S01]  /*a690*/  ISETP.GT.U32.AND P4, PT, R2, R224, PT ;  /* 0x000000e00200720c */ /* 0x000fe20003f84070 */
[----:B------:R-:W-:-:S02]  /*a6a0*/  IMAD.MOV R233, RZ, RZ, -R233 ;  /* 0x000000ffffe97224 */ /* 0x000fc400078e0ae9 */
[----:B------:R-:W-:Y:S01]  /*a6b0*/  @!P0 IMAD.MOV R219, RZ, RZ, -R219 ;  /* 0x000000ffffdb8224 */ /* 0x000fe200078e0adb */
[C---:B------:R-:W-:Y:S01]  /*a6c0*/  ISETP.GT.U32.AND P0, PT, R2.reuse, R231, PT ;  /* 0x000000e70200720c */ /* 0x040fe20003f04070 */
[----:B------:R-:W-:Y:S01]  /*a6d0*/  IMAD R232, R2, R233, R232 ;  /* 0x000000e902e87224 */ /* 0x000fe200078e02e8 */
[----:B------:R-:W-:-:S04]  /*a6e0*/  IABS R228, R223 ;  /* 0x000000df00e47213 */ /* 0x000fc80000000000 */
[----:B------:R-:W-:Y:S01]  /*a6f0*/  ISETP.GT.U32.AND P6, PT, R2, R232, PT ;  /* 0x000000e80200720c */ /* 0x000fe20003fc4070 */
[----:B------:R-:W-:Y:S02]  /*a700*/  @!P1 IMAD.IADD R225, R225, 0x1, -R2 ;  /* 0x00000001e1e19824 */ /* 0x000fe400078e0a02 */
[----:B------:R-:W-:-:S04]  /*a710*/  IMAD.HI.U32 R226, R246, R228, RZ ;  /* 0x000000e4f6e27227 */ /* 0x000fc800078e00ff */
[--C-:B------:R-:W-:Y:S01]  /*a720*/  @!P4 IMAD.IADD R224, R224, 0x1, -R2.reuse ;  /* 0x00000001e0e0c824 */ /* 0x100fe200078e0a02 */
[----:B------:R-:W-:Y:S01]  /*a730*/  ISETP.GE.AND P4, PT, R221, RZ, PT ;  /* 0x000000ffdd00720c */ /* 0x000fe20003f86270 */
[----:B------:R-:W-:Y:S01]  /*a740*/  @!P2 IMAD.MOV R217, RZ, RZ, -R217 ;  /* 0x000000ffffd9a224 */ /* 0x000fe200078e0ad9 */
[----:B------:R-:W-:Y:S01]  /*a750*/  ISETP.GE.AND P2, PT, R220, RZ, PT ;  /* 0x000000ffdc00720c */ /* 0x000fe20003f46270 */
[----:B------:R-:W-:Y:S01]  /*a760*/  IMAD.MOV.U32 R221, RZ, RZ, R225 ;  /* 0x000000ffffdd7224 */ /* 0x000fe200078e00e1 */
[----:B------:R-:W-:Y:S01]  /*a770*/  IABS R220, R212 ;  /* 0x000000d400dc7213 */ /* 0x000fe20000000000 */
[----:B------:R-:W-:Y:S02]  /*a780*/  @!P0 IMAD.IADD R231, R231, 0x1, -R2 ;  /* 0x00000001e7e78824 */ /* 0x000fe400078e0a02 */
[----:B------:R-:W-:Y:S02]  /*a790*/  IMAD.MOV R226, RZ, RZ, -R226 ;  /* 0x000000ffffe27224 */ /* 0x000fe400078e0ae2 */
[----:B------:R-:W-:Y:S01]  /*a7a0*/  @!P5 IMAD.MOV R221, RZ, RZ, -R221 ;  /* 0x000000ffffddd224 */ /* 0x000fe200078e0add */
[C---:B------:R-:W-:Y:S01]  /*a7b0*/  ISETP.GT.U32.AND P5, PT, R2.reuse, R231, PT ;  /* 0x000000e70200720c */ /* 0x040fe20003fa4070 */
[----:B------:R-:W-:-:S02]  /*a7c0*/  IMAD R228, R2, R226, R228 ;  /* 0x000000e202e47224 */ /* 0x000fc400078e02e4 */
[----:B------:R-:W-:Y:S01]  /*a7d0*/  @!P6 IMAD.IADD R232, R232, 0x1, -R2 ;  /* 0x00000001e8e8e824 */ /* 0x000fe200078e0a02 */
[----:B------:R-:W-:Y:S01]  /*a7e0*/  ISETP.GE.AND P6, PT, R223, RZ, PT ;  /* 0x000000ffdf00720c */ /* 0x000fe20003fc6270 */
[----:B------:R-:W-:Y:S01]  /*a7f0*/  IMAD.HI.U32 R226, R246, R220, RZ ;  /* 0x000000dcf6e27227 */ /* 0x000fe200078e00ff */
[----:B------:R-:W-:-:S03]  /*a800*/  ISETP.GT.U32.AND P1, PT, R2, R228, PT ;  /* 0x000000e40200720c */ /* 0x000fc60003f24070 */
[----:B------:R-:W-:Y:S02]  /*a810*/  IMAD.MOV.U32 R223, RZ, RZ, R224 ;  /* 0x000000ffffdf7224 */ /* 0x000fe400078e00e0 */
[----:B------:R-:W-:Y:S02]  /*a820*/  IMAD.MOV R226, RZ, RZ, -R226 ;  /* 0x000000ffffe27224 */ /* 0x000fe400078e0ae2 */
[----:B------:R-:W-:Y:S01]  /*a830*/  @!P3 IMAD.MOV R223, RZ, RZ, -R223 ;  /* 0x000000ffffdfb224 */ /* 0x000fe200078e0adf */
[----:B------:R-:W-:Y:S01]  /*a840*/  ISETP.GE.AND P3, PT, R212, RZ, PT ;  /* 0x000000ffd400720c */ /* 0x000fe20003f66270 */
[C---:B------:R-:W-:Y:S01]  /*a850*/  IMAD R212, R2.reuse, R226, R220 ;  /* 0x000000e202d47224 */ /* 0x040fe200078e02dc */
[C---:B------:R-:W-:Y:S01]  /*a860*/  ISETP.GT.U32.AND P0, PT, R2.reuse, R232, PT ;  /* 0x000000e80200720c */ /* 0x040fe20003f04070 */
[--C-:B------:R-:W-:Y:S01]  /*a870*/  @!P5 IMAD.IADD R231, R231, 0x1, -R2.reuse ;  /* 0x00000001e7e7d824 */ /* 0x100fe200078e0a02 */
[----:B------:R-:W-:Y:S02]  /*a880*/  IABS R235, R218 ;  /* 0x000000da00eb7213 */ /* 0x000fe40000000000 */
[----:B------:R-:W-:Y:S01]  /*a890*/  ISETP.GT.U32.AND P5, PT, R2, R212, PT ;  /* 0x000000d40200720c */ /* 0x000fe20003fa4070 */
[----:B------:R-:W-:-:S02]  /*a8a0*/  @!P1 IMAD.IADD R228, R228, 0x1, -R2 ;  /* 0x00000001e4e49824 */ /* 0x000fc400078e0a02 */
[----:B------:R-:W-:Y:S01]  /*a8b0*/  IMAD.HI.U32 R225, R246, R235, RZ ;  /* 0x000000ebf6e17227 */ /* 0x000fe200078e00ff */
[----:B------:R-:W-:-:S03]  /*a8c0*/  IABS R233, R216 ;  /* 0x000000d800e97213 */ /* 0x000fc60000000000 */
[----:B------:R-:W-:Y:S01]  /*a8d0*/  IMAD.MOV R225, RZ, RZ, -R225 ;  /* 0x000000ffffe17224 */ /* 0x000fe200078e0ae1 */
[----:B------:R-:W-:Y:S01]  /*a8e0*/  ISETP.GT.U32.AND P1, PT, R2, R228, PT ;  /* 0x000000e40200720c */ /* 0x000fe20003f24070 */
[----:B------:R-:W-:Y:S02]  /*a8f0*/  @!P0 IMAD.IADD R232, R232, 0x1, -R2 ;  /* 0x00000001e8e88824 */ /* 0x000fe400078e0a02 */
[----:B------:R-:W-:Y:S01]  /*a900*/  IMAD.HI.U32 R224, R246, R233, RZ ;  /* 0x000000e9f6e07227 */ /* 0x000fe200078e00ff */
[----:B------:R-:W-:-:S03]  /*a910*/  IABS R237, R208 ;  /* 0x000000d000ed7213 */ /* 0x000fc60000000000 */
[----:B------:R-:W-:Y:S02]  /*a920*/  IMAD R235, R2, R225, R235 ;  /* 0x000000e102eb7224 */ /* 0x000fe400078e02eb */
[----:B------:R-:W-:Y:S02]  /*a930*/  IMAD.MOV.U32 R225, RZ, RZ, R232 ;  /* 0x000000ffffe17224 */ /* 0x000fe400078e00e8 */
[----:B------:R-:W-:Y:S02]  /*a940*/  @!P5 IMAD.IADD R212, R212, 0x1, -R2 ;  /* 0x00000001d4d4d824 */ /* 0x000fe400078e0a02 */
[----:B------:R-:W-:Y:S02]  /*a950*/  IMAD.MOV R224, RZ, RZ, -R224 ;  /* 0x000000ffffe07224 */ /* 0x000fe400078e0ae0 */
[----:B------:R-:W-:Y:S01]  /*a960*/  @!P2 IMAD.MOV R225, RZ, RZ, -R225 ;  /* 0x000000ffffe1a224 */ /* 0x000fe200078e0ae1 */
[C---:B------:R-:W-:Y:S01]  /*a970*/  ISETP.GT.U32.AND P2, PT, R2.reuse, R212, PT ;  /* 0x000000d40200720c */ /* 0x040fe20003f44070 */
[----:B------:R-:W-:-:S02]  /*a980*/  IMAD R233, R2, R224, R233 ;  /* 0x000000e002e97224 */ /* 0x000fc400078e02e9 */
[----:B------:R-:W-:Y:S01]  /*a990*/  IMAD.HI.U32 R220, R246, R237, RZ ;  /* 0x000000edf6dc7227 */ /* 0x000fe200078e00ff */
[----:B------:R-:W-:Y:S02]  /*a9a0*/  IABS R239, R201 ;  /* 0x000000c900ef7213 */ /* 0x000fe40000000000 */
[----:B------:R-:W-:Y:S01]  /*a9b0*/  ISETP.GT.U32.AND P5, PT, R2, R233, PT ;  /* 0x000000e90200720c */ /* 0x000fe20003fa4070 */
[----:B------:R-:W-:Y:S02]  /*a9c0*/  @!P1 IMAD.IADD R228, R228, 0x1, -R2 ;  /* 0x00000001e4e49824 */ /* 0x000fe400078e0a02 */
[----:B------:R-:W-:Y:S02]  /*a9d0*/  IMAD.MOV.U32 R227, RZ, RZ, R231 ;  /* 0x000000ffffe37224 */ /* 0x000fe400078e00e7 */
[----:B------:R-:W-:Y:S01]  /*a9e0*/  IMAD.MOV R220, RZ, RZ, -R220 ;  /* 0x000000ffffdc7224 */ /* 0x000fe200078e0adc */
[----:B------:R-:W-:Y:S01]  /*a9f0*/  ISETP.GE.AND P1, PT, R218, RZ, PT ;  /* 0x000000ffda00720c */ /* 0x000fe20003f26270 */
[----:B------:R-:W-:-:S02]  /*aa00*/  IMAD.MOV.U32 R229, RZ, RZ, R228 ;  /* 0x000000ffffe57224 */ /* 0x000fc400078e00e4 */
[----:B------:R-:W-:Y:S01]  /*aa10*/  @!P4 IMAD.MOV R227, RZ, RZ, -R227 ;  /* 0x000000ffffe3c224 */ /* 0x000fe200078e0ae3 */
[C---:B------:R-:W-:Y:S01]  /*aa20*/  ISETP.GT.U32.AND P4, PT, R2.reuse, R235, PT ;  /* 0x000000eb0200720c */ /* 0x040fe20003f84070 */
[----:B------:R-:W-:Y:S02]  /*aa30*/  IMAD R237, R2, R220, R237 ;  /* 0x000000dc02ed7224 */ /* 0x000fe400078e02ed */
[----:B------:R-:W-:-:S04]  /*aa40*/  IMAD.HI.U32 R218, R246, R239, RZ ;  /* 0x000000eff6da7227 */ /* 0x000fc800078e00ff */
[----:B------:R-:W-:Y:S01]  /*aa50*/  @!P6 IMAD.MOV R229, RZ, RZ, -R229 ;  /* 0x000000ffffe5e224 */ /* 0x000fe200078e0ae5 */
[----:B------:R-:W-:Y:S01]  /*aa60*/  ISETP.GE.AND P6, PT, R208, RZ, PT ;  /* 0x000000ffd000720c */ /* 0x000fe20003fc6270 */
[----:B------:R-:W-:Y:S01]  /*aa70*/  @!P2 IMAD.IADD R212, R212, 0x1, -R2 ;  /* 0x00000001d4d4a824 */ /* 0x000fe200078e0a02 */
[C---:B------:R-:W-:Y:S01]  /*aa80*/  ISETP.GT.U32.AND P2, PT, R2.reuse, R237, PT ;  /* 0x000000ed0200720c */ /* 0x040fe20003f44070 */
[----:B------:R-:W-:Y:S01]  /*aa90*/  IMAD.MOV R208, RZ, RZ, -R218 ;  /* 0x000000ffffd07224 */ /* 0x000fe200078e0ada */
[----:B------:R-:W-:Y:S01]  /*aaa0*/  IABS R241, R203 ;  /* 0x000000cb00f17213 */ /* 0x000fe20000000000 */
[----:B------:R-:W-:Y:S02]  /*aab0*/  @!P5 IMAD.IADD R233, R233, 0x1, -R2 ;  /* 0x00000001e9e9d824 */ /* 0x000fe400078e0a02 */
[----:B------:R-:W-:Y:S02]  /*aac0*/  IMAD R239, R2, R208, R239 ;  /* 0x000000d002ef7224 */ /* 0x000fe400078e02ef */
[----:B------:R-:W-:Y:S01]  /*aad0*/  IMAD.MOV.U32 R231, RZ, RZ, R212 ;  /* 0x000000ffffe77224 */ /* 0x000fe200078e00d4 */
[----:B------:R-:W-:Y:S01]  /*aae0*/  ISETP.GE.AND P0, PT, R216, RZ, PT ;  /* 0x000000ffd800720c */ /* 0x000fe20003f06270 */
[----:B------:R-:W-:Y:S01]  /*aaf0*/  @!P4 IMAD.IADD R235, R235, 0x1, -R2 ;  /* 0x00000001ebebc824 */ /* 0x000fe200078e0a02 */
[----:B------:R-:W-:Y:S01]  /*ab00*/  IABS R216, R205 ;  /* 0x000000cd00d87213 */ /* 0x000fe20000000000 */
[----:B------:R-:W-:Y:S01]  /*ab10*/  @!P3 IMAD.MOV R231, RZ, RZ, -R231 ;  /* 0x000000ffffe7b224 */ /* 0x000fe200078e0ae7 */
[----:B------:R-:W-:Y:S01]  /*ab20*/  ISETP.GT.U32.AND P5, PT, R2, R233, PT ;  /* 0x000000e90200720c */ /* 0x000fe20003fa4070 */
[----:B------:R-:W-:Y:S01]  /*ab30*/  IMAD.HI.U32 R218, R246, R241, RZ ;  /* 0x000000f1f6da7227 */ /* 0x000fe200078e00ff */
[----:B------:R-:W-:-:S02]  /*ab40*/  ISETP.GT.U32.AND P3, PT, R2, R239, PT ;  /* 0x000000ef0200720c */ /* 0x000fc40003f64070 */
[----:B------:R-:W-:Y:S01]  /*ab50*/  ISETP.GT.U32.AND P4, PT, R2, R235, PT ;  /* 0x000000eb0200720c */ /* 0x000fe20003f84070 */
[----:B------:R-:W-:Y:S02]  /*ab60*/  @!P2 IMAD.IADD R237, R237, 0x1, -R2 ;  /* 0x00000001ededa824 */ /* 0x000fe400078e0a02 */
[----:B------:R-:W-:Y:S02]  /*ab70*/  IMAD.MOV R218, RZ, RZ, -R218 ;  /* 0x000000ffffda7224 */ /* 0x000fe400078e0ada */
[----:B------:R-:W-:Y:S01]  /*ab80*/  IMAD.HI.U32 R208, R246, R216, RZ ;  /* 0x000000d8f6d07227 */ /* 0x000fe200078e00ff */
[----:B------:R-:W-:-:S03]  /*ab90*/  ISETP.GT.U32.AND P2, PT, R2, R237, PT ;  /* 0x000000ed0200720c */ /* 0x000fc60003f44070 */
[C---:B------:R-:W-:Y:S02]  /*aba0*/  IMAD R241, R2.reuse, R218, R241 ;  /* 0x000000da02f17224 */ /* 0x040fe400078e02f1 */
[----:B------:R-:W-:Y:S01]  /*abb0*/  IMAD.MOV R208, RZ, RZ, -R208 ;  /* 0x000000ffffd07224 */ /* 0x000fe200078e0ad0 */
[----:B------:R-:W-:Y:S01]  /*abc0*/  IABS R245, R64 ;  /* 0x0000004000f57213 */ /* 0x000fe20000000000 */
[----:B------:R-:W-:Y:S01]  /*abd0*/  @!P5 IMAD.IADD R233, R233, 0x1, -R2 ;  /* 0x00000001e9e9d824 */ /* 0x000fe200078e0a02 */
[C---:B------:R-:W-:Y:S01]  /*abe0*/  ISETP.GT.U32.AND P5, PT, R2.reuse, R241, PT ;  /* 0x000000f10200720c */ /* 0x040fe20003fa4070 */
[C---:B------:R-:W-:Y:S02]  /*abf0*/  IMAD R243, R2.reuse, R208, R216 ;  /* 0x000000d002f37224 */ /* 0x040fe400078e02d8 */
[--C-:B------:R-:W-:Y:S02]  /*ac00*/  @!P3 IMAD.IADD R239, R239, 0x1, -R2.reuse ;  /* 0x00000001efefb824 */ /* 0x100fe400078e0a02 */
[----:B------:R-:W-:Y:S01]  /*ac10*/  @!P4 IMAD.IADD R235, R235, 0x1, -R2 ;  /* 0x00000001ebebc824 */ /* 0x000fe200078e0a02 */
[C---:B------:R-:W-:Y:S01]  /*ac20*/  ISETP.GT.U32.AND P4, PT, R2.reuse, R243, PT ;  /* 0x000000f30200720c */ /* 0x040fe20003f84070 */
[----:B------:R-:W-:Y:S01]  /*ac30*/  @!P0 IMAD.MOV R233, RZ, RZ, -R233 ;  /* 0x000000ffffe98224 */ /* 0x000fe200078e0ae9 */
[----:B------:R-:W-:Y:S01]  /*ac40*/  ISETP.GT.U32.AND P0, PT, R2, R239, PT ;  /* 0x000000ef0200720c */ /* 0x000fe20003f04070 */
[----:B------:R-:W-:-:S04]  /*ac50*/  IMAD.HI.U32 R212, R246, R245, RZ ;  /* 0x000000f5f6d47227 */ /* 0x000fc800078e00ff */
[----:B------:R-:W-:Y:S01]  /*ac60*/  @!P2 IMAD.IADD R237, R237, 0x1, -R2 ;  /* 0x00000001ededa824 */ /* 0x000fe200078e0a02 */
[----:B------:R-:W-:Y:S01]  /*ac70*/  ISETP.GE.AND P2, PT, R203, RZ, PT ;  /* 0x000000ffcb00720c */ /* 0x000fe20003f46270 */
[----:B------:R-:W-:Y:S02]  /*ac80*/  IMAD.MOV R203, RZ, RZ, -R212 ;  /* 0x000000ffffcb7224 */ /* 0x000fe400078e0ad4 */
[--C-:B------:R-:W-:Y:S02]  /*ac90*/  @!P5 IMAD.IADD R241, R241, 0x1, -R2.reuse ;  /* 0x00000001f1f1d824 */ /* 0x100fe400078e0a02 */
[C---:B------:R-:W-:Y:S01]  /*aca0*/  IMAD R245, R2.reuse, R203, R245 ;  /* 0x000000cb02f57224 */ /* 0x040fe200078e02f5 */
[----:B------:R-:W-:Y:S01]  /*acb0*/  IABS R208, R128 ;  /* 0x0000008000d07213 */ /* 0x000fe20000000000 */
[--C-:B------:R-:W-:Y:S01]  /*acc0*/  @!P4 IMAD.IADD R243, R243, 0x1, -R2.reuse ;  /* 0x00000001f3f3c824 */ /* 0x100fe200078e0a02 */
[C---:B------:R-:W-:Y:S01]  /*acd0*/  ISETP.GT.U32.AND P4, PT, R2.reuse, R241, PT ;  /* 0x000000f10200720c */ /* 0x040fe20003f84070 */
[----:B------:R-:W-:Y:S01]  /*ace0*/  @!P0 IMAD.IADD R239, R239, 0x1, -R2 ;  /* 0x00000001efef8824 */ /* 0x000fe200078e0a02 */
[----:B------:R-:W-:-:S02]  /*acf0*/  ISETP.GT.U32.AND P0, PT, R2, R245, PT ;  /* 0x000000f50200720c */ /* 0x000fc40003f04070 */
[----:B------:R-:W-:Y:S01]  /*ad00*/  ISETP.GE.AND P3, PT, R201, RZ, PT ;  /* 0x000000ffc900720c */ /* 0x000fe20003f66270 */
[----:B------:R-:W-:-:S04]  /*ad10*/  IMAD.HI.U32 R201, R246, R208, RZ ;  /* 0x000000d0f6c97227 */ /* 0x000fc800078e00ff */
[----:B------:R-:W-:Y:S02]  /*ad20*/  IMAD.MOV R201, RZ, RZ, -R201 ;  /* 0x000000ffffc97224 */ /* 0x000fe400078e0ac9 */
[----:B------:R-:W-:Y:S01]  /*ad30*/  @!P1 IMAD.MOV R235, RZ, RZ, -R235 ;  /* 0x000000ffffeb9224 */ /* 0x000fe200078e0aeb */
[C---:B------:R-:W-:Y:S01]  /*ad40*/  ISETP.GT.U32.AND P1, PT, R2.reuse, R243, PT ;  /* 0x000000f30200720c */ /* 0x040fe20003f24070 */
[C---:B------:R-:W-:Y:S01]  /*ad50*/  IMAD R201, R2.reuse, R201, R208 ;  /* 0x000000c902c97224 */ /* 0x040fe200078e02d0 */
[----:B------:R-:W-:Y:S01]  /*ad60*/  IABS R203, R191 ;  /* 0x000000bf00cb7213 */ /* 0x000fe20000000000 */
[--C-:B------:R-:W-:Y:S02]  /*ad70*/  @!P4 IMAD.IADD R241, R241, 0x1, -R2.reuse ;  /* 0x00000001f1f1c824 */ /* 0x100fe400078e0a02 */
[----:B------:R-:W-:Y:S02]  /*ad80*/  @!P0 IMAD.IADD R245, R245, 0x1, -R2 ;  /* 0x00000001f5f58824 */ /* 0x000fe400078e0a02 */
[----:B------:R-:W-:Y:S01]  /*ad90*/  @!P3 IMAD.MOV R239, RZ, RZ, -R239 ;  /* 0x000000ffffefb224 */ /* 0x000fe200078e0aef */
[----:B------:R-:W-:Y:S01]  /*ada0*/  ISETP.GT.U32.AND P3, PT, R2, R201, PT ;  /* 0x000000c90200720c */ /* 0x000fe20003f64070 */
[----:B------:R-:W-:Y:S01]  /*adb0*/  @!P6 IMAD.MOV R237, RZ, RZ, -R237 ;  /* 0x000000ffffede224 */ /* 0x000fe200078e0aed */
[----:B------:R-:W-:Y:S01]  /*adc0*/  ISETP.GE.AND P6, PT, R64, RZ, PT ;  /* 0x000000ff4000720c */ /* 0x000fe20003fc6270 */
[----:B------:R-:W-:Y:S01]  /*add0*/  @!P2 IMAD.MOV R241, RZ, RZ, -R241 ;  /* 0x000000fffff1a224 */ /* 0x000fe200078e0af1 */
[----:B------:R-:W-:-:S02]  /*ade0*/  IABS R64, R194 ;  /* 0x000000c200407213 */ /* 0x000fc40000000000 */
[----:B------:R-:W-:Y:S01]  /*adf0*/  ISETP.GE.AND P5, PT, R205, RZ, PT ;  /* 0x000000ffcd00720c */ /* 0x000fe20003fa6270 */
[----:B------:R-:W-:Y:S01]  /*ae00*/  IMAD.HI.U32 R205, R246, R203, RZ ;  /* 0x000000cbf6cd7227 */ /* 0x000fe200078e00ff */
[----:B------:R-:W-:-:S03]  /*ae10*/  ISETP.GT.U32.AND P2, PT, R2, R245, PT ;  /* 0x000000f50200720c */ /* 0x000fc60003f44070 */
[----:B------:R-:W-:Y:S01]  /*ae20*/  @!P1 IMAD.IADD R243, R243, 0x1, -R2 ;  /* 0x00000001f3f39824 */ /* 0x000fe200078e0a02 */
[----:B------:R-:W-:Y:S01]  /*ae30*/  ISETP.GE.AND P1, PT, R191, RZ, PT ;  /* 0x000000ffbf00720c */ /* 0x000fe20003f26270 */
[----:B------:R-:W-:Y:S01]  /*ae40*/  IMAD.HI.U32 R191, R246, R64, RZ ;  /* 0x00000040f6bf7227 */ /* 0x000fe200078e00ff */
[----:B------:R-:W-:-:S03]  /*ae50*/  ISETP.GE.AND P0, PT, R194, RZ, PT ;  /* 0x000000ffc200720c */ /* 0x000fc60003f06270 */
[----:B------:R-:W-:Y:S01]  /*ae60*/  IMAD.MOV R205, RZ, RZ, -R205 ;  /* 0x000000ffffcd7224 */ /* 0x000fe200078e0acd */
[----:B------:R-:W-:Y:S01]  /*ae70*/  ISETP.GE.AND P4, PT, R128, RZ, PT ;  /* 0x000000ff8000720c */ /* 0x000fe20003f86270 */
[----:B------:R-:W-:Y:S01]  /*ae80*/  IMAD.MOV R194, RZ, RZ, -R191 ;  /* 0x000000ffffc27224 */ /* 0x000fe200078e0abf */
[----:B------:R-:W-:Y:S01]  /*ae90*/  IABS R128, R60 ;  /* 0x0000003c00807213 */ /* 0x000fe20000000000 */
[----:B------:R-:W-:Y:S02]  /*aea0*/  IMAD R191, R2, R205, R203 ;  /* 0x000000cd02bf7224 */ /* 0x000fe400078e02cb */
[--C-:B------:R-:W-:Y:S01]  /*aeb0*/  @!P3 IMAD.IADD R201, R201, 0x1, -R2.reuse ;  /* 0x00000001c9c9b824 */ /* 0x100fe200078e0a02 */
[----:B------:R-:W-:Y:S01]  /*aec0*/  ISETP.GE.AND P3, PT, R60, RZ, PT ;  /* 0x000000ff3c00720c */ /* 0x000fe20003f66270 */
[----:B------:R-:W-:Y:S01]  /*aed0*/  @!P2 IMAD.IADD R245, R245, 0x1, -R2 ;  /* 0x00000001f5f5a824 */ /* 0x000fe200078e0a02 */
[C---:B------:R-:W-:Y:S01]  /*aee0*/  ISETP.GT.U32.AND P2, PT, R2.reuse, R191, PT ;  /* 0x000000bf0200720c */ /* 0x040fe20003f44070 */
[----:B------:R-:W-:Y:S01]  /*aef0*/  @!P5 IMAD.MOV R243, RZ, RZ, -R243 ;  /* 0x000000fffff3d224 */ /* 0x000fe200078e0af3 */
[----:B------:R-:W-:Y:S01]  /*af00*/  ISETP.GT.U32.AND P5, PT, R2, R201, PT ;  /* 0x000000c90200720c */ /* 0x000fe20003fa4070 */
[----:B------:R-:W-:-:S04]  /*af10*/  IMAD.HI.U32 R60, R246, R128, RZ ;  /* 0x00000080f63c7227 */ /* 0x000fc800078e00ff */
[----:B------:R-:W-:Y:S02]  /*af20*/  IMAD.MOV R60, RZ, RZ, -R60 ;  /* 0x000000ffff3c7224 */ /* 0x000fe400078e0a3c */
[C---:B------:R-:W-:Y:S02]  /*af30*/  IMAD R64, R2.reuse, R194, R64 ;  /* 0x000000c202407224 */ /* 0x040fe400078e0240 */
[C---:B------:R-:W-:Y:S02]  /*af40*/  IMAD R128, R2.reuse, R60, R128 ;  /* 0x0000003c02807224 */ /* 0x040fe400078e0280 */
[--C-:B------:R-:W-:Y:S02]  /*af50*/  @!P2 IMAD.IADD R191, R191, 0x1, -R2.reuse ;  /* 0x00000001bfbfa824 */ /* 0x100fe400078e0a02 */
[----:B------:R-:W-:Y:S01]  /*af60*/  @!P5 IMAD.IADD R201, R201, 0x1, -R2 ;  /* 0x00000001c9c9d824 */ /* 0x000fe200078e0a02 */
[C---:B------:R-:W-:Y:S02]  /*af70*/  ISETP.GT.U32.AND P2, PT, R2.reuse, R128, PT ;  /* 0x000000800200720c */ /* 0x040fe40003f44070 */
[C---:B------:R-:W-:Y:S01]  /*af80*/  ISETP.GT.U32.AND P5, PT, R2.reuse, R64, PT ;  /* 0x000000400200720c */ /* 0x040fe20003fa4070 */
[----:B------:R-:W-:Y:S01]  /*af90*/  @!P6 IMAD.MOV R245, RZ, RZ, -R245 ;  /* 0x000000fffff5e224 */ /* 0x000fe200078e0af5 */
[----:B------:R-:W-:-:S02]  /*afa0*/  ISETP.GT.U32.AND P6, PT, R2, R191, PT ;  /* 0x000000bf0200720c */ /* 0x000fc40003fc4070 */
[----:B------:R-:W-:Y:S02]  /*afb0*/  IABS R208, R13 ;  /* 0x0000000d00d07213 */ /* 0x000fe40000000000 */
[----:B------:R-:W-:Y:S02]  /*afc0*/  IABS R205, R84 ;  /* 0x0000005400cd7213 */ /* 0x000fe40000000000 */
[----:B------:R-:W-:Y:S01]  /*afd0*/  IABS R194, R72 ;  /* 0x0000004800c27213 */ /* 0x000fe20000000000 */
[----:B------:R-:W-:Y:S01]  /*afe0*/  IMAD.HI.U32 R220, R246, R208, RZ ;  /* 0x000000d0f6dc7227 */ /* 0x000fe200078e00ff */
[----:B------:R-:W-:-:S03]  /*aff0*/  IABS R203, R68 ;  /* 0x0000004400cb7213 */ /* 0x000fc60000000000 */
[--C-:B------:R-:W-:Y:S02]  /*b000*/  @!P2 IMAD.IADD R128, R128, 0x1, -R2.reuse ;  /* 0x000000018080a824 */ /* 0x100fe400078e0a02 */
[----:B------:R-:W-:Y:S02]  /*b010*/  @!P5 IMAD.IADD R64, R64, 0x1, -R2 ;  /* 0x000000014040d824 */ /* 0x000fe400078e0a02 */
[----:B------:R-:W-:Y:S01]  /*b020*/  IMAD.HI.U32 R216, R246, R205, RZ ;  /* 0x000000cdf6d87227 */ /* 0x000fe200078e00ff */
[----:B------:R-:W-:-:S03]  /*b030*/  ISETP.GT.U32.AND P2, PT, R2, R128, PT ;  /* 0x000000800200720c */ /* 0x000fc60003f44070 */
[----:B------:R-:W-:Y:S01]  /*b040*/  IMAD.MOV.U32 R60, RZ, RZ, R201 ;  /* 0x000000ffff3c7224 */ /* 0x000fe200078e00c9 */
[----:B------:R-:W-:Y:S01]  /*b050*/  ISETP.GT.U32.AND P5, PT, R2, R64, PT ;  /* 0x000000400200720c */ /* 0x000fe20003fa4070 */
[----:B------:R-:W-:Y:S02]  /*b060*/  IMAD.MOV R220, RZ, RZ, -R220 ;  /* 0x000000ffffdc7224 */ /* 0x000fe400078e0adc */
[----:B------:R-:W-:-:S04]  /*b070*/  IMAD.HI.U32 R212, R246, R194, RZ ;  /* 0x000000c2f6d47227 */ /* 0x000fc800078e00ff */
[----:B------:R-:W-:Y:S02]  /*b080*/  IMAD.MOV R216, RZ, RZ, -R216 ;  /* 0x000000ffffd87224 */ /* 0x000fe400078e0ad8 */
[----:B------:R-:W-:Y:S02]  /*b090*/  @!P6 IMAD.IADD R191, R191, 0x1, -R2 ;  /* 0x00000001bfbfe824 */ /* 0x000fe400078e0a02 */
[----:B------:R-:W-:-:S04]  /*b0a0*/  IMAD.HI.U32 R218, R246, R203, RZ ;  /* 0x000000cbf6da7227 */ /* 0x000fc800078e00ff */
[----:B------:R-:W-:Y:S01]  /*b0b0*/  @!P4 IMAD.MOV R60, RZ, RZ, -R60 ;  /* 0x000000ffff3cc224 */ /* 0x000fe200078e0a3c */
[----:B------:R-:W-:Y:S01]  /*b0c0*/  ISETP.GE.AND P4, PT, R13, RZ, PT ;  /* 0x000000ff0d00720c */ /* 0x000fe20003f86270 */
[C---:B------:R-:W-:Y:S02]  /*b0d0*/  IMAD R208, R2.reuse, R220, R208 ;  /* 0x000000dc02d07224 */ /* 0x040fe400078e02d0 */
[----:B------:R-:W-:Y:S02]  /*b0e0*/  IMAD.MOV R212, RZ, RZ, -R212 ;  /* 0x000000ffffd47224 */ /* 0x000fe400078e0ad4 */
[C---:B------:R-:W-:Y:S02]  /*b0f0*/  IMAD R205, R2.reuse, R216, R205 ;  /* 0x000000d802cd7224 */ /* 0x040fe400078e02cd */
[----:B------:R-:W-:Y:S02]  /*b100*/  IMAD.MOV.U32 R13, RZ, RZ, R191 ;  /* 0x000000ffff0d7224 */ /* 0x000fe400078e00bf */
[----:B------:R-:W-:Y:S01]  /*b110*/  IMAD.MOV R218, RZ, RZ, -R218 ;  /* 0x000000ffffda7224 */ /* 0x000fe200078e0ada */
[C---:B------:R-:W-:Y:S01]  /*b120*/  ISETP.GT.U32.AND P6, PT, R2.reuse, R208, PT ;  /* 0x000000d00200720c */ /* 0x040fe20003fc4070 */
[----:B------:R-:W-:-:S02]  /*b130*/  IMAD R194, R2, R212, R194 ;  /* 0x000000d402c27224 */ /* 0x000fc400078e02c2 */
[----:B------:R-:W-:Y:S01]  /*b140*/  @!P1 IMAD.MOV R13, RZ, RZ, -R13 ;  /* 0x000000ffff0d9224 */ /* 0x000fe200078e0a0d */
[C---:B------:R-:W-:Y:S01]  /*b150*/  ISETP.GT.U32.AND P1, PT, R2.reuse, R205, PT ;  /* 0x000000cd0200720c */ /* 0x040fe20003f24070 */
[----:B------:R-:W-:Y:S02]  /*b160*/  IMAD R203, R2, R218, R203 ;  /* 0x000000da02cb7224 */ /* 0x000fe400078e02cb */
[--C-:B------:R-:W-:Y:S01]  /*b170*/  @!P2 IMAD.IADD R128, R128, 0x1, -R2.reuse ;  /* 0x000000018080a824 */ /* 0x100fe200078e0a02 */
[----:B------:R-:W-:Y:S01]  /*b180*/  ISETP.GT.U32.AND P2, PT, R2, R194, PT ;  /* 0x000000c20200720c */ /* 0x000fe20003f44070 */
[--C-:B------:R-:W-:Y:S01]  /*b190*/  @!P5 IMAD.IADD R64, R64, 0x1, -R2.reuse ;  /* 0x000000014040d824 */ /* 0x100fe200078e0a02 */
[----:B------:R-:W-:Y:S02]  /*b1a0*/  IABS R201, R76 ;  /* 0x0000004c00c97213 */ /* 0x000fe40000000000 */
[----:B------:R-:W-:Y:S01]  /*b1b0*/  ISETP.GT.U32.AND P5, PT, R2, R203, PT ;  /* 0x000000cb0200720c */ /* 0x000fe20003fa4070 */
[----:B------:R-:W-:-:S02]  /*b1c0*/  @!P6 IMAD.IADD R208, R208, 0x1, -R2 ;  /* 0x00000001d0d0e824 */ /* 0x000fc400078e0a02 */
[----:B------:R-:W-:Y:S01]  /*b1d0*/  IMAD.HI.U32 R191, R246, R201, RZ ;  /* 0x000000c9f6bf7227 */ /* 0x000fe200078e00ff */
[----:B------:R-:W-:Y:S02]  /*b1e0*/  ISETP.GE.AND P6, PT, R84, RZ, PT ;  /* 0x000000ff5400720c */ /* 0x000fe40003fc6270 */
[----:B------:R-:W-:Y:S01]  /*b1f0*/  IABS R84, R80 ;  /* 0x0000005000547213 */ /* 0x000fe20000000000 */
[--C-:B------:R-:W-:Y:S02]  /*b200*/  @!P1 IMAD.IADD R205, R205, 0x1, -R2.reuse ;  /* 0x00000001cdcd9824 */ /* 0x100fe400078e0a02 */
[----:B------:R-:W-:Y:S02]  /*b210*/  IMAD.MOV R191, RZ, RZ, -R191 ;  /* 0x000000ffffbf7224 */ /* 0x000fe400078e0abf */
[--C-:B------:R-:W-:Y:S01]  /*b220*/  @!P2 IMAD.IADD R194, R194, 0x1, -R2.reuse ;  /* 0x00000001c2c2a824 */ /* 0x100fe200078e0a02 */
[----:B------:R-:W-:Y:S01]  /*b230*/  ISETP.GT.U32.AND P2, PT, R2, R205, PT ;  /* 0x000000cd0200720c */ /* 0x000fe20003f44070 */
[----:B------:R-:W-:-:S02]  /*b240*/  @!P5 IMAD.IADD R203, R203, 0x1, -R2 ;  /* 0x00000001cbcbd824 */ /* 0x000fc400078e0a02 */
[----:B------:R-:W-:Y:S02]  /*b250*/  IMAD R191, R2, R191, R201 ;  /* 0x000000bf02bf7224 */ /* 0x000fe400078e02c9 */
[----:B------:R-:W-:Y:S01]  /*b260*/  IMAD.HI.U32 R201, R246, R84, RZ ;  /* 0x00000054f6c97227 */ /* 0x000fe200078e00ff */
[----:B------:R-:W-:-:S03]  /*b270*/  ISETP.GT.U32.AND P1, PT, R2, R203, PT ;  /* 0x000000cb0200720c */ /* 0x000fc60003f24070 */
[----:B------:R-:W-:Y:S01]  /*b280*/  IMAD.MOV R201, RZ, RZ, -R201 ;  /* 0x000000ffffc97224 */ /* 0x000fe200078e0ac9 */
[----:B------:R-:W-:-:S03]  /*b290*/  ISETP.GT.U32.AND P5, PT, R2, R208, PT ;  /* 0x000000d00200720c */ /* 0x000fc60003fa4070 */
[C---:B------:R-:W-:Y:S02]  /*b2a0*/  IMAD R201, R2.reuse, R201, R84 ;  /* 0x000000c902c97224 */ /* 0x040fe400078e0254 */
[----:B------:R-:W-:Y:S02]  /*b2b0*/  @!P2 IMAD.IADD R205, R205, 0x1, -R2 ;  /* 0x00000001cdcda824 */ /* 0x000fe400078e0a02 */
[----:B------:R-:W-:Y:S01]  /*b2c0*/  @!P0 IMAD.MOV R64, RZ, RZ, -R64 ;  /* 0x000000ffff408224 */ /* 0x000fe200078e0a40 */
[----:B------:R-:W-:Y:S02]  /*b2d0*/  ISETP.GT.U32.AND P2, PT, R2, R201, PT ;  /* 0x000000c90200720c */ /* 0x000fe40003f44070 */
[----:B------:R-:W-:Y:S01]  /*b2e0*/  ISETP.GE.AND P0, PT, R68, RZ, PT ;  /* 0x000000ff4400720c */ /* 0x000fe20003f06270 */
[----:B------:R-:W-:Y:S01]  /*b2f0*/  IMAD.MOV.U32 R68, RZ, RZ, R128 ;  /* 0x000000ffff447224 */ /* 0x000fe200078e0080 */
[----:B------:R-:W-:Y:S01]  /*b300*/  IABS R128, R88 ;  /* 0x0000005800807213 */ /* 0x000fe20000000000 */
[----:B------:R-:W-:Y:S01]  /*b310*/  @!P1 IMAD.IADD R203, R203, 0x1, -R2 ;  /* 0x00000001cbcb9824 */ /* 0x000fe200078e0a02 */
[C---:B------:R-:W-:Y:S01]  /*b320*/  ISETP.GT.U32.AND P1, PT, R2.reuse, R191, PT ;  /* 0x000000bf0200720c */ /* 0x040fe20003f24070 */
[----:B------:R-:W-:Y:S01]  /*b330*/  @!P3 IMAD.MOV R68, RZ, RZ, -R68 ;  /* 0x000000ffff44b224 */ /* 0x000fe200078e0a44 */
[----:B------:R-:W-:Y:S01]  /*b340*/  ISETP.GT.U32.AND P3, PT, R2, R194, PT ;  /* 0x000000c20200720c */ /* 0x000fe20003f64070 */
[----:B------:R-:W-:Y:S01]  /*b350*/  @!P5 IMAD.IADD R208, R208, 0x1, -R2 ;  /* 0x00000001d0d0d824 */ /* 0x000fe200078e0a02 */
[----:B------:R-:W-:Y:S01]  /*b360*/  ISETP.GE.AND P5, PT, R72, RZ, PT ;  /* 0x000000ff4800720c */ /* 0x000fe20003fa6270 */
[----:B------:R-:W-:Y:S01]  /*b370*/  IMAD.HI.U32 R72, R246, R128, RZ ;  /* 0x00000080f6487227 */ /* 0x000fe200078e00ff */
[----:B------:R-:W-:-:S03]  /*b380*/  IABS R216, R91 ;  /* 0x0000005b00d87213 */ /* 0x000fc60000000000 */
[----:B------:R-:W-:Y:S02]  /*b390*/  IMAD.MOV R72, RZ, RZ, -R72 ;  /* 0x000000ffff487224 */ /* 0x000fe400078e0a48 */
[----:B------:R-:W-:Y:S02]  /*b3a0*/  @!P2 IMAD.IADD R201, R201, 0x1, -R2 ;  /* 0x00000001c9c9a824 */ /* 0x000fe400078e0a02 */
[C---:B------:R-:W-:Y:S02]  /*b3b0*/  IMAD R128, R2.reuse, R72, R128 ;  /* 0x0000004802807224 */ /* 0x040fe400078e0280 */
[----:B------:R-:W-:Y:S01]  /*b3c0*/  @!P1 IMAD.IADD R191, R191, 0x1, -R2 ;  /* 0x00000001bfbf9824 */ /* 0x000fe200078e0a02 */
[----:B------:R-:W-:Y:S01]  /*b3d0*/  ISETP.GT.U32.AND P2, PT, R2, R201, PT ;  /* 0x000000c90200720c */ /* 0x000fe20003f44070 */
[----:B------:R-:W-:Y:S02]  /*b3e0*/  IMAD.MOV.U32 R72, RZ, RZ, R208 ;  /* 0x000000ffff487224 */ /* 0x000fe400078e00d0 */
[----:B------:R-:W-:-:S04]  /*b3f0*/  IMAD.HI.U32 R218, R246, R216, RZ ;  /* 0x000000d8f6da7227 */ /* 0x000fc800078e00ff */
[----:B------:R-:W-:Y:S01]  /*b400*/  @!P3 IMAD.IADD R194, R194, 0x1, -R2 ;  /* 0x00000001c2c2b824 */ /* 0x000fe200078e0a02 */
[----:B------:R-:W-:Y:S01]  /*b410*/  ISETP.GE.AND P3, PT, R76, RZ, PT ;  /* 0x000000ff4c00720c */ /* 0x000fe20003f66270 */
[----:B------:R-:W-:Y:S01]  /*b420*/  @!P4 IMAD.MOV R72, RZ, RZ, -R72 ;  /* 0x000000ffff48c224 */ /* 0x000fe200078e0a48 */
[C---:B------:R-:W-:Y:S01]  /*b430*/  ISETP.GT.U32.AND P4, PT, R2.reuse, R191, PT ;  /* 0x000000bf0200720c */ /* 0x040fe20003f84070 */
[----:B------:R-:W-:Y:S02]  /*b440*/  IMAD.MOV.U32 R76, RZ, RZ, R203 ;  /* 0x000000ffff4c7224 */ /* 0x000fe400078e00cb */
[----:B------:R-:W-:Y:S02]  /*b450*/  IMAD.MOV R218, RZ, RZ, -R218 ;  /* 0x000000ffffda7224 */ /* 0x000fe400078e0ada */
[----:B------:R-:W-:Y:S02]  /*b460*/  IMAD.MOV.U32 R84, RZ, RZ, R194 ;  /* 0x000000ffff547224 */ /* 0x000fe400078e00c2 */
[----:B------:R-:W-:Y:S01]  /*b470*/  @!P0 IMAD.MOV R76, RZ, RZ, -R76 ;  /* 0x000000ffff4c8224 */ /* 0x000fe200078e0a4c */
[C---:B------:R-:W-:Y:S01]  /*b480*/  ISETP.GT.U32.AND P0, PT, R2.reuse, R128, PT ;  /* 0x000000800200720c */ /* 0x040fe20003f04070 */
[----:B------:R-:W-:-:S02]  /*b490*/  IMAD R194, R2, R218, R216 ;  /* 0x000000da02c27224 */ /* 0x000fc400078e02d8 */
[--C-:B------:R-:W-:Y:S01]  /*b4a0*/  @!P2 IMAD.IADD R201, R201, 0x1, -R2.reuse ;  /* 0x00000001c9c9a824 */ /* 0x100fe200078e0a02 */
[----:B------:R-:W-:Y:S02]  /*b4b0*/  ISETP.GE.AND P1, PT, R80, RZ, PT ;  /* 0x000000ff5000720c */ /* 0x000fe40003f26270 */
[----:B------:R-:W-:Y:S01]  /*b4c0*/  ISETP.GT.U32.AND P2, PT, R2, R194, PT ;  /* 0x000000c20200720c */ /* 0x000fe20003f44070 */
[----:B------:R-:W-:Y:S02]  /*b4d0*/  IMAD.MOV.U32 R80, RZ, RZ, R205 ;  /* 0x000000ffff507224 */ /* 0x000fe400078e00cd */
[----:B------:R-:W-:Y:S02]  /*b4e0*/  @!P4 IMAD.IADD R191, R191, 0x1, -R2 ;  /* 0x00000001bfbfc824 */ /* 0x000fe400078e0a02 */
[----:B------:R-:W-:Y:S01]  /*b4f0*/  @!P6 IMAD.MOV R80, RZ, RZ, -R80 ;  /* 0x000000ffff50e224 */ /* 0x000fe200078e0a50 */
[----:B------:R-:W-:Y:S01]  /*b500*/  ISETP.GE.AND P6, PT, R88, RZ, PT ;  /* 0x000000ff5800720c */ /* 0x000fe20003fc6270 */
[----:B------:R-:W-:Y:S01]  /*b510*/  IMAD.MOV.U32 R88, RZ, RZ, R191 ;  /* 0x000000ffff587224 */ /* 0x000fe200078e00bf */
[----:B------:R-:W-:Y:S01]  /*b520*/  IABS R212, R107 ;  /* 0x0000006b00d47213 */ /* 0x000fe20000000000 */
[----:B------:R-:W-:Y:S01]  /*b530*/  @!P0 IMAD.IADD R128, R128, 0x1, -R2 ;  /* 0x0000000180808824 */ /* 0x000fe200078e0a02 */
[----:B------:R-:W-:Y:S01]  /*b540*/  ISETP.GE.AND P4, PT, R107, RZ, PT ;  /* 0x000000ff6b00720c */ /* 0x000fe20003f86270 */
[----:B------:R-:W-:Y:S01]  /*b550*/  @!P3 IMAD.MOV R88, RZ, RZ, -R88 ;  /* 0x000000ffff58b224 */ /* 0x000fe200078e0a58 */
[----:B------:R-:W-:Y:S01]  /*b560*/  IABS R107, R95 ;  /* 0x0000005f006b7213 */ /* 0x000fe20000000000 */
[----:B------:R-:W-:Y:S01]  /*b570*/  @!P2 IMAD.IADD R194, R194, 0x1, -R2 ;  /* 0x00000001c2c2a824 */ /* 0x000fe200078e0a02 */
[----:B------:R-:W-:Y:S01]  /*b580*/  ISETP.GT.U32.AND P3, PT, R2, R128, PT ;  /* 0x000000800200720c */ /* 0x000fe20003f64070 */
[----:B------:R-:W-:Y:S01]  /*b590*/  IMAD.HI.U32 R208, R246, R212, RZ ;  /* 0x000000d4f6d07227 */ /* 0x000fe200078e00ff */
[----:B------:R-:W-:-:S02]  /*b5a0*/  ISETP.GE.AND P0, PT, R95, RZ, PT ;  /* 0x000000ff5f00720c */ /* 0x000fc40003f06270 */
[----:B------:R-:W-:Y:S01]  /*b5b0*/  ISETP.GT.U32.AND P2, PT, R2, R194, PT ;  /* 0x000000c20200720c */ /* 0x000fe20003f44070 */
[----:B------:R-:W-:Y:S02]  /*b5c0*/  IMAD.MOV R208, RZ, RZ, -R208 ;  /* 0x000000ffffd07224 */ /* 0x000fe400078e0ad0 */
[----:B------:R-:W-:-:S04]  /*b5d0*/  IMAD.HI.U32 R95, R246, R107, RZ ;  /* 0x0000006bf65f7227 */ /* 0x000fc800078e00ff */
[----:B------:R-:W-:Y:S02]  /*b5e0*/  IMAD R191, R2, R208, R212 ;  /* 0x000000d002bf7224 */ /* 0x000fe400078e02d4 */
[----:B------:R-:W-:Y:S01]  /*b5f0*/  IMAD.MOV R95, RZ, RZ, -R95 ;  /* 0x000000ffff5f7224 */ /* 0x000fe200078e0a5f */
[----:B------:R-:W-:Y:S01]  /*b600*/  IABS R212, R111 ;  /* 0x0000006f00d47213 */ /* 0x000fe20000000000 */
[----:B------:R-:W-:Y:S01]  /*b610*/  @!P3 IMAD.IADD R128, R128, 0x1, -R2 ;  /* 0x000000018080b824 */ /* 0x000fe200078e0a02 */
[C---:B------:R-:W-:Y:S01]  /*b620*/  ISETP.GT.U32.AND P3, PT, R2.reuse, R191, PT ;  /* 0x000000bf0200720c */ /* 0x040fe20003f64070 */
[----:B------:R-:W-:Y:S02]  /*b630*/  IMAD R107, R2, R95, R107 ;  /* 0x0000005f026b7224 */ /* 0x000fe400078e026b */
[----:B------:R-:W-:Y:S01]  /*b640*/  @!P5 IMAD.MOV R84, RZ, RZ, -R84 ;  /* 0x000000ffff54d224 */ /* 0x000fe200078e0a54 */
[----:B------:R-:W-:Y:S01]  /*b650*/  ISETP.GE.AND P5, PT, R91, RZ, PT ;  /* 0x000000ff5b00720c */ /* 0x000fe20003fa6270 */
[----:B------:R-:W-:Y:S01]  /*b660*/  IMAD.MOV.U32 R91, RZ, RZ, R201 ;  /* 0x000000ffff5b7224 */ /* 0x000fe200078e00c9 */
[----:B------:R-:W-:Y:S01]  /*b670*/  IABS R208, R115 ;  /* 0x0000007300d07213 */ /* 0x000fe20000000000 */
[----:B------:R-:W-:Y:S01]  /*b680*/  IMAD.HI.U32 R95, R246, R212, RZ ;  /* 0x000000d4f65f7227 */ /* 0x000fe200078e00ff */
[----:B------:R-:W-:-:S03]  /*b690*/  IABS R216, R99 ;  /* 0x0000006300d87213 */ /* 0x000fc60000000000 */
[----:B------:R-:W-:Y:S01]  /*b6a0*/  @!P2 IMAD.IADD R194, R194, 0x1, -R2 ;  /* 0x00000001c2c2a824 */ /* 0x000fe200078e0a02 */
[----:B------:R-:W-:Y:S01]  /*b6b0*/  ISETP.GT.U32.AND P2, PT, R2, R107, PT ;  /* 0x0000006b0200720c */ /* 0x000fe20003f44070 */
[----:B------:R-:W-:Y:S01]  /*b6c0*/  @!P1 IMAD.MOV R91, RZ, RZ, -R91 ;  /* 0x000000ffff5b9224 */ /* 0x000fe200078e0a5b */
[----:B------:R-:W-:Y:S01]  /*b6d0*/  ISETP.GE.AND P1, PT, R99, RZ, PT ;  /* 0x000000ff6300720c */ /* 0x000fe20003f26270 */
[----:B------:R-:W-:Y:S02]  /*b6e0*/  IMAD.MOV R95, RZ, RZ, -R95 ;  /* 0x000000ffff5f7224 */ /* 0x000fe400078e0a5f */
[----:B------:R-:W-:Y:S01]  /*b6f0*/  IMAD.HI.U32 R99, R246, R208, RZ ;  /* 0x000000d0f6637227 */ /* 0x000fe200078e00ff */
[----:B------:R-:W-:-:S03]  /*b700*/  IABS R218, R103 ;  /* 0x0000006700da7213 */ /* 0x000fc60000000000 */
[----:B------:R-:W-:-:S04]  /*b710*/  IMAD.HI.U32 R203, R246, R216, RZ ;  /* 0x000000d8f6cb7227 */ /* 0x000fc800078e00ff */
[C---:B------:R-:W-:Y:S02]  /*b720*/  IMAD R212, R2.reuse, R95, R212 ;  /* 0x0000005f02d47224 */ /* 0x040fe400078e02d4 */
[----:B------:R-:W-:Y:S02]  /*b730*/  @!P3 IMAD.IADD R191, R191, 0x1, -R2 ;  /* 0x00000001bfbfb824 */ /* 0x000fe400078e0a02 */
[----:B------:R-:W-:Y:S02]  /*b740*/  IMAD.MOV.U32 R95, RZ, RZ, R128 ;  /* 0x000000ffff5f7224 */ /* 0x000fe400078e0080 */
[----:B------:R-:W-:Y:S02]  /*b750*/  IMAD.MOV R99, RZ, RZ, -R99 ;  /* 0x000000ffff637224 */ /* 0x000fe400078e0a63 */
[----:B------:R-:W-:Y:S02]  /*b760*/  IMAD.MOV R203, RZ, RZ, -R203 ;  /* 0x000000ffffcb7224 */ /* 0x000fe400078e0acb */
[----:B------:R-:W-:Y:S01]  /*b770*/  @!P6 IMAD.MOV R95, RZ, RZ, -R95 ;  /* 0x000000ffff5fe224 */ /* 0x000fe200078e0a5f */
[C---:B------:R-:W-:Y:S01]  /*b780*/  ISETP.GT.U32.AND P6, PT, R2.reuse, R191, PT ;  /* 0x000000bf0200720c */ /* 0x040fe20003fc4070 */
[----:B------:R-:W-:-:S02]  /*b790*/  IMAD R208, R2, R99, R208 ;  /* 0x0000006302d07224 */ /* 0x000fc400078e02d0 */
[----:B------:R-:W-:Y:S02]  /*b7a0*/  @!P2 IMAD.IADD R107, R107, 0x1, -R2 ;  /* 0x000000016b6ba824 */ /* 0x000fe400078e0a02 */
[----:B------:R-:W-:-:S04]  /*b7b0*/  IMAD.HI.U32 R201, R246, R218, RZ ;  /* 0x000000daf6c97227 */ /* 0x000fc800078e00ff */
[C---:B------:R-:W-:Y:S02]  /*b7c0*/  IMAD R216, R2.reuse, R203, R216 ;  /* 0x000000cb02d87224 */ /* 0x040fe400078e02d8 */
[----:B------:R-:W-:Y:S01]  /*b7d0*/  IMAD.MOV.U32 R99, RZ, RZ, R194 ;  /* 0x000000ffff637224 */ /* 0x000fe200078e00c2 */
[C---:B------:R-:W-:Y:S01]  /*b7e0*/  ISETP.GT.U32.AND P2, PT, R2.reuse, R107, PT ;  /* 0x0000006b0200720c */ /* 0x040fe20003f44070 */
[----:B------:R-:W-:Y:S02]  /*b7f0*/  IMAD.MOV R201, RZ, RZ, -R201 ;  /* 0x000000ffffc97224 */ /* 0x000fe400078e0ac9 */
[----:B------:R-:W-:Y:S01]  /*b800*/  @!P5 IMAD.MOV R99, RZ, RZ, -R99 ;  /* 0x000000ffff63d224 */ /* 0x000fe200078e0a63 */
[C---:B------:R-:W-:Y:S01]  /*b810*/  ISETP.GT.U32.AND P5, PT, R2.reuse, R216, PT ;  /* 0x000000d80200720c */ /* 0x040fe20003fa4070 */
[----:B------:R-:W-:Y:S01]  /*b820*/  IMAD R218, R2, R201, R218 ;  /* 0x000000c902da7224 */ /* 0x000fe200078e02da */
[----:B------:R-:W-:Y:S02]  /*b830*/  ISETP.GE.AND P3, PT, R103, RZ, PT ;  /* 0x000000ff6700720c */ /* 0x000fe40003f66270 */
[----:B------:R-:W-:-:S02]  /*b840*/  IABS R128, R119 ;  /* 0x0000007700807213 */ /* 0x000fc40000000000 */
[----:B------:R-:W-:Y:S01]  /*b850*/  IABS R103, R132 ;  /* 0x0000008400677213 */ /* 0x000fe20000000000 */
[----:B------:R-:W-:Y:S01]  /*b860*/  @!P6 IMAD.IADD R191, R191, 0x1, -R2 ;  /* 0x00000001bfbfe824 */ /* 0x000fe200078e0a02 */
[----:B------:R-:W-:Y:S01]  /*b870*/  ISETP.GT.U32.AND P6, PT, R2, R218, PT ;  /* 0x000000da0200720c */ /* 0x000fe20003fc4070 */
[----:B------:R-:W-:-:S04]  /*b880*/  IMAD.HI.U32 R205, R246, R128, RZ ;  /* 0x00000080f6cd7227 */ /* 0x000fc800078e00ff */
[----:B------:R-:W-:Y:S02]  /*b890*/  IMAD.MOV.U32 R194, RZ, RZ, R103 ;  /* 0x000000ffffc27224 */ /* 0x000fe400078e0067 */
[--C-:B------:R-:W-:Y:S01]  /*b8a0*/  @!P2 IMAD.IADD R107, R107, 0x1, -R2.reuse ;  /* 0x000000016b6ba824 */ /* 0x100fe200078e0a02 */
[----:B------:R-:W-:Y:S01]  /*b8b0*/  ISETP.GT.U32.AND P2, PT, R2, R212, PT ;  /* 0x000000d40200720c */ /* 0x000fe20003f44070 */
[----:B------:R-:W-:Y:S02]  /*b8c0*/  IMAD.MOV R205, RZ, RZ, -R205 ;  /* 0x000000ffffcd7224 */ /* 0x000fe400078e0acd */
[----:B------:R-:W-:Y:S01]  /*b8d0*/  @!P5 IMAD.IADD R216, R216, 0x1, -R2 ;  /* 0x00000001d8d8d824 */ /* 0x000fe200078e0a02 */
[----:B------:R-:W-:Y:S01]  /*b8e0*/  ISETP.GT.U32.AND P5, PT, R2, R208, PT ;  /* 0x000000d00200720c */ /* 0x000fe20003fa4070 */
[----:B------:R-:W-:-:S04]  /*b8f0*/  IMAD.HI.U32 R103, R246, R194, RZ ;  /* 0x000000c2f6677227 */ /* 0x000fc800078e00ff */
[----:B------:R-:W-:Y:S02]  /*b900*/  IMAD R128, R2, R205, R128 ;  /* 0x000000cd02807224 */ /* 0x000fe400078e0280 */
[----:B------:R-:W-:Y:S02]  /*b910*/  IMAD.MOV R103, RZ, RZ, -R103 ;  /* 0x000000ffff677224 */ /* 0x000fe400078e0a67 */
[----:B------:R-:W-:Y:S01]  /*b920*/  @!P6 IMAD.IADD R218, R218, 0x1, -R2 ;  /* 0x00000001dadae824 */ /* 0x000fe200078e0a02 */
[C---:B------:R-:W-:Y:S01]  /*b930*/  ISETP.GT.U32.AND P6, PT, R2.reuse, R128, PT ;  /* 0x000000800200720c */ /* 0x040fe20003fc4070 */
[----:B------:R-:W-:Y:S01]  /*b940*/  IMAD R194, R2, R103, R194 ;  /* 0x0000006702c27224 */ /* 0x000fe200078e02c2 */
[----:B------:R-:W-:Y:S01]  /*b950*/  IABS R201, R123 ;  /* 0x0000007b00c97213 */ /* 0x000fe20000000000 */
[----:B------:R-:W-:Y:S01]  /*b960*/  IMAD.MOV.U32 R103, RZ, RZ, R191 ;  /* 0x000000ffff677224 */ /* 0x000fe200078e00bf */
[----:B------:R-:W-:Y:S01]  /*b970*/  IABS R203, R136 ;  /* 0x0000008800cb7213 */ /* 0x000fe20000000000 */
[--C-:B------:R-:W-:Y:S01]  /*b980*/  @!P2 IMAD.IADD R212, R212, 0x1, -R2.reuse ;  /* 0x00000001d4d4a824 */ /* 0x100fe200078e0a02 */
[----:B------:R-:W-:Y:S01]  /*b990*/  ISETP.GT.U32.AND P2, PT, R2, R216, PT ;  /* 0x000000d80200720c */ /* 0x000fe20003f44070 */
[----:B------:R-:W-:-:S02]  /*b9a0*/  @!P5 IMAD.IADD R208, R208, 0x1, -R2 ;  /* 0x00000001d0d0d824 */ /* 0x000fc400078e0a02 */
[----:B------:R-:W-:Y:S01]  /*b9b0*/  @!P4 IMAD.MOV R103, RZ, RZ, -R103 ;  /* 0x000000ffff67c224 */ /* 0x000fe200078e0a67 */
[----:B------:R-:W-:Y:S01]  /*b9c0*/  ISETP.GT.U32.AND P4, PT, R2, R218, PT ;  /* 0x000000da0200720c */ /* 0x000fe20003f84070 */
[----:B------:R-:W-:Y:S01]  /*b9d0*/  IMAD.HI.U32 R220, R246, R201, RZ ;  /* 0x000000c9f6dc7227 */ /* 0x000fe200078e00ff */
[----:B------:R-:W-:-:S03]  /*b9e0*/  ISETP.GT.U32.AND P5, PT, R2, R212, PT ;  /* 0x000000d40200720c */ /* 0x000fc60003fa4070 */
[----:B------:R-:W-:Y:S01]  /*b9f0*/  @!P0 IMAD.MOV R107, RZ, RZ, -R107 ;  /* 0x000000ffff6b8224 */ /* 0x000fe200078e0a6b */
[----:B------:R-:W-:Y:S01]  /*ba00*/  ISETP.GT.U32.AND P0, PT, R2, R208, PT ;  /* 0x000000d00200720c */ /* 0x000fe20003f04070 */
[----:B------:R-:W-:-:S04]  /*ba10*/  IMAD.HI.U32 R205, R246, R203, RZ ;  /* 0x000000cbf6cd7227 */ /* 0x000fc800078e00ff */
[----:B------:R-:W-:Y:S02]  /*ba20*/  IMAD.MOV R220, RZ, RZ, -R220 ;  /* 0x000000ffffdc7224 */ /* 0x000fe400078e0adc */
[--C-:B------:R-:W-:Y:S02]  /*ba30*/  @!P6 IMAD.IADD R128, R128, 0x1, -R2.reuse ;  /* 0x000000018080e824 */ /* 0x100fe400078e0a02 */
[----:B------:R-:W-:Y:S02]  /*ba40*/  IMAD.MOV R205, RZ, RZ, -R205 ;  /* 0x000000ffffcd7224 */ /* 0x000fe400078e0acd */
[C---:B------:R-:W-:Y:S01]  /*ba50*/  IMAD R201, R2.reuse, R220, R201 ;  /* 0x000000dc02c97224 */ /* 0x040fe200078e02c9 */
[C---:B------:R-:W-:Y:S01]  /*ba60*/  ISETP.GT.U32.AND P6, PT, R2.reuse, R128, PT ;  /* 0x000000800200720c */ /* 0x040fe20003fc4070 */
[----:B------:R-:W-:Y:S01]  /*ba70*/  IMAD R191, R2, R205, R203 ;  /* 0x000000cd02bf7224 */ /* 0x000fe200078e02cb */
[----:B------:R-:W-:Y:S01]  /*ba80*/  IABS R203, R166 ;  /* 0x000000a600cb7213 */ /* 0x000fe20000000000 */
[--C-:B------:R-:W-:Y:S01]  /*ba90*/  @!P2 IMAD.IADD R216, R216, 0x1, -R2.reuse ;  /* 0x00000001d8d8a824 */ /* 0x100fe200078e0a02 */
[----:B------:R-:W-:Y:S01]  /*baa0*/  ISETP.GT.U32.AND P2, PT, R2, R201, PT ;  /* 0x000000c90200720c */ /* 0x000fe20003f44070 */
[--C-:B------:R-:W-:Y:S01]  /*bab0*/  @!P4 IMAD.IADD R218, R218, 0x1, -R2.reuse ;  /* 0x00000001dadac824 */ /* 0x100fe200078e0a02 */
[----:B------:R-:W-:Y:S01]  /*bac0*/  ISETP.GT.U32.AND P4, PT, R2, R194, PT ;  /* 0x000000c20200720c */ /* 0x000fe20003f84070 */
[--C-:B------:R-:W-:Y:S01]  /*bad0*/  @!P5 IMAD.IADD R212, R212, 0x1, -R2.reuse ;  /* 0x00000001d4d4d824 */ /* 0x100fe200078e0a02 */
[----:B------:R-:W-:Y:S01]  /*bae0*/  ISETP.GE.AND P5, PT, R111, RZ, PT ;  /* 0x000000ff6f00720c */ /* 0x000fe20003fa6270 */
[----:B------:R-:W-:Y:S01]  /*baf0*/  @!P0 IMAD.IADD R208, R208, 0x1, -R2 ;  /* 0x00000001d0d08824 */ /* 0x000fe200078e0a02 */
[----:B------:R-:W-:Y:S01]  /*bb00*/  ISETP.GT.U32.AND P0, PT, R2, R191, PT ;  /* 0x000000bf0200720c */ /* 0x000fe20003f04070 */
[----:B------:R-:W-:Y:S01]  /*bb10*/  IMAD.HI.U32 R111, R246, R203, RZ ;  /* 0x000000cbf66f7227 */ /* 0x000fe200078e00ff */
[----:B------:R-:W-:-:S03]  /*bb20*/  IABS R205, R152 ;  /* 0x0000009800cd7213 */ /* 0x000fc60000000000 */
[----:B------:R-:W-:Y:S02]  /*bb30*/  IMAD.MOV R111, RZ, RZ, -R111 ;  /* 0x000000ffff6f7224 */ /* 0x000fe400078e0a6f */
[--C-:B------:R-:W-:Y:S01]  /*bb40*/  @!P6 IMAD.IADD R128, R128, 0x1, -R2.reuse ;  /* 0x000000018080e824 */ /* 0x100fe200078e0a02 */
[----:B------:R-:W-:Y:S01]  /*bb50*/  ISETP.GE.AND P6, PT, R115, RZ, PT ;  /* 0x000000ff7300720c */ /* 0x000fe20003fc6270 */
[----:B------:R-:W-:Y:S02]  /*bb60*/  IMAD R203, R2, R111, R203 ;  /* 0x0000006f02cb7224 */ /* 0x000fe400078e02cb */
[--C-:B------:R-:W-:Y:S01]  /*bb70*/  @!P2 IMAD.IADD R201, R201, 0x1, -R2.reuse ;  /* 0x00000001c9c9a824 */ /* 0x100fe200078e0a02 */
[----:B------:R-:W-:Y:S01]  /*bb80*/  ISETP.GE.AND P2, PT, R119, RZ, PT ;  /* 0x000000ff7700720c */ /* 0x000fe20003f46270 */
[----:B------:R-:W-:Y:S02]  /*bb90*/  @!P4 IMAD.IADD R194, R194, 0x1, -R2 ;  /* 0x00000001c2c2c824 */ /* 0x000fe400078e0a02 */
[----:B------:R-:W-:-:S02]  /*bba0*/  IMAD.MOV.U32 R111, RZ, RZ, R216 ;  /* 0x000000ffff6f7224 */ /* 0x000fc400078e00d8 */
[----:B------:R-:W-:Y:S01]  /*bbb0*/  IMAD.HI.U32 R220, R246, R205, RZ ;  /* 0x000000cdf6dc7227 */ /* 0x000fe200078e00ff */
[----:B------:R-:W-:-:S03]  /*bbc0*/  IABS R115, R187 ;  /* 0x000000bb00737213 */ /* 0x000fc60000000000 */
[----:B------:R-:W-:Y:S01]  /*bbd0*/  @!P0 IMAD.IADD R191, R191, 0x1, -R2 ;  /* 0x00000001bfbf8824 */ /* 0x000fe200078e0a02 */
[C---:B------:R-:W-:Y:S01]  /*bbe0*/  ISETP.GT.U32.AND P0, PT, R2.reuse, R201, PT ;  /* 0x000000c90200720c */ /* 0x040fe20003f04070 */
[----:B------:R-:W-:Y:S01]  /*bbf0*/  @!P1 IMAD.MOV R111, RZ, RZ, -R111 ;  /* 0x000000ffff6f9224 */ /* 0x000fe200078e0a6f */
[----:B------:R-:W-:Y:S01]  /*bc00*/  ISETP.GT.U32.AND P1, PT, R2, R194, PT ;  /* 0x000000c20200720c */ /* 0x000fe20003f24070 */
[----:B------:R-:W-:Y:S01]  /*bc10*/  IMAD.MOV R220, RZ, RZ, -R220 ;  /* 0x000000ffffdc7224 */ /* 0x000fe200078e0adc */
[----:B------:R-:W-:Y:S01]  /*bc20*/  ISETP.GE.AND P4, PT, R123, RZ, PT ;  /* 0x000000ff7b00720c */ /* 0x000fe20003f86270 */
[----:B------:R-:W-:Y:S02]  /*bc30*/  IMAD.MOV.U32 R119, RZ, RZ, R212 ;  /* 0x000000ffff777224 */ /* 0x000fe400078e00d4 */
[----:B------:R-:W-:Y:S02]  /*bc40*/  IMAD.MOV.U32 R123, RZ, RZ, R208 ;  /* 0x000000ffff7b7224 */ /* 0x000fe400078e00d0 */
[----:B------:R-:W-:-:S02]  /*bc50*/  IMAD.MOV.U32 R216, RZ, RZ, R115 ;  /* 0x000000ffffd87224 */ /* 0x000fc400078e0073 */
[C---:B------:R-:W-:Y:S02]  /*bc60*/  IMAD R205, R2.reuse, R220, R205 ;  /* 0x000000dc02cd7224 */ /* 0x040fe400078e02cd */
[----:B------:R-:W-:Y:S02]  /*bc70*/  IMAD.MOV.U32 R115, RZ, RZ, R218 ;  /* 0x000000ffff737224 */ /* 0x000fe400078e00da */
[----:B------:R-:W-:Y:S01]  /*bc80*/  @!P5 IMAD.MOV R119, RZ, RZ, -R119 ;  /* 0x000000ffff77d224 */ /* 0x000fe200078e0a77 */
[----:B------:R-:W-:Y:S01]  /*bc90*/  ISETP.GT.U32.AND P5, PT, R2, R191, PT ;  /* 0x000000bf0200720c */ /* 0x000fe20003fa4070 */
[----:B------:R-:W-:Y:S01]  /*bca0*/  @!P6 IMAD.MOV R123, RZ, RZ, -R123 ;  /* 0x000000ffff7be224 */ /* 0x000fe200078e0a7b */
[----:B------:R-:W-:Y:S01]  /*bcb0*/  ISETP.GE.AND P6, PT, R132, RZ, PT ;  /* 0x000000ff8400720c */ /* 0x000fe20003fc6270 */
[----:B------:R-:W-:Y:S01]  /*bcc0*/  @!P3 IMAD.MOV R115, RZ, RZ, -R115 ;  /* 0x000000ffff73b224 */ /* 0x000fe200078e0a73 */
[C---:B------:R-:W-:Y:S01]  /*bcd0*/  ISETP.GT.U32.AND P3, PT, R2.reuse, R205, PT ;  /* 0x000000cd0200720c */ /* 0x040fe20003f64070 */
[----:B------:R-:W-:Y:S01]  /*bce0*/  @!P2 IMAD.MOV R128, RZ, RZ, -R128 ;  /* 0x000000ffff80a224 */ /* 0x000fe200078e0a80 */
[----:B------:R-:W-:Y:S01]  /*bcf0*/  ISETP.GT.U32.AND P2, PT, R2, R203, PT ;  /* 0x000000cb0200720c */ /* 0x000fe20003f44070 */
[----:B------:R-:W-:-:S04]  /*bd00*/  IMAD.HI.U32 R132, R246, R216, RZ ;  /* 0x000000d8f6847227 */ /* 0x000fc800078e00ff */
[--C-:B------:R-:W-:Y:S01]  /*bd10*/  @!P0 IMAD.IADD R201, R201, 0x1, -R2.reuse ;  /* 0x00000001c9c98824 */ /* 0x100fe200078e0a02 */
[----:B------:R-:W-:Y:S01]  /*bd20*/  ISETP.GE.AND P0, PT, R136, RZ, PT ;  /* 0x000000ff8800720c */ /* 0x000fe20003f06270 */
[----:B------:R-:W-:Y:S01]  /*bd30*/  @!P1 IMAD.IADD R194, R194, 0x1, -R2 ;  /* 0x00000001c2c29824 */ /* 0x000fe200078e0a02 */
[----:B------:R-:W-:Y:S01]  /*bd40*/  ISETP.GE.AND P1, PT, R152, RZ, PT ;  /* 0x000000ff9800720c */ /* 0x000fe20003f26270 */
[----:B------:R-:W-:Y:S02]  /*bd50*/  IMAD.MOV R152, RZ, RZ, -R132 ;  /* 0x000000ffff987224 */ /* 0x000fe400078e0a84 */
[----:B------:R-:W-:Y:S02]  /*bd60*/  IMAD.MOV.U32 R136, RZ, RZ, R194 ;  /* 0x000000ffff887224 */ /* 0x000fe400078e00c2 */
[----:B------:R-:W-:Y:S02]  /*bd70*/  @!P5 IMAD.IADD R191, R191, 0x1, -R2 ;  /* 0x00000001bfbfd824 */ /* 0x000fe400078e0a02 */
[----:B------:R-:W-:Y:S01]  /*bd80*/  IMAD R152, R2, R152, R216 ;  /* 0x0000009802987224 */ /* 0x000fe200078e02d8 */
[----:B------:R-:W-:Y:S01]  /*bd90*/  IABS R216, R140 ;  /* 0x0000008c00d87213 */ /* 0x000fe20000000000 */
[----:B------:R-:W-:Y:S01]  /*bda0*/  @!P6 IMAD.MOV R136, RZ, RZ, -R136 ;  /* 0x000000ffff88e224 */ /* 0x000fe200078e0a88 */
[----:B------:R-:W-:Y:S01]  /*bdb0*/  ISETP.GE.AND P6, PT, R140, RZ, PT ;  /* 0x000000ff8c00720c */ /* 0x000fe20003fc6270 */
[----:B------:R-:W-:-:S02]  /*bdc0*/  @!P3 IMAD.IADD R205, R205, 0x1, -R2 ;  /* 0x00000001cdcdb824 */ /* 0x000fc400078e0a02 */
[----:B------:R-:W-:Y:S02]  /*bdd0*/  IMAD.MOV.U32 R132, RZ, RZ, R201 ;  /* 0x000000ffff847224 */ /* 0x000fe400078e00c9 */
[----:B------:R-:W-:Y:S02]  /*bde0*/  @!P2 IMAD.IADD R203, R203, 0x1, -R2 ;  /* 0x00000001cbcba824 */ /* 0x000fe400078e0a02 */
[----:B------:R-:W-:Y:S01]  /*bdf0*/  IMAD.MOV.U32 R140, RZ, RZ, R191 ;  /* 0x000000ffff8c7224 */ /* 0x000fe200078e00bf */
[C---:B------:R-:W-:Y:S01]  /*be00*/  ISETP.GT.U32.AND P2, PT, R2.reuse, R205, PT ;  /* 0x000000cd0200720c */ /* 0x040fe20003f44070 */
[----:B------:R-:W-:Y:S01]  /*be10*/  @!P4 IMAD.MOV R132, RZ, RZ, -R132 ;  /* 0x000000ffff84c224 */ /* 0x000fe200078e0a84 */
[C---:B------:R-:W-:Y:S01]  /*be20*/  ISETP.GT.U32.AND P4, PT, R2.reuse, R203, PT ;  /* 0x000000cb0200720c */ /* 0x040fe20003f84070 */
[----:B------:R-:W-:Y:S01]  /*be30*/  @!P0 IMAD.MOV R140, RZ, RZ, -R140 ;  /* 0x000000ffff8c8224 */ /* 0x000fe200078e0a8c */
[----:B------:R-:W-:Y:S02]  /*be40*/  ISETP.GT.U32.AND P0, PT, R2, R152, PT ;  /* 0x000000980200720c */ /* 0x000fe40003f04070 */
[----:B------:R-:W-:-:S02]  /*be50*/  ISETP.GE.AND P5, PT, R166, RZ, PT ;  /* 0x000000ffa600720c */ /* 0x000fc40003fa6270 */
[----:B------:R-:W-:Y:S02]  /*be60*/  ISETP.GE.AND P3, PT, R187, RZ, PT ;  /* 0x000000ffbb00720c */ /* 0x000fe40003f66270 */
[----:B------:R-:W-:Y:S02]  /*be70*/  IABS R166, R144 ;  /* 0x0000009000a67213 */ /* 0x000fe40000000000 */
[----:B------:R-:W-:Y:S01]  /*be80*/  IABS R187, R148 ;  /* 0x0000009400bb7213 */ /* 0x000fe20000000000 */
[--C-:B------:R-:W-:Y:S01]  /*be90*/  @!P2 IMAD.IADD R205, R205, 0x1, -R2.reuse ;  /* 0x00000001cdcda824 */ /* 0x100fe200078e0a02 */
[----:B------:R-:W-:Y:S01]  /*bea0*/  ISETP.GE.AND P2, PT, R144, RZ, PT ;  /* 0x000000ff9000720c */ /* 0x000fe20003f46270 */
[--C-:B------:R-:W-:Y:S01]  /*beb0*/  @!P4 IMAD.IADD R203, R203, 0x1, -R2.reuse ;  /* 0x00000001cbcbc824 */ /* 0x100fe200078e0a02 */
[----:B------:R-:W-:Y:S01]  /*bec0*/  ISETP.GE.AND P4, PT, R148, RZ, PT ;  /* 0x000000ff9400720c */ /* 0x000fe20003f86270 */
[----:B------:R-:W-:Y:S02]  /*bed0*/  @!P0 IMAD.IADD R152, R152, 0x1, -R2 ;  /* 0x0000000198988824 */ /* 0x000fe400078e0a02 */
[----:B------:R-:W-:-:S04]  /*bee0*/  IMAD.HI.U32 R144, R246, R166, RZ ;  /* 0x000000a6f6907227 */ /* 0x000fc800078e00ff */
[----:B------:R-:W-:Y:S01]  /*bef0*/  IMAD.HI.U32 R148, R246, R187, RZ ;  /* 0x000000bbf6947227 */ /* 0x000fe200078e00ff */
[----:B------:R-:W-:-:S03]  /*bf00*/  ISETP.GT.U32.AND P0, PT, R2, R152, PT ;  /* 0x000000980200720c */ /* 0x000fc60003f04070 */
[----:B------:R-:W-:-:S04]  /*bf10*/  IMAD.HI.U32 R194, R246, R216, RZ ;  /* 0x000000d8f6c27227 */ /* 0x000fc800078e00ff */
[----:B------:R-:W-:Y:S02]  /*bf20*/  IMAD.MOV R144, RZ, RZ, -R144 ;  /* 0x000000ffff907224 */ /* 0x000fe400078e0a90 */
[----:B------:R-:W-:Y:S02]  /*bf30*/  IMAD.MOV R148, RZ, RZ, -R148 ;  /* 0x000000ffff947224 */ /* 0x000fe400078e0a94 */
[----:B------:R-:W-:Y:S02]  /*bf40*/  IMAD.MOV R194, RZ, RZ, -R194 ;  /* 0x000000ffffc27224 */ /* 0x000fe400078e0ac2 */
[C---:B------:R-:W-:Y:S02]  /*bf50*/  IMAD R166, R2.reuse, R144, R166 ;  /* 0x0000009002a67224 */ /* 0x040fe400078e02a6 */
[C---:B------:R-:W-:Y:S01]  /*bf60*/  IMAD R187, R2.reuse, R148, R187 ;  /* 0x0000009402bb7224 */ /* 0x040fe200078e02bb */
[----:B------:R-:W-:Y:S01]  /*bf70*/  IABS R191, R156 ;  /* 0x0000009c00bf7213 */ /* 0x000fe20000000000 */
[----:B------:R-:W-:-:S02]  /*bf80*/  IMAD R216, R2, R194, R216 ;  /* 0x000000c202d87224 */ /* 0x000fc400078e02d8 */
[----:B------:R-:W-:Y:S02]  /*bf90*/  IMAD.MOV.U32 R144, RZ, RZ, R205 ;  /* 0x000000ffff907224 */ /* 0x000fe400078e00cd */
[----:B------:R-:W-:Y:S02]  /*bfa0*/  IMAD.MOV.U32 R148, RZ, RZ, R203 ;  /* 0x000000ffff947224 */ /* 0x000fe400078e00cb */
[----:B------:R-:W-:Y:S01]  /*bfb0*/  @!P1 IMAD.MOV R144, RZ, RZ, -R144 ;  /* 0x000000ffff909224 */ /* 0x000fe200078e0a90 */
[C---:B------:R-:W-:Y:S01]  /*bfc0*/  ISETP.GT.U32.AND P1, PT, R2.reuse, R216, PT ;  /* 0x000000d80200720c */ /* 0x040fe20003f24070 */
[----:B------:R-:W-:Y:S01]  /*bfd0*/  @!P5 IMAD.MOV R148, RZ, RZ, -R148 ;  /* 0x000000ffff94d224 */ /* 0x000fe200078e0a94 */
[----:B------:R-:W-:Y:S01]  /*bfe0*/  ISETP.GT.U32.AND P5, PT, R2, R166, PT ;  /* 0x000000a60200720c */ /* 0x000fe20003fa4070 */
[----:B------:R-:W-:-:S04]  /*bff0*/  IMAD.HI.U32 R201, R246, R191, RZ ;  /* 0x000000bff6c97227 */ /* 0x000fc800078e00ff */
[----:B------:R-:W-:Y:S01]  /*c000*/  @!P0 IMAD.IADD R152, R152, 0x1, -R2 ;  /* 0x0000000198988824 */ /* 0x000fe200078e0a02 */
[----:B------:R-:W-:Y:S01]  /*c010*/  ISETP.GT.U32.AND P0, PT, R2, R187, PT ;  /* 0x000000bb0200720c */ /* 0x000fe20003f04070 */
[----:B------:R-:W-:Y:S01]  /*c020*/  IMAD.MOV R203, RZ, RZ, -R201 ;  /* 0x000000ffffcb7224 */ /* 0x000fe200078e0ac9 */
[----:B------:R-:W-:-:S03]  /*c030*/  IABS R201, R163 ;  /* 0x000000a300c97213 */ /* 0x000fc60000000000 */
[----:B------:R-:W-:Y:S02]  /*c040*/  IMAD R203, R2, R203, R191 ;  /* 0x000000cb02cb7224 */ /* 0x000fe400078e02bf */
[--C-:B------:R-:W-:Y:S02]  /*c050*/  @!P1 IMAD.IADD R216, R216, 0x1, -R2.reuse ;  /* 0x00000001d8d89824 */ /* 0x100fe400078e0a02 */
[--C-:B------:R-:W-:Y:S01]  /*c060*/  @!P5 IMAD.IADD R166, R166, 0x1, -R2.reuse ;  /* 0x00000001a6a6d824 */ /* 0x100fe200078e0a02 */
[C---:B------:R-:W-:Y:S01]  /*c070*/  ISETP.GT.U32.AND P1, PT, R2.reuse, R203, PT ;  /* 0x000000cb0200720c */ /* 0x040fe20003f24070 */
[----:B------:R-:W-:Y:S01]  /*c080*/  IMAD.MOV.U32 R191, RZ, RZ, R201 ;  /* 0x000000ffffbf7224 */ /* 0x000fe200078e00c9 */
[----:B------:R-:W-:Y:S01]  /*c090*/  IABS R194, R159 ;  /* 0x0000009f00c27213 */ /* 0x000fe20000000000 */
[----:B------:R-:W-:Y:S02]  /*c0a0*/  @!P0 IMAD.IADD R187, R187, 0x1, -R2 ;  /* 0x00000001bbbb8824 */ /* 0x000fe400078e0a02 */
[----:B------:R-:W-:Y:S01]  /*c0b0*/  @!P3 IMAD.MOV R152, RZ, RZ, -R152 ;  /* 0x000000ffff98b224 */ /* 0x000fe200078e0a98 */
[----:B------:R-:W-:Y:S01]  /*c0c0*/  ISETP.GT.U32.AND P3, PT, R2, R166, PT ;  /* 0x000000a60200720c */ /* 0x000fe20003f64070 */
[----:B------:R-:W-:Y:S01]  /*c0d0*/  IMAD.HI.U32 R208, R246, R191, RZ ;  /* 0x000000bff6d07227 */ /* 0x000fe200078e00ff */
[----:B------:R-:W-:-:S02]  /*c0e0*/  ISETP.GT.U32.AND P5, PT, R2, R216, PT ;  /* 0x000000d80200720c */ /* 0x000fc40003fa4070 */
[----:B------:R-:W-:Y:S01]  /*c0f0*/  ISETP.GT.U32.AND P0, PT, R2, R187, PT ;  /* 0x000000bb0200720c */ /* 0x000fe20003f04070 */
[----:B------:R-:W-:-:S04]  /*c100*/  IMAD.HI.U32 R205, R246, R194, RZ ;  /* 0x000000c2f6cd7227 */ /* 0x000fc800078e00ff */
[----:B------:R-:W-:Y:S02]  /*c110*/  IMAD.MOV R208, RZ, RZ, -R208 ;  /* 0x000000ffffd07224 */ /* 0x000fe400078e0ad0 */
[----:B------:R-:W-:Y:S02]  /*c120*/  IMAD.MOV R205, RZ, RZ, -R205 ;  /* 0x000000ffffcd7224 */ /* 0x000fe400078e0acd */
[----:B------:R-:W-:Y:S02]  /*c130*/  @!P1 IMAD.IADD R203, R203, 0x1, -R2 ;  /* 0x00000001cbcb9824 */ /* 0x000fe400078e0a02 */
[C---:B------:R-:W-:Y:S02]  /*c140*/  IMAD R191, R2.reuse, R208, R191 ;  /* 0x000000d002bf7224 */ /* 0x040fe400078e02bf */
[----:B------:R-:W-:Y:S01]  /*c150*/  IMAD R194, R2, R205, R194 ;  /* 0x000000cd02c27224 */ /* 0x000fe200078e02c2 */
[----:B------:R-:W-:Y:S01]  /*c160*/  IABS R201, R177 ;  /* 0x000000b100c97213 */ /* 0x000fe20000000000 */
[--C-:B------:R-:W-:Y:S01]  /*c170*/  @!P3 IMAD.IADD R166, R166, 0x1, -R2.reuse ;  /* 0x00000001a6a6b824 */ /* 0x100fe200078e0a02 */
[----:B------:R-:W-:Y:S01]  /*c180*/  IABS R205, R180 ;  /* 0x000000b400cd7213 */ /* 0x000fe20000000000 */
[----:B------:R-:W-:Y:S01]  /*c190*/  @!P5 IMAD.IADD R216, R216, 0x1, -R2 ;  /* 0x00000001d8d8d824 */ /* 0x000fe200078e0a02 */
[----:B------:R-:W-:-:S02]  /*c1a0*/  ISETP.GT.U32.AND P1, PT, R2, R203, PT ;  /* 0x000000cb0200720c */ /* 0x000fc40003f24070 */
[C---:B------:R-:W-:Y:S01]  /*c1b0*/  ISETP.GT.U32.AND P3, PT, R2.reuse, R191, PT ;  /* 0x000000bf0200720c */ /* 0x040fe20003f64070 */
[----:B------:R-:W-:Y:S01]  /*c1c0*/  @!P0 IMAD.IADD R187, R187, 0x1, -R2 ;  /* 0x00000001bbbb8824 */ /* 0x000fe200078e0a02 */
[----:B------:R-:W-:Y:S01]  /*c1d0*/  ISETP.GT.U32.AND P5, PT, R2, R194, PT ;  /* 0x000000c20200720c */ /* 0x000fe20003fa4070 */
[----:B------:R-:W-:Y:S01]  /*c1e0*/  IMAD.HI.U32 R208, R246, R201, RZ ;  /* 0x000000c9f6d07227 */ /* 0x000fe200078e00ff */
[----:B------:R-:W-:-:S03]  /*c1f0*/  ISETP.GE.AND P0, PT, R156, RZ, PT ;  /* 0x000000ff9c00720c */ /* 0x000fc60003f06270 */
[----:B------:R-:W-:-:S04]  /*c200*/  IMAD.HI.U32 R156, R246, R205, RZ ;  /* 0x000000cdf69c7227 */ /* 0x000fc800078e00ff */
[----:B------:R-:W-:Y:S02]  /*c210*/  IMAD.MOV R208, RZ, RZ, -R208 ;  /* 0x000000ffffd07224 */ /* 0x000fe400078e0ad0 */
[----:B------:R-:W-:Y:S02]  /*c220*/  IMAD.MOV R156, RZ, RZ, -R156 ;  /* 0x000000ffff9c7224 */ /* 0x000fe400078e0a9c */
[C---:B------:R-:W-:Y:S02]  /*c230*/  IMAD R201, R2.reuse, R208, R201 ;  /* 0x000000d002c97224 */ /* 0x040fe400078e02c9 */
[----:B------:R-:W-:Y:S01]  /*c240*/  IMAD R205, R2, R156, R205 ;  /* 0x0000009c02cd7224 */ /* 0x000fe200078e02cd */
[----:B------:R-:W-:Y:S01]  /*c250*/  IABS R212, R170 ;  /* 0x000000aa00d47213 */ /* 0x000fe20000000000 */
[--C-:B------:R-:W-:Y:S02]  /*c260*/  @!P1 IMAD.IADD R203, R203, 0x1, -R2.reuse ;  /* 0x00000001cbcb9824 */ /* 0x100fe400078e0a02 */
[----:B------:R-:W-:-:S02]  /*c270*/  @!P3 IMAD.IADD R191, R191, 0x1, -R2 ;  /* 0x00000001bfbfb824 */ /* 0x000fc400078e0a02 */
[----:B------:R-:W-:Y:S02]  /*c280*/  IMAD.MOV.U32 R156, RZ, RZ, R216 ;  /* 0x000000ffff9c7224 */ /* 0x000fe400078e00d8 */
[----:B------:R-:W-:Y:S01]  /*c290*/  @!P5 IMAD.IADD R194, R194, 0x1, -R2 ;  /* 0x00000001c2c2d824 */ /* 0x000fe200078e0a02 */
[----:B------:R-:W-:Y:S01]  /*c2a0*/  ISETP.GE.AND P5, PT, R159, RZ, PT ;  /* 0x000000ff9f00720c */ /* 0x000fe20003fa6270 */
[----:B------:R-:W-:Y:S01]  /*c2b0*/  IMAD.MOV.U32 R159, RZ, RZ, R166 ;  /* 0x000000ffff9f7224 */ /* 0x000fe200078e00a6 */
[C---:B------:R-:W-:Y:S01]  /*c2c0*/  ISETP.GT.U32.AND P1, PT, R2.reuse, R201, PT ;  /* 0x000000c90200720c */ /* 0x040fe20003f24070 */
[----:B------:R-:W-:Y:S01]  /*c2d0*/  @!P6 IMAD.MOV R156, RZ, RZ, -R156 ;  /* 0x000000ffff9ce224 */ /* 0x000fe200078e0a9c */
[----:B------:R-:W-:Y:S01]  /*c2e0*/  IABS R208, R173 ;  /* 0x000000ad00d07213 */ /* 0x000fe20000000000 */
[----:B------:R-:W-:Y:S01]  /*c2f0*/  IMAD.MOV.U32 R166, RZ, RZ, R203 ;  /* 0x000000ffffa67224 */ /* 0x000fe200078e00cb */
[----:B------:R-:W-:Y:S01]  /*c300*/  ISETP.GT.U32.AND P6, PT, R2, R191, PT ;  /* 0x000000bf0200720c */ /* 0x000fe20003fc4070 */
[----:B------:R-:W-:-:S04]  /*c310*/  IMAD.HI.U32 R218, R246, R212, RZ ;  /* 0x000000d4f6da7227 */ /* 0x000fc800078e00ff */
[----:B------:R-:W-:Y:S01]  /*c320*/  @!P0 IMAD.MOV R166, RZ, RZ, -R166 ;  /* 0x000000ffffa68224 */ /* 0x000fe200078e0aa6 */
[----:B------:R-:W-:Y:S01]  /*c330*/  ISETP.GT.U32.AND P0, PT, R2, R205, PT ;  /* 0x000000cd0200720c */ /* 0x000fe20003f04070 */
[----:B------:R-:W-:-:S04]  /*c340*/  IMAD.HI.U32 R216, R246, R208, RZ ;  /* 0x000000d0f6d87227 */ /* 0x000fc800078e00ff */
[----:B------:R-:W-:Y:S02]  /*c350*/  IMAD.MOV R218, RZ, RZ, -R218 ;  /* 0x000000ffffda7224 */ /* 0x000fe400078e0ada */
[----:B------:R-:W-:Y:S02]  /*c360*/  IMAD.MOV R216, RZ, RZ, -R216 ;  /* 0x000000ffffd87224 */ /* 0x000fe400078e0ad8 */
[C---:B------:R-:W-:Y:S01]  /*c370*/  IMAD R203, R2.reuse, R218, R212 ;  /* 0x000000da02cb7224 */ /* 0x040fe200078e02d4 */
[----:B------:R-:W-:Y:S01]  /*c380*/  ISETP.GE.AND P3, PT, R163, RZ, PT ;  /* 0x000000ffa300720c */ /* 0x000fe20003f66270 */
[----:B------:R-:W-:Y:S01]  /*c390*/  @!P1 IMAD.IADD R201, R201, 0x1, -R2 ;  /* 0x00000001c9c99824 */ /* 0x000fe200078e0a02 */
[C---:B------:R-:W-:Y:S01]  /*c3a0*/  ISETP.GT.U32.AND P1, PT, R2.reuse, R194, PT ;  /* 0x000000c20200720c */ /* 0x040fe20003f24070 */
[----:B------:R-:W-:Y:S02]  /*c3b0*/  IMAD.MOV.U32 R163, RZ, RZ, R187 ;  /* 0x000000ffffa37224 */ /* 0x000fe400078e00bb */
[----:B------:R-:W-:-:S02]  /*c3c0*/  IMAD R187, R2, R216, R208 ;  /* 0x000000d802bb7224 */ /* 0x000fc400078e02d0 */
[--C-:B------:R-:W-:Y:S01]  /*c3d0*/  @!P6 IMAD.IADD R191, R191, 0x1, -R2.reuse ;  /* 0x00000001bfbfe824 */ /* 0x100fe200078e0a02 */
[C---:B------:R-:W-:Y:S01]  /*c3e0*/  ISETP.GT.U32.AND P6, PT, R2.reuse, R203, PT ;  /* 0x000000cb0200720c */ /* 0x040fe20003fc4070 */
[----:B------:R-:W-:Y:S01]  /*c3f0*/  @!P2 IMAD.MOV R159, RZ, RZ, -R159 ;  /* 0x000000ffff9fa224 */ /* 0x000fe200078e0a9f */
[C---:B------:R-:W-:Y:S01]  /*c400*/  ISETP.GT.U32.AND P2, PT, R2.reuse, R201, PT ;  /* 0x000000c90200720c */ /* 0x040fe20003f44070 */
[--C-:B------:R-:W-:Y:S01]  /*c410*/  @!P0 IMAD.IADD R205, R205, 0x1, -R2.reuse ;  /* 0x00000001cdcd8824 */ /* 0x100fe200078e0a02 */
[----:B------:R-:W-:Y:S01]  /*c420*/  ISETP.GT.U32.AND P0, PT, R2, R187, PT ;  /* 0x000000bb0200720c */ /* 0x000fe20003f04070 */
[----:B------:R-:W-:Y:S02]  /*c430*/  @!P4 IMAD.MOV R163, RZ, RZ, -R163 ;  /* 0x000000ffffa3c224 */ /* 0x000fe400078e0aa3 */
[----:B------:R-:W-:Y:S01]  /*c440*/  @!P1 IMAD.IADD R194, R194, 0x1, -R2 ;  /* 0x00000001c2c29824 */ /* 0x000fe200078e0a02 */
[----:B------:R-:W-:Y:S02]  /*c450*/  ISETP.GE.AND P1, PT, R180, RZ, PT ;  /* 0x000000ffb400720c */ /* 0x000fe40003f26270 */
[----:B------:R-:W-:-:S02]  /*c460*/  ISETP.GE.AND P4, PT, R177, RZ, PT ;  /* 0x000000ffb100720c */ /* 0x000fc40003f86270 */
[----:B------:R-:W-:Y:S01]  /*c470*/  IABS R180, R198 ;  /* 0x000000c600b47213 */ /* 0x000fe20000000000 */
[--C-:B------:R-:W-:Y:S01]  /*c480*/  @!P6 IMAD.IADD R203, R203, 0x1, -R2.reuse ;  /* 0x00000001cbcbe824 */ /* 0x100fe200078e0a02 */
[----:B------:R-:W-:Y:S01]  /*c490*/  IABS R177, R184 ;  /* 0x000000b800b17213 */ /* 0x000fe20000000000 */
[----:B------:R-:W-:Y:S01]  /*c4a0*/  @!P2 IMAD.IADD R201, R201, 0x1, -R2 ;  /* 0x00000001c9c9a824 */ /* 0x000fe200078e0a02 */
[----:B------:R-:W-:Y:S01]  /*c4b0*/  ISETP.GE.AND P2, PT, R170, RZ, PT ;  /* 0x000000ffaa00720c */ /* 0x000fe20003f46270 */
[----:B------:R-:W-:Y:S01]  /*c4c0*/  IMAD.MOV.U32 R170, RZ, RZ, R194 ;  /* 0x000000ffffaa7224 */ /* 0x000fe200078e00c2 */
[C---:B------:R-:W-:Y:S01]  /*c4d0*/  ISETP.GT.U32.AND P6, PT, R2.reuse, R205, PT ;  /* 0x000000cd0200720c */ /* 0x040fe20003fc4070 */
[----:B------:R-:W-:Y:S01]  /*c4e0*/  @!P0 IMAD.IADD R187, R187, 0x1, -R2 ;  /* 0x00000001bbbb8824 */ /* 0x000fe200078e0a02 */
[----:B------:R-:W-:Y:S01]  /*c4f0*/  ISETP.GT.U32.AND P0, PT, R2, R203, PT ;  /* 0x000000cb0200720c */ /* 0x000fe20003f04070 */
[----:B------:R-:W-:-:S04]  /*c500*/  IMAD.HI.U32 R194, R246, R180, RZ ;  /* 0x000000b4f6c27227 */ /* 0x000fc800078e00ff */
[----:B------:R-:W-:-:S04]  /*c510*/  IMAD.HI.U32 R212, R246, R177, RZ ;  /* 0x000000b1f6d47227 */ /* 0x000fc800078e00ff */
[----:B------:R-:W-:Y:S02]  /*c520*/  IMAD.MOV R194, RZ, RZ, -R194 ;  /* 0x000000ffffc27224 */ /* 0x000fe400078e0ac2 */
[----:B------:R-:W-:Y:S01]  /*c530*/  @!P5 IMAD.MOV R170, RZ, RZ, -R170 ;  /* 0x000000ffffaad224 */ /* 0x000fe200078e0aaa */
[----:B------:R-:W-:Y:S01]  /*c540*/  ISETP.GE.AND P5, PT, R173, RZ, PT ;  /* 0x000000ffad00720c */ /* 0x000fe20003fa6270 */
[----:B------:R-:W-:Y:S02]  /*c550*/  IMAD.MOV R212, RZ, RZ, -R212 ;  /* 0x000000ffffd47224 */ /* 0x000fe400078e0ad4 */
[----:B------:R-:W-:Y:S02]  /*c560*/  IMAD.MOV.U32 R173, RZ, RZ, R191 ;  /* 0x000000ffffad7224 */ /* 0x000fe400078e00bf */
[C---:B------:R-:W-:Y:S02]  /*c570*/  IMAD R191, R2.reuse, R194, R180 ;  /* 0x000000c202bf7224 */ /* 0x040fe400078e02b4 */
[C---:B------:R-:W-:Y:S01]  /*c580*/  IMAD R194, R2.reuse, R212, R177 ;  /* 0x000000d402c27224 */ /* 0x040fe200078e02b1 */
[----:B------:R-:W-:Y:S01]  /*c590*/  IABS R208, R175 ;  /* 0x000000af00d07213 */ /* 0x000fe20000000000 */
[--C-:B------:R-:W-:Y:S01]  /*c5a0*/  @!P6 IMAD.IADD R205, R205, 0x1, -R2.reuse ;  /* 0x00000001cdcde824 */ /* 0x100fe200078e0a02 */
[C---:B------:R-:W-:Y:S01]  /*c5b0*/  ISETP.GT.U32.AND P6, PT, R2.reuse, R191, PT ;  /* 0x000000bf0200720c */ /* 0x040fe20003fc4070 */
[----:B------:R-:W-:Y:S01]  /*c5c0*/  @!P0 IMAD.IADD R203, R203, 0x1, -R2 ;  /* 0x00000001cbcb8824 */ /* 0x000fe200078e0a02 */
[----:B------:R-:W-:Y:S01]  /*c5d0*/  ISETP.GT.U32.AND P0, PT, R2, R194, PT ;  /* 0x000000c20200720c */ /* 0x000fe20003f04070 */
[----:B------:R-:W-:-:S04]  /*c5e0*/  IMAD.HI.U32 R180, R246, R208, RZ ;  /* 0x000000d0f6b47227 */ /* 0x000fc800078e00ff */
[----:B------:R-:W-:Y:S02]  /*c5f0*/  IMAD.MOV.U32 R177, RZ, RZ, R201 ;  /* 0x000000ffffb17224 */ /* 0x000fe400078e00c9 */
[----:B------:R-:W-:Y:S02]  /*c600*/  IMAD.MOV R201, RZ, RZ, -R180 ;  /* 0x000000ffffc97224 */ /* 0x000fe400078e0ab4 */
[----:B------:R-:W-:Y:S01]  /*c610*/  @!P4 IMAD.MOV R177, RZ, RZ, -R177 ;  /* 0x000000ffffb1c224 */ /* 0x000fe200078e0ab1 */
[----:B------:R-:W-:Y:S01]  /*c620*/  ISETP.GE.AND P4, PT, R198, RZ, PT ;  /* 0x000000ffc600720c */ /* 0x000fe20003f86270 */
[----:B------:R-:W-:Y:S02]  /*c630*/  IMAD.MOV.U32 R180, RZ, RZ, R205 ;  /* 0x000000ffffb47224 */ /* 0x000fe400078e00cd */
[----:B------:R-:W-:Y:S01]  /*c640*/  @!P3 IMAD.MOV R173, RZ, RZ, -R173 ;  /* 0x000000ffffadb224 */ /* 0x000fe200078e0aad */
[C---:B------:R-:W-:Y:S01]  /*c650*/  ISETP.GT.U32.AND P3, PT, R2.reuse, R187, PT ;  /* 0x000000bb0200720c */ /* 0x040fe20003f64070 */
[----:B------:R-:W-:Y:S01]  /*c660*/  IMAD R198, R2, R201, R208 ;  /* 0x000000c902c67224 */ /* 0x000fe200078e02d0 */
[----:B------:R-:W-:Y:S01]  /*c670*/  IABS R201, R189 ;  /* 0x000000bd00c97213 */ /* 0x000fe20000000000 */
[----:B------:R-:W-:-:S02]  /*c680*/  @!P6 IMAD.IADD R191, R191, 0x1, -R2 ;  /* 0x00000001bfbfe824 */ /* 0x000fc400078e0a02 */
[----:B------:R-:W-:Y:S02]  /*c690*/  @!P0 IMAD.IADD R194, R194, 0x1, -R2 ;  /* 0x00000001c2c28824 */ /* 0x000fe400078e0a02 */
[----:B------:R-:W-:Y:S01]  /*c6a0*/  @!P1 IMAD.MOV R180, RZ, RZ, -R180 ;  /* 0x000000ffffb49224 */ /* 0x000fe200078e0ab4 */
[----:B------:R-:W-:Y:S01]  /*c6b0*/  ISETP.GE.AND P1, PT, R184, RZ, PT ;  /* 0x000000ffb800720c */ /* 0x000fe20003f26270 */
[----:B------:R-:W-:Y:S01]  /*c6c0*/  IMAD.MOV.U32 R184, RZ, RZ, R203 ;  /* 0x000000ffffb87224 */ /* 0x000fe200078e00cb */
[----:B------:R-:W-:Y:S01]  /*c6d0*/  ISETP.GT.U32.AND P6, PT, R2, R191, PT ;  /* 0x000000bf0200720c */ /* 0x000fe20003fc4070 */
[----:B------:R-:W-:Y:S01]  /*c6e0*/  IMAD.HI.U32 R203, R246, R201, RZ ;  /* 0x000000c9f6cb7227 */ /* 0x000fe200078e00ff */
[C---:B------:R-:W-:Y:S01]  /*c6f0*/  ISETP.GT.U32.AND P0, PT, R2.reuse, R194, PT ;  /* 0x000000c20200720c */ /* 0x040fe20003f04070 */
[----:B------:R0:W-:Y:S02]  /*c700*/  STL [R1+0x1960], R4 ;  /* 0x0019600401007387 */ /* 0x0001e40000100800 */
[----:B------:R-:W-:Y:S01]  /*c710*/  IMAD.MOV R203, RZ, RZ, -R203 ;  /* 0x000000ffffcb7224 */ /* 0x000fe200078e0acb */
[----:B------:R-:W-:Y:S01]  /*c720*/  IABS R205, R168 ;  /* 0x000000a800cd7213 */ /* 0x000fe20000000000 */
[----:B------:R-:W-:Y:S01]  /*c730*/  @!P3 IMAD.IADD R187, R187, 0x1, -R2 ;  /* 0x00000001bbbbb824 */ /* 0x000fe200078e0a02 */
[C---:B------:R-:W-:Y:S01]  /*c740*/  ISETP.GT.U32.AND P3, PT, R2.reuse, R198, PT ;  /* 0x000000c60200720c */ /* 0x040fe20003f64070 */
[----:B------:R-:W-:Y:S01]  /*c750*/  IMAD R201, R2, R203, R201 ;  /* 0x000000cb02c97224 */ /* 0x000fe200078e02c9 */
[----:B------:R-:W-:Y:S01]  /*c760*/  IABS R208, R142 ;  /* 0x0000008e00d07213 */ /* 0x000fe20000000000 */
[----:B0-----:R-:W2:Y:S01]  /*c770*/  LDL.LU R4, [R1+0x24] ;  /* 0x0000240001047983 */ /* 0x001ea20000300800 */
[----:B------:R-:W-:Y:S01]  /*c780*/  @!P2 IMAD.MOV R184, RZ, RZ, -R184 ;  /* 0x000000ffffb8a224 */ /* 0x000fe200078e0ab8 */
[----:B------:R-:W-:Y:S01]  /*c790*/  ISETP.GE.AND P2, PT, R175, RZ, PT ;  /* 0x000000ffaf00720c */ /* 0x000fe20003f46270 */
[--C-:B------:R-:W-:Y:S01]  /*c7a0*/  @!P6 IMAD.IADD R191, R191, 0x1, -R2.reuse ;  /* 0x00000001bfbfe824 */ /* 0x100fe200078e0a02 */
[----:B------:R-:W-:Y:S01]  /*c7b0*/  ISETP.GE.AND P6, PT, R189, RZ, PT ;  /* 0x000000ffbd00720c */ /* 0x000fe20003fc6270 */
[----:B------:R-:W-:Y:S01]  /*c7c0*/  @!P0 IMAD.IADD R194, R194, 0x1, -R2 ;  /* 0x00000001c2c28824 */ /* 0x000fe200078e0a02 */
[----:B------:R-:W-:Y:S01]  /*c7d0*/  ISETP.GT.U32.AND P0, PT, R2, R201, PT ;  /* 0x000000c90200720c */ /* 0x000fe20003f04070 */
[----:B------:R-:W-:Y:S01]  /*c7e0*/  IMAD.HI.U32 R175, R246, R205, RZ ;  /* 0x000000cdf6af7227 */ /* 0x000fe200078e00ff */
[----:B------:R-:W-:-:S03]  /*c7f0*/  IABS R212, R146 ;  /* 0x0000009200d47213 */ /* 0x000fc60000000000 */
[----:B------:R-:W-:-:S04]  /*c800*/  IMAD.HI.U32 R189, R246, R208, RZ ;  /* 0x000000d0f6bd7227 */ /* 0x000fc800078e00ff */
[----:B------:R-:W-:Y:S02]  /*c810*/  IMAD.MOV R203, RZ, RZ, -R175 ;  /* 0x000000ffffcb7224 */ /* 0x000fe400078e0aaf */
[----:B------:R-:W-:Y:S02]  /*c820*/  IMAD.MOV R189, RZ, RZ, -R189 ;  /* 0x000000ffffbd7224 */ /* 0x000fe400078e0abd */
[----:B------:R-:W-:Y:S01]  /*c830*/  IMAD.HI.U32 R175, R246, R212, RZ ;  /* 0x000000d4f6af7227 */ /* 0x000fe200078e00ff */
[----:B------:R-:W-:-:S03]  /*c840*/  IABS R216, R150 ;  /* 0x0000009600d87213 */ /* 0x000fc60000000000 */
[----:B------:R-:W-:Y:S02]  /*c850*/  @!P3 IMAD.IADD R198, R198, 0x1, -R2 ;  /* 0x00000001c6c6b824 */ /* 0x000fe400078e0a02 */
[C---:B------:R-:W-:Y:S02]  /*c860*/  IMAD R208, R2.reuse, R189, R208 ;  /* 0x000000bd02d07224 */ /* 0x040fe400078e02d0 */
[----:B------:R-:W-:Y:S01]  /*c870*/  IMAD.MOV R175, RZ, RZ, -R175 ;  /* 0x000000ffffaf7224 */ /* 0x000fe200078e0aaf */
[C---:B------:R-:W-:Y:S01]  /*c880*/  ISETP.GT.U32.AND P3, PT, R2.reuse, R198, PT ;  /* 0x000000c60200720c */ /* 0x040fe20003f64070 */
[----:B------:R-:W-:Y:S01]  /*c890*/  @!P0 IMAD.IADD R201, R201, 0x1, -R2 ;  /* 0x00000001c9c98824 */ /* 0x000fe200078e0a02 */
[C---:B------:R-:W-:Y:S01]  /*c8a0*/  ISETP.GT.U32.AND P0, PT, R2.reuse, R208, PT ;  /* 0x000000d00200720c */ /* 0x040fe20003f04070 */
[----:B------:R-:W-:Y:S02]  /*c8b0*/  IMAD R212, R2, R175, R212 ;  /* 0x000000af02d47224 */ /* 0x000fe400078e02d4 */
[----:B------:R-:W-:-:S04]  /*c8c0*/  IMAD.HI.U32 R175, R246, R216, RZ ;  /* 0x000000d8f6af7227 */ /* 0x000fc800078e00ff */
[----:B------:R-:W-:Y:S02]  /*c8d0*/  IMAD.MOV R175, RZ, RZ, -R175 ;  /* 0x000000ffffaf7224 */ /* 0x000fe400078e0aaf */
[C---:B------:R-:W-:Y:S02]  /*c8e0*/  IMAD R205, R2.reuse, R203, R205 ;  /* 0x000000cb02cd7224 */ /* 0x040fe400078e02cd */
[----:B------:R-:W-:Y:S02]  /*c8f0*/  IMAD R216, R2, R175, R216 ;  /* 0x000000af02d87224 */ /* 0x000fe400078e02d8 */
[--C-:B------:R-:W-:Y:S01]  /*c900*/  @!P3 IMAD.IADD R198, R198, 0x1, -R2.reuse ;  /* 0x00000001c6c6b824 */ /* 0x100fe200078e0a02 */
[----:B------:R-:W-:Y:S01]  /*c910*/  ISETP.GT.U32.AND P3, PT, R2, R205, PT ;  /* 0x000000cd0200720c */ /* 0x000fe20003f64070 */
[----:B------:R-:W-:Y:S01]  /*c920*/  @!P0 IMAD.IADD R208, R208, 0x1, -R2 ;  /* 0x00000001d0d08824 */ /* 0x000fe200078e0a02 */
[----:B------:R-:W-:Y:S02]  /*c930*/  ISETP.GT.U32.AND P0, PT, R2, R216, PT ;  /* 0x000000d80200720c */ /* 0x000fe40003f04070 */
[----:B------:R-:W-:-:S05]  /*c940*/  IABS R220, R161 ;  /* 0x000000a100dc7213 */ /* 0x000fca0000000000 */
[----:B------:R-:W-:-:S04]  /*c950*/  IMAD.HI.U32 R203, R246, R220, RZ ;  /* 0x000000dcf6cb7227 */ /* 0x000fc800078e00ff */
[--C-:B------:R-:W-:Y:S01]  /*c960*/  @!P3 IMAD.IADD R205, R205, 0x1, -R2.reuse ;  /* 0x00000001cdcdb824 */ /* 0x100fe200078e0a02 */
[----:B------:R-:W-:Y:S01]  /*c970*/  ISETP.GT.U32.AND P3, PT, R2, R212, PT ;  /* 0x000000d40200720c */ /* 0x000fe20003f64070 */
[----:B------:R-:W-:Y:S01]  /*c980*/  @!P0 IMAD.IADD R216, R216, 0x1, -R2 ;  /* 0x00000001d8d88824 */ /* 0x000fe200078e0a02 */
[----:B------:R-:W-:Y:S01]  /*c990*/  ISETP.GT.U32.AND P0, PT, R2, R201, PT ;  /* 0x000000c90200720c */ /* 0x000fe20003f04070 */
[----:B------:R-:W-:Y:S01]  /*c9a0*/  IMAD.MOV R203, RZ, RZ, -R203 ;  /* 0x000000ffffcb7224 */ /* 0x000fe200078e0acb */
[----:B------:R-:W-:-:S03]  /*c9b0*/  IABS R232, R125 ;  /* 0x0000007d00e87213 */ /* 0x000fc60000000000 */
[C---:B------:R-:W-:Y:S01]  /*c9c0*/  IMAD R220, R2.reuse, R203, R220 ;  /* 0x000000cb02dc7224 */ /* 0x040fe200078e02dc */
[----:B------:R-:W-:Y:S01]  /*c9d0*/  IABS R224, R109 ;  /* 0x0000006d00e07213 */ /* 0x000fe20000000000 */
[----:B------:R-:W-:Y:S01]  /*c9e0*/  @!P5 IMAD.MOV R187, RZ, RZ, -R187 ;  /* 0x000000ffffbbd224 */ /* 0x000fe200078e0abb */
[----:B------:R-:W-:Y:S01]  /*c9f0*/  IABS R228, R117 ;  /* 0x0000007500e47213 */ /* 0x000fe20000000000 */
[----:B------:R-:W-:Y:S01]  /*ca00*/  @!P4 IMAD.MOV R191, RZ, RZ, -R191 ;  /* 0x000000ffffbfc224 */ /* 0x000fe200078e0abf */
[----:B------:R-:W-:Y:S01]  /*ca10*/  ISETP.GT.U32.AND P5, PT, R2, R216, PT ;  /* 0x000000d80200720c */ /* 0x000fe20003fa4070 */
[--C-:B------:R-:W-:Y:S01]  /*ca20*/  @!P3 IMAD.IADD R212, R212, 0x1, -R2.reuse ;  /* 0x00000001d4d4b824 */ /* 0x100fe200078e0a02 */
[----:B------:R-:W-:Y:S01]  /*ca30*/  ISETP.GE.AND P3, PT, R168, RZ, PT ;  /* 0x000000ffa800720c */ /* 0x000fe20003f66270 */
[----:B------:R-:W-:Y:S01]  /*ca40*/  @!P0 IMAD.IADD R201, R201, 0x1, -R2 ;  /* 0x00000001c9c98824 */ /* 0x000fe200078e0a02 */
[----:B------:R-:W-:Y:S01]  /*ca50*/  ISETP.GT.U32.AND P0, PT, R2, R220, PT ;  /* 0x000000dc0200720c */ /* 0x000fe20003f04070 */
[----:B------:R-:W-:Y:S01]  /*ca60*/  IMAD.HI.U32 R168, R246, R232, RZ ;  /* 0x000000e8f6a87227 */ /* 0x000fe200078e00ff */
[----:B------:R-:W-:-:S03]  /*ca70*/  ISETP.GT.U32.AND P4, PT, R2, R205, PT ;  /* 0x000000cd0200720c */ /* 0x000fc60003f84070 */
[----:B------:R-:W-:-:S04]  /*ca80*/  IMAD.HI.U32 R189, R246, R224, RZ ;  /* 0x000000e0f6bd7227 */ /* 0x000fc800078e00ff */
[----:B------:R-:W-:Y:S01]  /*ca90*/  @!P1 IMAD.MOV R194, RZ, RZ, -R194 ;  /* 0x000000ffffc29224 */ /* 0x000fe200078e0ac2 */
[----:B------:R-:W-:Y:S01]  /*caa0*/  ISETP.GT.U32.AND P1, PT, R2, R208, PT ;  /* 0x000000d00200720c */ /* 0x000fe20003f24070 */
[----:B------:R-:W-:-:S04]  /*cab0*/  IMAD.HI.U32 R175, R246, R228, RZ ;  /* 0x000000e4f6af7227 */ /* 0x000fc800078e00ff */
[----:B------:R-:W-:Y:S02]  /*cac0*/  IMAD.MOV R168, RZ, RZ, -R168 ;  /* 0x000000ffffa87224 */ /* 0x000fe400078e0aa8 */
[----:B------:R-:W-:Y:S01]  /*cad0*/  IMAD.MOV R189, RZ, RZ, -R189 ;  /* 0x000000ffffbd7224 */ /* 0x000fe200078e0abd */
[----:B------:R-:W-:Y:S01]  /*cae0*/  IABS R236, R130 ;  /* 0x0000008200ec7213 */ /* 0x000fe20000000000 */
[----:B------:R-:W-:Y:S02]  /*caf0*/  IMAD.MOV R175, RZ, RZ, -R175 ;  /* 0x000000ffffaf7224 */ /* 0x000fe400078e0aaf */
[----:B------:R-:W-:Y:S01]  /*cb00*/  @!P2 IMAD.MOV R198, RZ, RZ, -R198 ;  /* 0x000000ffffc6a224 */ /* 0x000fe200078e0ac6 */
[C---:B------:R-:W-:Y:S01]  /*cb10*/  ISETP.GT.U32.AND P2, PT, R2.reuse, R212, PT ;  /* 0x000000d40200720c */ /* 0x040fe20003f44070 */
[C---:B------:R-:W-:Y:S02]  /*cb20*/  IMAD R232, R2.reuse, R168, R232 ;  /* 0x000000a802e87224 */ /* 0x040fe400078e02e8 */
[----:B------:R-:W-:-:S02]  /*cb30*/  IMAD R224, R2, R189, R224 ;  /* 0x000000bd02e07224 */ /* 0x000fc400078e02e0 */
[----:B------:R-:W-:Y:S02]  /*cb40*/  IMAD R228, R2, R175, R228 ;  /* 0x000000af02e47224 */ /* 0x000fe400078e02e4 */
[--C-:B------:R-:W-:Y:S01]  /*cb50*/  @!P5 IMAD.IADD R216, R216, 0x1, -R2.reuse ;  /* 0x00000001d8d8d824 */ /* 0x100fe200078e0a02 */
[----:B------:R-:W-:Y:S01]  /*cb60*/  ISETP.GT.U32.AND P5, PT, R2, R232, PT ;  /* 0x000000e80200720c */ /* 0x000fe20003fa4070 */
[--C-:B------:R-:W-:Y:S01]  /*cb70*/  @!P0 IMAD.IADD R220, R220, 0x1, -R2.reuse ;  /* 0x00000001dcdc8824 */ /* 0x100fe200078e0a02 */
[----:B------:R-:W-:Y:S01]  /*cb80*/  ISETP.GE.AND P0, PT, R146, RZ, PT ;  /* 0x000000ff9200720c */ /* 0x000fe20003f06270 */
[----:B------:R-:W-:Y:S01]  /*cb90*/  @!P4 IMAD.IADD R205, R205, 0x1, -R2 ;  /* 0x00000001cdcdc824 */ /* 0x000fe200078e0a02 */
[----:B------:R-:W-:Y:S01]  /*cba0*/  ISETP.GT.U32.AND P4, PT, R2, R224, PT ;  /* 0x000000e00200720c */ /* 0x000fe20003f84070 */
[----:B------:R-:W-:-:S04]  /*cbb0*/  IMAD.HI.U32 R168, R246, R236, RZ ;  /* 0x000000ecf6a87227 */ /* 0x000fc800078e00ff */
[----:B------:R-:W-:Y:S01]  /*cbc0*/  @!P1 IMAD.IADD R208, R208, 0x1, -R2 ;  /* 0x00000001d0d09824 */ /* 0x000fe200078e0a02 */
[----:B------:R-:W-:Y:S01]  /*cbd0*/  ISETP.GT.U32.AND P1, PT, R2, R228, PT ;  /* 0x000000e40200720c */ /* 0x000fe20003f24070 */
[----:B------:R-:W-:Y:S02]  /*cbe0*/  IMAD.MOV R168, RZ, RZ, -R168 ;  /* 0x000000ffffa87224 */ /* 0x000fe400078e0aa8 */
[----:B------:R-:W-:Y:S01]  /*cbf0*/  @!P2 IMAD.IADD R212, R212, 0x1, -R2 ;  /* 0x00000001d4d4a824 */ /* 0x000fe200078e0a02 */
[----:B------:R-:W-:Y:S01]  /*cc00*/  ISETP.GE.AND P2, PT, R142, RZ, PT ;  /* 0x000000ff8e00720c */ /* 0x000fe20003f46270 */
[----:B------:R-:W-:Y:S02]  /*cc10*/  IMAD R236, R2, R168, R236 ;  /* 0x000000a802ec7224 */ /* 0x000fe400078e02ec */
[----:B------:R-:W-:Y:S01]  /*cc20*/  @!P5 IMAD.IADD R232, R232, 0x1, -R2 ;  /* 0x00000001e8e8d824 */ /* 0x000fe200078e0a02 */
[C---:B------:R-:W-:Y:S01]  /*cc30*/  ISETP.GT.U32.AND P5, PT, R2.reuse, R220, PT ;  /* 0x000000dc0200720c */ /* 0x040fe20003fa4070 */
[----:B------:R-:W-:Y:S01]  /*cc40*/  @!P0 IMAD.MOV R212, RZ, RZ, -R212 ;  /* 0x000000ffffd48224 */ /* 0x000fe200078e0ad4 */
[----:B------:R-:W-:Y:S01]  /*cc50*/  ISETP.GT.U32.AND P0, PT, R2, R236, PT ;  /* 0x000000ec0200720c */ /* 0x000fe20003f04070 */
[--C-:B------:R-:W-:Y:S01]  /*cc60*/  @!P4 IMAD.IADD R224, R224, 0x1, -R2.reuse ;  /* 0x00000001e0e0c824 */ /* 0x100fe200078e0a02 */
[----:B------:R-:W-:Y:S01]  /*cc70*/  IABS R240, R134 ;  /* 0x0000008600f07213 */ /* 0x000fe20000000000 */
[----:B------:R-:W-:Y:S01]  /*cc80*/  @!P1 IMAD.IADD R228, R228, 0x1, -R2 ;  /* 0x00000001e4e49824 */ /* 0x000fe200078e0a02 */
[----:B------:R-:W-:Y:S01]  /*cc90*/  ISETP.GE.AND P1, PT, R161, RZ, PT ;  /* 0x000000ffa100720c */ /* 0x000fe20003f26270 */
[----:B------:R-:W-:Y:S01]  /*cca0*/  @!P3 IMAD.MOV R205, RZ, RZ, -R205 ;  /* 0x000000ffffcdb224 */ /* 0x000fe200078e0acd */
[----:B------:R-:W-:Y:S01]  /*ccb0*/  ISETP.GT.U32.AND P3, PT, R2, R224, PT ;  /* 0x000000e00200720c */ /* 0x000fe20003f64070 */
[----:B------:R-:W-:Y:S01]  /*ccc0*/  IMAD.HI.U32 R142, R246, R240, RZ ;  /* 0x000000f0f68e7227 */ /* 0x000fe200078e00ff */
[----:B------:R-:W-:-:S03]  /*ccd0*/  ISETP.GE.AND P4, PT, R150, RZ, PT ;  /* 0x000000ff9600720c */ /* 0x000fc60003f86270 */
[----:B------:R-:W-:Y:S01]  /*cce0*/  @!P6 IMAD.MOV R201, RZ, RZ, -R201 ;  /* 0x000000ffffc9e224 */ /* 0x000fe200078e0ac9 */
[C---:B------:R-:W-:Y:S01]  /*ccf0*/  ISETP.GT.U32.AND P6, PT, R2.reuse, R228, PT ;  /* 0x000000e40200720c */ /* 0x040fe20003fc4070 */
[----:B------:R-:W-:Y:S01]  /*cd00*/  @!P2 IMAD.MOV R208, RZ, RZ, -R208 ;  /* 0x000000ffffd0a224 */ /* 0x000fe200078e0ad0 */
[----:B------:R-:W-:Y:S01]  /*cd10*/  ISETP.GT.U32.AND P2, PT, R2, R232, PT ;  /* 0x000000e80200720c */ /* 0x000fe20003f44070 */
[----:B------:R-:W-:Y:S02]  /*cd20*/  IMAD.MOV R142, RZ, RZ, -R142 ;  /* 0x000000ffff8e7224 */ /* 0x000fe400078e0a8e */
[--C-:B------:R-:W-:Y:S02]  /*cd30*/  @!P5 IMAD.IADD R220, R220, 0x1, -R2.reuse ;  /* 0x00000001dcdcd824 */ /* 0x100fe400078e0a02 */
[----:B------:R-:W-:Y:S02]  /*cd40*/  @!P0 IMAD.IADD R236, R236, 0x1, -R2 ;  /* 0x00000001ecec8824 */ /* 0x000fe400078e0a02 */
[C---:B------:R-:W-:Y:S01]  /*cd50*/  IMAD R240, R2.reuse, R142, R240 ;  /* 0x0000008e02f07224 */ /* 0x040fe200078e02f0 */
[----:B------:R-:W-:Y:S01]  /*cd60*/  IABS R142, R93 ;  /* 0x0000005d008e7213 */ /* 0x000fe20000000000 */
[----:B------:R-:W-:Y:S01]  /*cd70*/  @!P1 IMAD.MOV R220, RZ, RZ, -R220 ;  /* 0x000000ffffdc9224 */ /* 0x000fe200078e0adc */
[----:B------:R-:W-:Y:S01]  /*cd80*/  ISETP.GT.U32.AND P1, PT, R2, R236, PT ;  /* 0x000000ec0200720c */ /* 0x000fe20003f24070 */
[----:B------:R-:W-:Y:S01]  /*cd90*/  @!P3 IMAD.IADD R224, R224, 0x1, -R2 ;  /* 0x00000001e0e0b824 */ /* 0x000fe200078e0a02 */
[----:B------:R-:W-:Y:S01]  /*cda0*/  ISETP.GE.AND P3, PT, R117, RZ, PT ;  /* 0x000000ff7500720c */ /* 0x000fe20003f66270 */
[----:B------:R-:W-:Y:S01]  /*cdb0*/  @!P4 IMAD.MOV R216, RZ, RZ, -R216 ;  /* 0x000000ffffd8c224 */ /* 0x000fe200078e0ad8 */
[----:B------:R-:W-:Y:S01]  /*cdc0*/  IABS R117, R97 ;  /* 0x0000006100757213 */ /* 0x000fe20000000000 */
[----:B------:R-:W-:Y:S01]  /*cdd0*/  @!P6 IMAD.IADD R228, R228, 0x1, -R2 ;  /* 0x00000001e4e4e824 */ /* 0x000fe200078e0a02 */
[----:B------:R-:W-:Y:S01]  /*cde0*/  ISETP.GE.AND P4, PT, R109, RZ, PT ;  /* 0x000000ff6d00720c */ /* 0x000fe20003f86270 */
[----:B------:R-:W-:Y:S01]  /*cdf0*/  IMAD.HI.U32 R109, R246, R142, RZ ;  /* 0x0000008ef66d7227 */ /* 0x000fe200078e00ff */
[----:B------:R-:W-:-:S02]  /*ce00*/  ISETP.GT.U32.AND P5, PT, R2, R240, PT ;  /* 0x000000f00200720c */ /* 0x000fc40003fa4070 */
[----:B------:R-:W-:Y:S01]  /*ce10*/  ISETP.GE.AND P6, PT, R125, RZ, PT ;  /* 0x000000ff7d00720c */ /* 0x000fe20003fc6270 */
[----:B------:R-:W-:Y:S01]  /*ce20*/  @!P2 IMAD.IADD R232, R232, 0x1, -R2 ;  /* 0x00000001e8e8a824 */ /* 0x000fe200078e0a02 */
[----:B------:R-:W-:Y:S01]  /*ce30*/  ISETP.GE.AND P2, PT, R130, RZ, PT ;  /* 0x000000ff8200720c */ /* 0x000fe20003f46270 */
[----:B------:R-:W-:-:S04]  /*ce40*/  IMAD.HI.U32 R125, R246, R117, RZ ;  /* 0x00000075f67d7227 */ /* 0x000fc800078e00ff */
[----:B------:R-:W-:Y:S02]  /*ce50*/  IMAD.MOV R109, RZ, RZ, -R109 ;  /* 0x000000ffff6d7224 */ /* 0x000fe400078e0a6d */
[----:B------:R-:W-:Y:S02]  /*ce60*/  IMAD.MOV R125, RZ, RZ, -R125 ;  /* 0x000000ffff7d7224 */ /* 0x000fe400078e0a7d */
[----:B------:R-:W-:Y:S01]  /*ce70*/  IMAD R109, R2, R109, R142 ;  /* 0x0000006d026d7224 */ /* 0x000fe200078e028e */
[----:B------:R-:W-:Y:S01]  /*ce80*/  IABS R142, R101 ;  /* 0x00000065008e7213 */ /* 0x000fe20000000000 */
[--C-:B------:R-:W-:Y:S01]  /*ce90*/  @!P1 IMAD.IADD R236, R236, 0x1, -R2.reuse ;  /* 0x00000001ecec9824 */ /* 0x100fe200078e0a02 */
[----:B------:R-:W-:Y:S01]  /*cea0*/  ISETP.GE.AND P1, PT, R101, RZ, PT ;  /* 0x000000ff6500720c */ /* 0x000fe20003f26270 */
[----:B------:R-:W-:Y:S02]  /*ceb0*/  IMAD R101, R2, R125, R117 ;  /* 0x0000007d02657224 */ /* 0x000fe400078e0275 */
[----:B------:R-:W-:Y:S01]  /*cec0*/  @!P5 IMAD.IADD R240, R240, 0x1, -R2 ;  /* 0x00000001f0f0d824 */ /* 0x000fe200078e0a02 */
[C---:B------:R-:W-:Y:S01]  /*ced0*/  ISETP.GT.U32.AND P5, PT, R2.reuse, R109, PT ;  /* 0x0000006d0200720c */ /* 0x040fe20003fa4070 */
[----:B------:R-:W-:Y:S01]  /*cee0*/  @!P2 IMAD.MOV R236, RZ, RZ, -R236 ;  /* 0x000000ffffeca224 */ /* 0x000fe200078e0aec */
[C---:B------:R-:W-:Y:S01]  /*cef0*/  ISETP.GT.U32.AND P2, PT, R2.reuse, R101, PT ;  /* 0x000000650200720c */ /* 0x040fe20003f44070 */
[----:B------:R-:W-:Y:S01]  /*cf00*/  @!P4 IMAD.MOV R224, RZ, RZ, -R224 ;  /* 0x000000ffffe0c224 */ /* 0x000fe200078e0ae0 */
[----:B------:R-:W-:-:S02]  /*cf10*/  ISETP.GT.U32.AND P4, PT, R2, R240, PT ;  /* 0x000000f00200720c */ /* 0x000fc40003f84070 */
[----:B------:R-:W-:Y:S01]  /*cf20*/  IABS R130, R11 ;  /* 0x0000000b00827213 */ /* 0x000fe20000000000 */
[----:B------:R-:W-:-:S06]  /*cf30*/  @!P6 IMAD.MOV R232, RZ, RZ, -R232 ;  /* 0x000000ffffe8e224 */ /* 0x000fcc00078e0ae8 */
[--C-:B------:R-:W-:Y:S02]  /*cf40*/  @!P5 IMAD.IADD R109, R109, 0x1, -R2.reuse ;  /* 0x000000016d6dd824 */ /* 0x100fe400078e0a02 */
[--C-:B------:R-:W-:Y:S02]  /*cf50*/  @!P2 IMAD.IADD R101, R101, 0x1, -R2.reuse ;  /* 0x000000016565a824 */ /* 0x100fe400078e0a02 */
[----:B------:R-:W-:Y:S01]  /*cf60*/  @!P4 IMAD.IADD R240, R240, 0x1, -R2 ;  /* 0x00000001f0f0c824 */ /* 0x000fe200078e0a02 */
[----:B------:R-:W-:Y:S01]  /*cf70*/  ISETP.GE.AND P4, PT, R11, RZ, PT ;  /* 0x000000ff0b00720c */ /* 0x000fe20003f86270 */
[----:B------:R-:W-:Y:S01]  /*cf80*/  IMAD.HI.U32 R11, R246, R142, RZ ;  /* 0x0000008ef60b7227 */ /* 0x000fe200078e00ff */
[----:B------:R-:W-:Y:S02]  /*cf90*/  ISETP.GT.U32.AND P5, PT, R2, R109, PT ;  /* 0x0000006d0200720c */ /* 0x000fe40003fa4070 */
[----:B------:R-:W-:Y:S01]  /*cfa0*/  ISETP.GE.AND P6, PT, R97, RZ, PT ;  /* 0x000000ff6100720c */ /* 0x000fe20003fc6270 */
[----:B------:R-:W-:Y:S01]  /*cfb0*/  IMAD.HI.U32 R117, R246, R130, RZ ;  /* 0x00000082f6757227 */ /* 0x000fe200078e00ff */
[----:B------:R-:W-:-:S02]  /*cfc0*/  ISETP.GT.U32.AND P2, PT, R2, R101, PT ;  /* 0x000000650200720c */ /* 0x000fc40003f44070 */
[----:B------:R-:W-:Y:S01]  /*cfd0*/  IABS R97, R244 ;  /* 0x000000f400617213 */ /* 0x000fe20000000000 */
[----:B------:R-:W-:Y:S01]  /*cfe0*/  @!P3 IMAD.MOV R228, RZ, RZ, -R228 ;  /* 0x000000ffffe4b224 */ /* 0x000fe200078e0ae4 */
[----:B------:R-:W-:Y:S01]  /*cff0*/  ISETP.GE.AND P0, PT, R134, RZ, PT ;  /* 0x000000ff8600720c */ /* 0x000fe20003f06270 */
[----:B------:R-:W-:Y:S01]  /*d000*/  IMAD.MOV R11, RZ, RZ, -R11 ;  /* 0x000000ffff0b7224 */ /* 0x000fe200078e0a0b */
[----:B------:R-:W-:Y:S01]  /*d010*/  ISETP.GE.AND P3, PT, R93, RZ, PT ;  /* 0x000000ff5d00720c */ /* 0x000fe20003f66270 */
[----:B------:R-:W-:Y:S01]  /*d020*/  IMAD.MOV R117, RZ, RZ, -R117 ;  /* 0x000000ffff757224 */ /* 0x000fe200078e0a75 */
[----:B------:R-:W-:Y:S01]  /*d030*/  IABS R93, R66 ;  /* 0x00000042005d7213 */ /* 0x000fe20000000000 */
[----:B------:R-:W-:Y:S01]  /*d040*/  IMAD.HI.U32 R134, R246, R97, RZ ;  /* 0x00000061f6867227 */ /* 0x000fe200078e00ff */
[----:B------:R-:W-:-:S03]  /*d050*/  IABS R125, R62 ;  /* 0x0000003e007d7213 */ /* 0x000fc60000000000 */
[C---:B------:R-:W-:Y:S02]  /*d060*/  IMAD R142, R2.reuse, R11, R142 ;  /* 0x0000000b028e7224 */ /* 0x040fe400078e028e */
[----:B------:R-:W-:Y:S02]  /*d070*/  IMAD R130, R2, R117, R130 ;  /* 0x0000007502827224 */ /* 0x000fe400078e0282 */
[----:B------:R-:W-:-:S04]  /*d080*/  IMAD.HI.U32 R11, R246, R93, RZ ;  /* 0x0000005df60b7227 */ /* 0x000fc800078e00ff */
[----:B------:R-:W-:Y:S02]  /*d090*/  IMAD.MOV R134, RZ, RZ, -R134 ;  /* 0x000000ffff867224 */ /* 0x000fe400078e0a86 */
[--C-:B------:R-:W-:Y:S01]  /*d0a0*/  @!P5 IMAD.IADD R109, R109, 0x1, -R2.reuse ;  /* 0x000000016d6dd824 */ /* 0x100fe200078e0a02 */
[C---:B------:R-:W-:Y:S01]  /*d0b0*/  ISETP.GT.U32.AND P5, PT, R2.reuse, R142, PT ;  /* 0x0000008e0200720c */ /* 0x040fe20003fa4070 */
[----:B------:R-:W-:Y:S01]  /*d0c0*/  @!P2 IMAD.IADD R101, R101, 0x1, -R2 ;  /* 0x000000016565a824 */ /* 0x000fe200078e0a02 */
[C---:B------:R-:W-:Y:S01]  /*d0d0*/  ISETP.GT.U32.AND P2, PT, R2.reuse, R130, PT ;  /* 0x000000820200720c */ /* 0x040fe20003f44070 */
[----:B------:R-:W-:Y:S02]  /*d0e0*/  IMAD.MOV R11, RZ, RZ, -R11 ;  /* 0x000000ffff0b7224 */ /* 0x000fe400078e0a0b */
[----:B------:R-:W-:Y:S02]  /*d0f0*/  IMAD R97, R2, R134, R97 ;  /* 0x0000008602617224 */ /* 0x000fe400078e0261 */
[----:B------:R-:W-:-:S04]  /*d100*/  IMAD.HI.U32 R134, R246, R125, RZ ;  /* 0x0000007df6867227 */ /* 0x000fc800078e00ff */
[----:B------:R-:W-:Y:S01]  /*d110*/  @!P0 IMAD.MOV R240, RZ, RZ, -R240 ;  /* 0x000000fffff08224 */ /* 0x000fe200078e0af0 */
[----:B------:R-:W-:Y:S01]  /*d120*/  ISETP.GE.AND P0, PT, R244, RZ, PT ;  /* 0x000000fff400720c */ /* 0x000fe20003f06270 */
[C---:B------:R-:W-:Y:S02]  /*d130*/  IMAD R93, R2.reuse, R11, R93 ;  /* 0x0000000b025d7224 */ /* 0x040fe400078e025d */
[----:B------:R-:W-:Y:S02]  /*d140*/  IMAD.MOV.U32 R244, RZ, RZ, R109 ;  /* 0x000000fffff47224 */ /* 0x000fe400078e006d */
[----:B------:R-:W-:Y:S02]  /*d150*/  IMAD.MOV R134, RZ, RZ, -R134 ;  /* 0x000000ffff867224 */ /* 0x000fe400078e0a86 */
[----:B------:R-:W-:Y:S01]  /*d160*/  IMAD.MOV.U32 R11, RZ, RZ, R101 ;  /* 0x000000ffff0b7224 */ /* 0x000fe200078e0065 */
[----:B------:R-:W-:Y:S01]  /*d170*/  IABS R117, R74 ;  /* 0x0000004a00757213 */ /* 0x000fe20000000000 */
[----:B------:R-:W-:Y:S01]  /*d180*/  @!P3 IMAD.MOV R244, RZ, RZ, -R244 ;  /* 0x000000fffff4b224 */ /* 0x000fe200078e0af4 */
[C---:B------:R-:W-:Y:S01]  /*d190*/  ISETP.GT.U32.AND P3, PT, R2.reuse, R97, PT ;  /* 0x000000610200720c */ /* 0x040fe20003f64070 */
[----:B------:R-:W-:-:S02]  /*d1a0*/  IMAD R101, R2, R134, R125 ;  /* 0x0000008602657224 */ /* 0x000fc400078e027d */
[----:B------:R-:W-:Y:S01]  /*d1b0*/  @!P6 IMAD.MOV R11, RZ, RZ, -R11 ;  /* 0x000000ffff0be224 */ /* 0x000fe200078e0a0b */
[----:B------:R-:W-:Y:S01]  /*d1c0*/  ISETP.GT.U32.AND P6, PT, R2, R93, PT ;  /* 0x0000005d0200720c */ /* 0x000fe20003fc4070 */
[--C-:B------:R-:W-:Y:S02]  /*d1d0*/  @!P5 IMAD.IADD R142, R142, 0x1, -R2.reuse ;  /* 0x000000018e8ed824 */ /* 0x100fe400078e0a02 */
[----:B------:R-:W-:Y:S01]  /*d1e0*/  @!P2 IMAD.IADD R130, R130, 0x1, -R2 ;  /* 0x000000018282a824 */ /* 0x000fe200078e0a02 */
[----:B------:R-:W-:Y:S01]  /*d1f0*/  ISETP.GT.U32.AND P2, PT, R2, R101, PT ;  /* 0x000000650200720c */ /* 0x000fe20003f44070 */
[----:B------:R-:W-:Y:S01]  /*d200*/  IMAD.HI.U32 R109, R246, R117, RZ ;  /* 0x00000075f66d7227 */ /* 0x000fe200078e00ff */
[----:B------:R-:W-:-:S03]  /*d210*/  ISETP.GT.U32.AND P5, PT, R2, R142, PT ;  /* 0x0000008e0200720c */ /* 0x000fc60003fa4070 */
[----:B------:R-:W-:Y:S02]  /*d220*/  IMAD.MOV R109, RZ, RZ, -R109 ;  /* 0x000000ffff6d7224 */ /* 0x000fe400078e0a6d */
[--C-:B------:R-:W-:Y:S01]  /*d230*/  @!P3 IMAD.IADD R97, R97, 0x1, -R2.reuse ;  /* 0x000000016161b824 */ /* 0x100fe200078e0a02 */
[C---:B------:R-:W-:Y:S01]  /*d240*/  ISETP.GT.U32.AND P3, PT, R2.reuse, R130, PT ;  /* 0x000000820200720c */ /* 0x040fe20003f64070 */
[----:B------:R-:W-:Y:S01]  /*d250*/  IMAD R109, R2, R109, R117 ;  /* 0x0000006d026d7224 */ /* 0x000fe200078e0275 */
[----:B------:R-:W-:Y:S01]  /*d260*/  IABS R117, R82 ;  /* 0x0000005200757213 */ /* 0x000fe20000000000 */
[--C-:B------:R-:W-:Y:S02]  /*d270*/  @!P6 IMAD.IADD R93, R93, 0x1, -R2.reuse ;  /* 0x000000015d5de824 */ /* 0x100fe400078e0a02 */
[--C-:B------:R-:W-:Y:S02]  /*d280*/  @!P2 IMAD.IADD R101, R101, 0x1, -R2.reuse ;  /* 0x000000016565a824 */ /* 0x100fe400078e0a02 */
[----:B------:R-:W-:Y:S01]  /*d290*/  @!P5 IMAD.IADD R142, R142, 0x1, -R2 ;  /* 0x000000018e8ed824 */ /* 0x000fe200078e0a02 */
[----:B------:R-:W-:Y:S01]  /*d2a0*/  ISETP.GT.U32.AND P2, PT, R2, R93, PT ;  /* 0x0000005d0200720c */ /* 0x000fe20003f44070 */
[----:B------:R-:W-:Y:S01]  /*d2b0*/  IMAD.HI.U32 R146, R246, R117, RZ ;  /* 0x00000075f6927227 */ /* 0x000fe200078e00ff */
[----:B------:R-:W-:-:S02]  /*d2c0*/  ISETP.GE.AND P5, PT, R66, RZ, PT ;  /* 0x000000ff4200720c */ /* 0x000fc40003fa6270 */
[C---:B------:R-:W-:Y:S01]  /*d2d0*/  ISETP.GT.U32.AND P6, PT, R2.reuse, R97, PT ;  /* 0x000000610200720c */ /* 0x040fe20003fc4070 */
[----:B------:R-:W-:Y:S02]  /*d2e0*/  IMAD.MOV.U32 R66, RZ, RZ, R142 ;  /* 0x000000ffff427224 */ /* 0x000fe400078e008e */
[----:B------:R-:W-:Y:S02]  /*d2f0*/  IMAD.MOV R146, RZ, RZ, -R146 ;  /* 0x000000ffff927224 */ /* 0x000fe400078e0a92 */
[----:B------:R-:W-:Y:S01]  /*d300*/  @!P1 IMAD.MOV R66, RZ, RZ, -R66 ;  /* 0x000000ffff429224 */ /* 0x000fe200078e0a42 */
[----:B------:R-:W-:Y:S01]  /*d310*/  ISETP.GT.U32.AND P1, PT, R2, R101, PT ;  /* 0x000000650200720c */ /* 0x000fe20003f24070 */
[--C-:B------:R-:W-:Y:S01]  /*d320*/  @!P3 IMAD.IADD R130, R130, 0x1, -R2.reuse ;  /* 0x000000018282b824 */ /* 0x100fe200078e0a02 */
[C---:B------:R-:W-:Y:S01]  /*d330*/  ISETP.GT.U32.AND P3, PT, R2.reuse, R109, PT ;  /* 0x0000006d0200720c */ /* 0x040fe20003f64070 */
[----:B------:R-:W-:Y:S02]  /*d340*/  IMAD R117, R2, R146, R117 ;  /* 0x0000009202757224 */ /* 0x000fe400078e0275 */
[----:B------:R-:W-:Y:S01]  /*d350*/  @!P2 IMAD.IADD R93, R93, 0x1, -R2 ;  /* 0x000000015d5da824 */ /* 0x000fe200078e0a02 */
[----:B------:R-:W-:-:S02]  /*d360*/  IABS R134, R49 ;  /* 0x0000003100867213 */ /* 0x000fc40000000000 */
[----:B------:R-:W-:Y:S01]  /*d370*/  ISETP.GT.U32.AND P2, PT, R2, R117, PT ;  /* 0x000000750200720c */ /* 0x000fe20003f44070 */
[----:B------:R-:W-:Y:S01]  /*d380*/  @!P6 IMAD.IADD R97, R97, 0x1, -R2 ;  /* 0x000000016161e824 */ /* 0x000fe200078e0a02 */
[----:B------:R-:W-:Y:S01]  /*d390*/  ISETP.GE.AND P6, PT, R62, RZ, PT ;  /* 0x000000ff3e00720c */ /* 0x000fe20003fc6270 */
[----:B------:R-:W-:Y:S01]  /*d3a0*/  IMAD.HI.U32 R62, R246, R134, RZ ;  /* 0x00000086f63e7227 */ /* 0x000fe200078e00ff */
[----:B------:R-:W-:-:S03]  /*d3b0*/  IABS R142, R51 ;  /* 0x00000033008e7213 */ /* 0x000fc60000000000 */
[--C-:B------:R-:W-:Y:S01]  /*d3c0*/  @!P1 IMAD.IADD R101, R101, 0x1, -R2.reuse ;  /* 0x0000000165659824 */ /* 0x100fe200078e0a02 */
[----:B------:R-:W-:Y:S01]  /*d3d0*/  ISETP.GE.AND P1, PT, R74, RZ, PT ;  /* 0x000000ff4a00720c */ /* 0x000fe20003f26270 */
[----:B------:R-:W-:Y:S02]  /*d3e0*/  @!P3 IMAD.IADD R109, R109, 0x1, -R2 ;  /* 0x000000016d6db824 */ /* 0x000fe400078e0a02 */
[----:B------:R-:W-:Y:S02]  /*d3f0*/  IMAD.MOV R74, RZ, RZ, -R62 ;  /* 0x000000ffff4a7224 */ /* 0x000fe400078e0a3e */
[----:B------:R-:W-:Y:S01]  /*d400*/  @!P2 IMAD.IADD R117, R117, 0x1, -R2 ;  /* 0x000000017575a824 */ /* 0x000fe200078e0a02 */
[----:B------:R-:W-:Y:S01]  /*d410*/  ISETP.GT.U32.AND P2, PT, R2, R109, PT ;  /* 0x0000006d0200720c */ /* 0x000fe20003f44070 */
[----:B------:R-:W-:Y:S01]  /*d420*/  IMAD.HI.U32 R62, R246, R142, RZ ;  /* 0x0000008ef63e7227 */ /* 0x000fe200078e00ff */
[----:B------:R-:W-:-:S03]  /*d430*/  IABS R125, R47 ;  /* 0x0000002f007d7213 */ /* 0x000fc60000000000 */
[C---:B------:R-:W-:Y:S02]  /*d440*/  IMAD R134, R2.reuse, R74, R134 ;  /* 0x0000004a02867224 */ /* 0x040fe400078e0286 */
[----:B------:R-:W-:Y:S02]  /*d450*/  IMAD.MOV R62, RZ, RZ, -R62 ;  /* 0x000000ffff3e7224 */ /* 0x000fe400078e0a3e */
[----:B------:R-:W-:Y:S01]  /*d460*/  @!P5 IMAD.MOV R93, RZ, RZ, -R93 ;  /* 0x000000ffff5dd224 */ /* 0x000fe200078e0a5d */
[----:B------:R-:W-:Y:S01]  /*d470*/  ISETP.GT.U32.AND P5, PT, R2, R134, PT ;  /* 0x000000860200720c */ /* 0x000fe20003fa4070 */
[----:B------:R-:W-:Y:S01]  /*d480*/  STL [R1+0x1964], R3 ;  /* 0x0019640301007387 */ /* 0x000fe20000100800 */
[----:B------:R-:W-:-:S03]  /*d490*/  IMAD.HI.U32 R146, R246, R125, RZ ;  /* 0x0000007df6927227 */ /* 0x000fc600078e00ff */
[----:B------:R-:W-:Y:S01]  /*d4a0*/  STL [R1+0x1968], R252 ;  /* 0x001968fc01007387 */ /* 0x000fe20000100800 */
[----:B------:R-:W-:-:S03]  /*d4b0*/  IMAD R142, R2, R62, R142 ;  /* 0x0000003e028e7224 */ /* 0x000fc600078e028e */
[----:B------:R-:W-:Y:S01]  /*d4c0*/  STL [R1+0x196c], R214 ;  /* 0x00196cd601007387 */ /* 0x000fe20000100800 */
[----:B------:R-:W-:-:S03]  /*d4d0*/  IMAD.MOV R146, RZ, RZ, -R146 ;  /* 0x000000ffff927224 */ /* 0x000fc600078e0a92 */
[----:B------:R-:W-:Y:S01]  /*d4e0*/  STL [R1+0x1970], R222 ;  /* 0x001970de01007387 */ /* 0x000fe20000100800 */
[----:B------:R-:W-:-:S03]  /*d4f0*/  @!P2 IMAD.IADD R109, R109, 0x1, -R2 ;  /* 0x000000016d6da824 */ /* 0x000fc600078e0a02 */
[----:B------:R-:W-:Y:S01]  /*d500*/  STL [R1+0x1978], R230 ;  /* 0x001978e601007387 */ /* 0x000fe20000100800 */
[----:B------:R-:W-:-:S03]  /*d510*/  ISETP.GE.AND P3, PT, R82, RZ, PT ;  /* 0x000000ff5200720c */ /* 0x000fc60003f66270 */
[----:B------:R-:W-:Y:S01]  /*d520*/  STL [R1+0x197c], R238 ;  /* 0x00197cee01007387 */ /* 0x000fe20000100800 */
[C---:B------:R-:W-:Y:S01]  /*d530*/  ISETP.GT.U32.AND P2, PT, R2.reuse, R142, PT ;  /* 0x0000008e0200720c */ /* 0x040fe20003f44070 */
[----:B------:R-:W-:Y:S02]  /*d540*/  IMAD R125, R2, R146, R125 ;  /* 0x00000092027d7224 */ /* 0x000fe400078e027d */
[----:B------:R-:W-:Y:S01]  /*d550*/  STL [R1+0x1980], R31 ;  /* 0x0019801f01007387 */ /* 0x000fe20000100800 */
[----:B------:R-:W-:-:S03]  /*d560*/  IMAD.MOV.U32 R82, RZ, RZ, R97 ;  /* 0x000000ffff527224 */ /* 0x000fc600078e0061 */
[----:B------:R-:W-:Y:S04]  /*d570*/  STL [R1+0x1984], R70 ;  /* 0x0019844601007387 */ /* 0x000fe80000100800 */
[----:B------:R-:W-:Y:S01]  /*d580*/  STL [R1+0x1988], R86 ;  /* 0x0019885601007387 */ /* 0x000fe20000100800 */
[----:B------:R-:W-:-:S03]  /*d590*/  IMAD.MOV.U32 R74, RZ, RZ, R130 ;  /* 0x000000ffff4a7224 */ /* 0x000fc600078e0082 */
[----:B------:R-:W-:Y:S01]  /*d5a0*/  STL [R1+0x198c], R105 ;  /* 0x00198c6901007387 */ /* 0x000fe20000100800 */
[----:B------:R-:W-:-:S03]  /*d5b0*/  @!P0 IMAD.MOV R82, RZ, RZ, -R82 ;  /* 0x000000ffff528224 */ /* 0x000fc600078e0a52 */
[----:B------:R0:W-:Y:S01]  /*d5c0*/  STL [R1+0x1990], R121 ;  /* 0x0019907901007387 */ /* 0x0001e20000100800 */
[----:B------:R-:W-:Y:S01]  /*d5d0*/  @!P5 IMAD.IADD R134, R134, 0x1, -R2 ;  /* 0x000000018686d824 */ /* 0x000fe200078e0a02 */
[C---:B------:R-:W-:Y:S02]  /*d5e0*/  ISETP.GT.U32.AND P0, PT, R2.reuse, R125, PT ;  /* 0x0000007d0200720c */ /* 0x040fe40003f04070 */
[----:B------:R-:W-:Y:S01]  /*d5f0*/  IABS R161, R19 ;  /* 0x0000001300a17213 */ /* 0x000fe20000000000 */
[----:B------:R-:W-:Y:S01]  /*d600*/  @!P4 IMAD.MOV R74, RZ, RZ, -R74 ;  /* 0x000000ffff4ac224 */ /* 0x000fe200078e0a4a */
[----:B0-----:R-:W3:Y:S04]  /*d610*/  LDL.LU R121, [R1+0x38] ;  /* 0x0000380001797983 */ /* 0x001ee80000300800 */
[----:B------:R0:W-:Y:S01]  /*d620*/  STL [R1+0x1994], R138 ;  /* 0x0019948a01007387 */ /* 0x0001e20000100800 */
[----:B------:R-:W-:Y:S01]  /*d630*/  @!P6 IMAD.MOV R101, RZ, RZ, -R101 ;  /* 0x000000ffff65e224 */ /* 0x000fe200078e0a65 */
[----:B------:R-:W-:Y:S01]  /*d640*/  ISETP.GT.U32.AND P4, PT, R2, R117, PT ;  /* 0x000000750200720c */ /* 0x000fe20003f84070 */
[----:B------:R-:W-:Y:S01]  /*d650*/  @!P1 IMAD.MOV R109, RZ, RZ, -R109 ;  /* 0x000000ffff6d9224 */ /* 0x000fe200078e0a6d */
[----:B------:R-:W-:Y:S01]  /*d660*/  ISETP.GE.AND P6, PT, R47, RZ, PT ;  /* 0x000000ff2f00720c */ /* 0x000fe20003fc6270 */
[----:B------:R-:W-:Y:S01]  /*d670*/  IMAD.HI.U32 R47, R246, R161, RZ ;  /* 0x000000a1f62f7227 */ /* 0x000fe200078e00ff */
[----:B------:R-:W-:Y:S01]  /*d680*/  ISETP.GT.U32.AND P1, PT, R2, R134, PT ;  /* 0x000000860200720c */ /* 0x000fe20003f24070 */
[----:B0-----:R-:W3:Y:S02]  /*d690*/  LDL.LU R138, [R1+0x34] ;  /* 0x00003400018a7983 */ /* 0x001ee40000300800 */
[----:B------:R-:W-:-:S02]  /*d6a0*/  @!P2 IMAD.IADD R142, R142, 0x1, -R2 ;  /* 0x000000018e8ea824 */ /* 0x000fc400078e0a02 */
[----:B------:R-:W-:Y:S01]  /*d6b0*/  IMAD.MOV R47, RZ, RZ, -R47 ;  /* 0x000000ffff2f7224 */ /* 0x000fe200078e0a2f */
[----:B------:R-:W-:Y:S01]  /*d6c0*/  IABS R150, R5 ;  /* 0x0000000500967213 */ /* 0x000fe20000000000 */
[--C-:B------:R-:W-:Y:S01]  /*d6d0*/  @!P0 IMAD.IADD R125, R125, 0x1, -R2.reuse ;  /* 0x000000017d7d8824 */ /* 0x100fe200078e0a02 */
[C---:B------:R-:W-:Y:S01]  /*d6e0*/  ISETP.GT.U32.AND P2, PT, R2.reuse, R142, PT ;  /* 0x0000008e0200720c */ /* 0x040fe20003f44070 */
[----:B------:R-:W-:Y:S02]  /*d6f0*/  IMAD R161, R2, R47, R161 ;  /* 0x0000002f02a17224 */ /* 0x000fe400078e02a1 */
[--C-:B------:R-:W-:Y:S01]  /*d700*/  @!P4 IMAD.IADD R117, R117, 0x1, -R2.reuse ;  /* 0x000000017575c824 */ /* 0x100fe200078e0a02 */
[----:B------:R-:W-:Y:S01]  /*d710*/  ISETP.GE.AND P4, PT, R49, RZ, PT ;  /* 0x000000ff3100720c */ /* 0x000fe20003f86270 */
[----:B------:R-:W-:Y:S01]  /*d720*/  @!P1 IMAD.IADD R134, R134, 0x1, -R2 ;  /* 0x0000000186869824 */ /* 0x000fe200078e0a02 */
[----:B------:R-:W-:Y:S01]  /*d730*/  ISETP.GT.U32.AND P5, PT, R2, R125, PT ;  /* 0x0000007d0200720c */ /* 0x000fe20003fa4070 */
[----:B------:R-:W-:Y:S01]  /*d740*/  IMAD.HI.U32 R49, R246, R150, RZ ;  /* 0x00000096f6317227 */ /* 0x000fe200078e00ff */
[----:B------:R-:W-:-:S02]  /*d750*/  ISETP.GT.U32.AND P1, PT, R2, R161, PT ;  /* 0x000000a10200720c */ /* 0x000fc40003f24070 */
[----:B------:R-:W-:Y:S01]  /*d760*/  IABS R175, R35 ;  /* 0x0000002300af7213 */ /* 0x000fe20000000000 */
[----:B------:R-:W-:Y:S01]  /*d770*/  IMAD.MOV R49, RZ, RZ, -R49 ;  /* 0x000000ffff317224 */ /* 0x000fe200078e0a31 */
[----:B------:R-:W-:Y:S01]  /*d780*/  STL [R1+0x1998], R154 ;  /* 0x0019989a01007387 */ /* 0x000fe20000100800 */
[----:B------:R-:W-:Y:S01]  /*d790*/  @!P2 IMAD.IADD R142, R142, 0x1, -R2 ;  /* 0x000000018e8ea824 */ /* 0x000fe200078e0a02 */
[----:B------:R-:W-:Y:S01]  /*d7a0*/  IABS R189, R248 ;  /* 0x000000f800bd7213 */ /* 0x000fe20000000000 */
[----:B------:R-:W-:Y:S01]  /*d7b0*/  IMAD R150, R2, R49, R150 ;  /* 0x0000003102967224 */ /* 0x000fe200078e0296 */
[----:B------:R-:W-:Y:S01]  /*d7c0*/  STL [R1+0x199c], R182 ;  /* 0x00199cb601007387 */ /* 0x000fe20000100800 */
[----:B------:R-:W-:Y:S01]  /*d7d0*/  ISETP.GE.AND P2, PT, R19, RZ, PT ;  /* 0x000000ff1300720c */ /* 0x000fe20003f46270 */
[----:B------:R-:W-:Y:S02]  /*d7e0*/  IMAD.HI.U32 R19, R246, R175, RZ ;  /* 0x000000aff6137227 */ /* 0x000fe400078e00ff */
[----:B------:R0:W-:Y:S01]  /*d7f0*/  STL [R1+0x19a0], R210 ;  /* 0x0019a0d201007387 */ /* 0x0001e20000100800 */
[----:B------:R-:W-:-:S03]  /*d800*/  ISETP.GE.AND P0, PT, R51, RZ, PT ;  /* 0x000000ff3300720c */ /* 0x000fc60003f06270 */
[----:B------:R-:W3:Y:S01]  /*d810*/  LDL.LU R105, [R1+0x3c] ;  /* 0x00003c0001697983 */ /* 0x000ee20000300800 */
[--C-:B------:R-:W-:Y:S01]  /*d820*/  @!P5 IMAD.IADD R125, R125, 0x1, -R2.reuse ;  /* 0x000000017d7dd824 */ /* 0x100fe200078e0a02 */
[----:B------:R-:W-:Y:S01]  /*d830*/  ISETP.GT.U32.AND P5, PT, R2, R150, PT ;  /* 0x000000960200720c */ /* 0x000fe20003fa4070 */
[----:B------:R-:W-:Y:S01]  /*d840*/  IMAD.HI.U32 R47, R246, R189, RZ ;  /* 0x000000bdf62f7227 */ /* 0x000fe200078e00ff */
[----:B------:R-:W-:Y:S01]  /*d850*/  IABS R203, R249 ;  /* 0x000000f900cb7213 */ /* 0x000fe20000000000 */
[----:B------:R-:W3:Y:S02]  /*d860*/  LDL.LU R86, [R1+0x40] ;  /* 0x0000400001567983 */ /* 0x000ee40000300800 */
[----:B------:R-:W-:Y:S02]  /*d870*/  IMAD.MOV R19, RZ, RZ, -R19 ;  /* 0x000000ffff137224 */ /* 0x000fe400078e0a13 */
[----:B------:R-:W-:Y:S01]  /*d880*/  @!P1 IMAD.IADD R161, R161, 0x1, -R2 ;  /* 0x00000001a1a19824 */ /* 0x000fe200078e0a02 */
[----:B------:R-:W3:Y:S01]  /*d890*/  LDL.LU R70, [R1+0x44] ;  /* 0x0000440001467983 */ /* 0x000ee20000300800 */
[----:B------:R-:W-:Y:S01]  /*d8a0*/  @!P3 IMAD.MOV R117, RZ, RZ, -R117 ;  /* 0x000000ffff75b224 */ /* 0x000fe200078e0a75 */
[----:B------:R-:W-:Y:S01]  /*d8b0*/  ISETP.GE.AND P3, PT, R5, RZ, PT ;  /* 0x000000ff0500720c */ /* 0x000fe20003f66270 */
[----:B------:R-:W-:Y:S01]  /*d8c0*/  IMAD.MOV R47, RZ, RZ, -R47 ;  /* 0x000000ffff2f7224 */ /* 0x000fe200078e0a2f */
[C---:B------:R-:W-:Y:S01]  /*d8d0*/  ISETP.GT.U32.AND P1, PT, R2.reuse, R161, PT ;  /* 0x000000a10200720c */ /* 0x040fe20003f24070 */
[----:B------:R-:W-:Y:S01]  /*d8e0*/  IMAD R175, R2, R19, R175 ;  /* 0x0000001302af7224 */ /* 0x000fe200078e02af */
[----:B------:R-:W3:Y:S01]  /*d8f0*/  LDL.LU R31, [R1+0x48] ;  /* 0x00004800011f7983 */ /* 0x000ee20000300800 */
[----:B------:R-:W-:Y:S01]  /*d900*/  IMAD.HI.U32 R5, R246, R203, RZ ;  /* 0x000000cbf6057227 */ /* 0x000fe200078e00ff */
[----:B------:R-:W-:-:S02]  /*d910*/  IABS R218, R250 ;  /* 0x000000fa00da7213 */ /* 0x000fc40000000000 */
[----:B------:R-:W3:Y:S01]  /*d920*/  LDL.LU R238, [R1+0x4c] ;  /* 0x00004c0001ee7983 */ /* 0x000ee20000300800 */
[C---:B------:R-:W-:Y:S02]  /*d930*/  IMAD R189, R2.reuse, R47, R189 ;  /* 0x0000002f02bd7224 */ /* 0x040fe400078e02bd */
[----:B------:R-:W-:Y:S01]  /*d940*/  @!P4 IMAD.MOV R134, RZ, RZ, -R134 ;  /* 0x000000ffff86c224 */ /* 0x000fe200078e0a86 */
[C---:B------:R-:W-:Y:S01]  /*d950*/  ISETP.GT.U32.AND P4, PT, R2.reuse, R175, PT ;  /* 0x000000af0200720c */ /* 0x040fe20003f84070 */
[----:B------:R-:W-:Y:S01]  /*d960*/  IMAD.MOV R5, RZ, RZ, -R5 ;  /* 0x000000ffff057224 */ /* 0x000fe200078e0a05 */
[----:B--2---:R-:W-:Y:S01]  /*d970*/  IABS R234, R4 ;  /* 0x0000000400ea7213 */ /* 0x004fe20000000000 */
[----:B------:R-:W-:Y:S01]  /*d980*/  @!P0 IMAD.MOV R142, RZ, RZ, -R142 ;  /* 0x000000ffff8e8224 */ /* 0x000fe200078e0a8e */
[----:B------:R-:W-:Y:S01]  /*d990*/  ISETP.GT.U32.AND P0, PT, R2, R189, PT ;  /* 0x000000bd0200720c */ /* 0x000fe20003f04070 */
[--C-:B------:R-:W-:Y:S01]  /*d9a0*/  @!P5 IMAD.IADD R150, R150, 0x1, -R2.reuse ;  /* 0x000000019696d824 */ /* 0x100fe200078e0a02 */
[----:B------:R-:W-:Y:S01]  /*d9b0*/  IABS R62, R247 ;  /* 0x000000f7003e7213 */ /* 0x000fe20000000000 */
[C---:B------:R-:W-:Y:S01]  /*d9c0*/  IMAD R203, R2.reuse, R5, R203 ;  /* 0x0000000502cb7224 */ /* 0x040fe200078e02cb */
[----:B------:R-:W2:Y:S01]  /*d9d0*/  LDL.LU R222, [R1+0x50] ;  /* 0x0000500001de7983 */ /* 0x000ea20000300800 */
[----:B------:R-:W-:Y:S01]  /*d9e0*/  @!P6 IMAD.MOV R125, RZ, RZ, -R125 ;  /* 0x000000ffff7de224 */ /* 0x000fe200078e0a7d */
[C---:B------:R-:W-:Y:S01]  /*d9f0*/  ISETP.GT.U32.AND P6, PT, R2.reuse, R150, PT ;  /* 0x000000960200720c */ /* 0x040fe20003fc4070 */
[--C-:B------:R-:W-:Y:S01]  /*da00*/  @!P1 IMAD.IADD R161, R161, 0x1, -R2.reuse ;  /* 0x00000001a1a19824 */ /* 0x100fe200078e0a02 */
[----:B------:R-:W-:Y:S01]  /*da10*/  ISETP.GT.U32.AND P1, PT, R2, R203, PT ;  /* 0x000000cb0200720c */ /* 0x000fe20003f24070 */
[----:B------:R-:W-:-:S04]  /*da20*/  @!P4 IMAD.IADD R175, R175, 0x1, -R2 ;  /* 0x00000001afafc824 */ /* 0x000fc800078e0a02 */
[--C-:B------:R-:W-:Y:S01]  /*da30*/  @!P0 IMAD.IADD R189, R189, 0x1, -R2.reuse ;  /* 0x00000001bdbd8824 */ /* 0x100fe200078e0a02 */
[----:B------:R-:W-:Y:S01]  /*da40*/  ISETP.GT.U32.AND P0, PT, R2, R175, PT ;  /* 0x000000af0200720c */ /* 0x000fe20003f04070 */
[----:B------:R-:W-:Y:S01]  /*da50*/  IMAD.HI.U32 R5, R246, R218, RZ ;  /* 0x000000daf6057227 */ /* 0x000fe200078e00ff */
[----:B------:R-:W-:Y:S01]  /*da60*/  ISETP.GE.AND P5, PT, R35, RZ, PT ;  /* 0x000000ff2300720c */ /* 0x000fe20003fa6270 */
[----:B------:R-:W2:Y:S02]  /*da70*/  LDL.LU R214, [R1+0x54] ;  /* 0x0000540001d67983 */ /* 0x000ea40000300800 */
[--C-:B------:R-:W-:Y:S02]  /*da80*/  @!P6 IMAD.IADD R150, R150, 0x1, -R2.reuse ;  /* 0x000000019696e824 */ /* 0x100fe400078e0a02 */
[----:B------:R-:W-:Y:S01]  /*da90*/  IMAD.MOV R5, RZ, RZ, -R5 ;  /* 0x000000ffff057224 */ /* 0x000fe200078e0a05 */
[----:B------:R-:W2:Y:S01]  /*daa0*/  LDL.LU R252, [R1+0x58] ;  /* 0x0000580001fc7983 */ /* 0x000ea20000300800 */
[----:B------:R-:W-:-:S02]  /*dab0*/  @!P1 IMAD.IADD R203, R203, 0x1, -R2 ;  /* 0x00000001cbcb9824 */ /* 0x000fc400078e0a02 */
[----:B------:R-:W-:Y:S01]  /*dac0*/  @!P3 IMAD.MOV R150, RZ, RZ, -R150 ;  /* 0x000000ffff96b224 */ /* 0x000fe200078e0a96 */
[----:B------:R-:W2:Y:S01]  /*dad0*/  LDL.LU R3, [R1+0x5c] ;  /* 0x00005c0001037983 */ /* 0x000ea20000300800 */
[C---:B------:R-:W-:Y:S01]  /*dae0*/  IMAD R218, R2.reuse, R5, R218 ;  /* 0x0000000502da7224 */ /* 0x040fe200078e02da */
[----:B------:R-:W-:Y:S01]  /*daf0*/  ISETP.GT.U32.AND P3, PT, R2, R203, PT ;  /* 0x000000cb0200720c */ /* 0x000fe20003f64070 */
[----:B------:R-:W-:-:S04]  /*db00*/  IMAD.HI.U32 R35, R246, R234, RZ ;  /* 0x000000eaf6237227 */ /* 0x000fc800078e00ff */
[----:B------:R-:W-:Y:S01]  /*db10*/  @!P0 IMAD.IADD R175, R175, 0x1, -R2 ;  /* 0x00000001afaf8824 */ /* 0x000fe200078e0a02 */
[----:B------:R-:W-:Y:S01]  /*db20*/  ISETP.GT.U32.AND P0, PT, R2, R218, PT ;  /* 0x000000da0200720c */ /* 0x000fe20003f04070 */
[----:B------:R-:W-:-:S04]  /*db30*/  IMAD.HI.U32 R19, R246, R62, RZ ;  /* 0x0000003ef6137227 */ /* 0x000fc800078e00ff */
[----:B------:R-:W-:Y:S02]  /*db40*/  IMAD.MOV R35, RZ, RZ, -R35 ;  /* 0x000000ffff237224 */ /* 0x000fe400078e0a23 */
[----:B------:R-:W-:Y:S02]  /*db50*/  IMAD.MOV R19, RZ, RZ, -R19 ;  /* 0x000000ffff137224 */ /* 0x000fe400078e0a13 */
[C---:B------:R-:W-:Y:S02]  /*db60*/  IMAD R234, R2.reuse, R35, R234 ;  /* 0x0000002302ea7224 */ /* 0x040fe400078e02ea */
[C---:B------:R-:W-:Y:S02]  /*db70*/  IMAD R62, R2.reuse, R19, R62 ;  /* 0x00000013023e7224 */ /* 0x040fe400078e023e */
[--C-:B------:R-:W-:Y:S01]  /*db80*/  @!P3 IMAD.IADD R203, R203, 0x1, -R2.reuse ;  /* 0x00000001cbcbb824 */ /* 0x100fe200078e0a02 */
[----:B------:R-:W-:Y:S01]  /*db90*/  ISETP.GT.U32.AND P3, PT, R2, R234, PT ;  /* 0x000000ea0200720c */ /* 0x000fe20003f64070 */
[----:B------:R-:W-:Y:S01]  /*dba0*/  @!P0 IMAD.IADD R218, R218, 0x1, -R2 ;  /* 0x00000001dada8824 */ /* 0x000fe200078e0a02 */
[----:B------:R-:W-:-:S02]  /*dbb0*/  ISETP.GT.U32.AND P1, PT, R2, R189, PT ;  /* 0x000000bd0200720c */ /* 0x000fc40003f24070 */
[----:B------:R-:W-:-:S09]  /*dbc0*/  ISETP.GT.U32.AND P0, PT, R2, R62, PT ;  /* 0x0000003e0200720c */ /* 0x000fd20003f04070 */
[--C-:B------:R-:W-:Y:S02]  /*dbd0*/  @!P3 IMAD.IADD R234, R234, 0x1, -R2.reuse ;  /* 0x00000001eaeab824 */ /* 0x100fe400078e0a02 */
[--C-:B------:R-:W-:Y:S01]  /*dbe0*/  @!P1 IMAD.IADD R189, R189, 0x1, -R2.reuse ;  /* 0x00000001bdbd9824 */ /* 0x100fe200078e0a02 */
[----:B------:R-:W-:Y:S01]  /*dbf0*/  ISETP.GE.AND P1, PT, R4, RZ, PT ;  /* 0x000000ff0400720c */ /* 0x000fe20003f26270 */
[----:B------:R-:W-:Y:S01]  /*dc00*/  @!P0 IMAD.IADD R62, R62, 0x1, -R2 ;  /* 0x000000013e3e8824 */ /* 0x000fe200078e0a02 */
[----:B------:R-:W-:Y:S01]  /*dc10*/  ISETP.GT.U32.AND P0, PT, R2, R234, PT ;  /* 0x000000ea0200720c */ /* 0x000fe20003f04070 */
[----:B------:R-:W2:Y:S04]  /*dc20*/  LDL.LU R4, [R1+0x60] ;  /* 0x0000600001047983 */ /* 0x000ea80000300800 */
[----:B------:R-:W2:Y:S01]  /*dc30*/  LDL.LU R230, [R1+0x64] ;  /* 0x0000640001e67983 */ /* 0x000ea20000300800 */
[----:B----4-:R-:W-:-:S07]  /*dc40*/  IABS R19, R127 ;  /* 0x0000007f00137213 */ /* 0x010fce0000000000 */
[----:B------:R-:W-:Y:S01]  /*dc50*/  @!P0 IMAD.IADD R234, R234, 0x1, -R2 ;  /* 0x00000001eaea8824 */ /* 0x000fe200078e0a02 */
[----:B------:R-:W-:Y:S02]  /*dc60*/  ISETP.GE.AND P0, PT, R127, RZ, PT ;  /* 0x000000ff7f00720c */ /* 0x000fe40003f06270 */
[----:B------:R-:W4:Y:S01]  /*dc70*/  LDL.LU R127, [R1+0x68] ;  /* 0x00006800017f7983 */ /* 0x000f220000300800 */
[----:B---3--:R-:W-:-:S05]  /*dc80*/  IABS R97, R251 ;  /* 0x000000fb00617213 */ /* 0x008fca0000000000 */
[----:B------:R-:W-:-:S04]  /*dc90*/  IMAD.HI.U32 R5, R246, R97, RZ ;  /* 0x00000061f6057227 */ /* 0x000fc800078e00ff */
[----:B------:R-:W-:-:S04]  /*dca0*/  IMAD.MOV R5, RZ, RZ, -R5 ;  /* 0x000000ffff057224 */ /* 0x000fc800078e0a05 */
[----:B------:R-:W-:Y:S01]  /*dcb0*/  IMAD R97, R2, R5, R97 ;  /* 0x0000000502617224 */ /* 0x000fe200078e0261 */
[----:B------:R-:W-:-:S04]  /*dcc0*/  ISETP.GE.AND P4, PT, R249, RZ, PT ;  /* 0x000000fff900720c */ /* 0x000fc80003f86270 */
[----:B------:R-:W-:Y:S01]  /*dcd0*/  ISETP.GT.U32.AND P3, PT, R2, R97, PT ;  /* 0x000000610200720c */ /* 0x000fe20003f64070 */
[----:B------:R-:W-:-:S08]  /*dce0*/  IMAD.HI.U32 R130, R246, R19, RZ ;  /* 0x00000013f6827227 */ /* 0x000fd000078e00ff */
[----:B------:R-:W-:Y:S01]  /*dcf0*/  @!P4 IMAD.MOV R203, RZ, RZ, -R203 ;  /* 0x000000ffffcbc224 */ /* 0x000fe200078e0acb */
[----:B------:R-:W-:-:S03]  /*dd00*/  ISETP.GT.U32.AND P4, PT, R2, R62, PT ;  /* 0x0000003e0200720c */ /* 0x000fc60003f84070 */
[----:B------:R-:W-:Y:S02]  /*dd10*/  @!P3 IMAD.IADD R97, R97, 0x1, -R2 ;  /* 0x000000016161b824 */ /* 0x000fe400078e0a02 */
[----:B------:R-:W-:-:S03]  /*dd20*/  IMAD.MOV R130, RZ, RZ, -R130 ;  /* 0x000000ffff827224 */ /* 0x000fc600078e0a82 */
[C---:B------:R-:W-:Y:S01]  /*dd30*/  ISETP.GT.U32.AND P3, PT, R2.reuse, R97, PT ;  /* 0x000000610200720c */ /* 0x040fe20003f64070 */
[----:B------:R-:W-:-:S04]  /*dd40*/  IMAD R130, R2, R130, R19 ;  /* 0x0000008202827224 */ /* 0x000fc800078e0213 */
[----:B------:R-:W-:Y:S01]  /*dd50*/  @!P4 IMAD.IADD R62, R62, 0x1, -R2 ;  /* 0x000000013e3ec824 */ /* 0x000fe200078e0a02 */
[----:B------:R-:W-:Y:S02]  /*dd60*/  ISETP.GT.U32.AND P4, PT, R2, R130, PT ;  /* 0x000000820200720c */ /* 0x000fe40003f84070 */
[----:B------:R-:W-:-:S05]  /*dd70*/  ISETP.GE.AND P6, PT, R248, RZ, PT ;  /* 0x000000fff800720c */ /* 0x000fca0003fc6270 */
[----:B------:R-:W-:-:S06]  /*dd80*/  @!P3 IMAD.IADD R97, R97, 0x1, -R2 ;  /* 0x000000016161b824 */ /* 0x000fcc00078e0a02 */
[----:B------:R-:W-:Y:S02]  /*dd90*/  @!P4 IMAD.IADD R130, R130, 0x1, -R2 ;  /* 0x000000018282c824 */ /* 0x000fe400078e0a02 */
[----:B------:R-:W-:Y:S01]  /*dda0*/  @!P6 IMAD.MOV R189, RZ, RZ, -R189 ;  /* 0x000000ffffbde224 */ /* 0x000fe200078e0abd */
[----:B------:R-:W-:Y:S01]  /*ddb0*/  ISETP.GE.AND P6, PT, R247, RZ, PT ;  /* 0x000000fff700720c */ /* 0x000fe20003fc6270 */
[----:B------:R-:W-:Y:S01]  /*ddc0*/  @!P5 IMAD.MOV R175, RZ, RZ, -R175 ;  /* 0x000000ffffafd224 */ /* 0x000fe200078e0aaf */
[----:B------:R-:W-:Y:S01]  /*ddd0*/  ISETP.GT.U32.AND P5, PT, R2, R218, PT ;  /* 0x000000da0200720c */ /* 0x000fe20003fa4070 */
[----:B------:R-:W-:Y:S01]  /*dde0*/  @!P2 IMAD.MOV R161, RZ, RZ, -R161 ;  /* 0x000000ffffa1a224 */ /* 0x000fe200078e0aa1 */
[----:B------:R-:W-:-:S11]  /*ddf0*/  ISETP.GE.AND P2, PT, R250, RZ, PT ;  /* 0x000000fffa00720c */ /* 0x000fd60003f46270 */
[----:B------:R-:W-:-:S04]  /*de00*/  @!P5 IMAD.IADD R218, R218, 0x1, -R2 ;  /* 0x00000001dadad824 */ /* 0x000fc800078e0a02 */
[----:B------:R-:W-:Y:S01]  /*de10*/  @!P2 IMAD.MOV R218, RZ, RZ, -R218 ;  /* 0x000000ffffdaa224 */ /* 0x000fe200078e0ada */
[----:B------:R-:W-:-:S05]  /*de20*/  IABS R168, R138 ;  /* 0x0000008a00a87213 */ /* 0x000fca0000000000 */
[----:B------:R-:W-:-:S04]  /*de30*/  IMAD.HI.U32 R5, R246, R168, RZ ;  /* 0x000000a8f6057227 */ /* 0x000fc800078e00ff */
[----:B------:R-:W-:-:S04]  /*de40*/  IMAD.MOV R19, RZ, RZ, -R5 ;  /* 0x000000ffff137224 */ /* 0x000fc800078e0a05 */
[----:B------:R-:W-:-:S05]  /*de50*/  IMAD R168, R2, R19, R168 ;  /* 0x0000001302a87224 */ /* 0x000fca00078e02a8 */
[----:B------:R-:W-:Y:S02]  /*de60*/  ISETP.GT.U32.AND P3, PT, R2, R168, PT ;  /* 0x000000a80200720c */ /* 0x000fe40003f64070 */
[----:B------:R-:W-:-:S05]  /*de70*/  IABS R226, R121 ;  /* 0x0000007900e27213 */ /* 0x000fca0000000000 */
[----:B------:R-:W-:Y:S01]  /*de80*/  IMAD.HI.U32 R35, R246, R226, RZ ;  /* 0x000000e2f6237227 */ /* 0x000fe200078e00ff */
[----:B------:R-:W-:-:S05]  /*de90*/  IABS R146, R105 ;  /* 0x0000006900927213 */ /* 0x000fca0000000000 */
[----:B------:R-:W-:Y:S01]  /*dea0*/  @!P3 IMAD.IADD R168, R168, 0x1, -R2 ;  /* 0x00000001a8a8b824 */ /* 0x000fe200078e0a02 */
[----:B------:R-:W-:Y:S01]  /*deb0*/  ISETP.GT.U32.AND P3, PT, R2, R130, PT ;  /* 0x000000820200720c */ /* 0x000fe20003f64070 */
[----:B------:R-:W-:Y:S01]  /*dec0*/  IMAD.HI.U32 R19, R246, R146, RZ ;  /* 0x00000092f6137227 */ /* 0x000fe200078e00ff */
[----:B------:R-:W-:-:S03]  /*ded0*/  IABS R49, R86 ;  /* 0x0000005600317213 */ /* 0x000fc60000000000 */
[----:B------:R-:W-:Y:S02]  /*dee0*/  IMAD.MOV R5, RZ, RZ, -R35 ;  /* 0x000000ffff057224 */ /* 0x000fe400078e0a23 */
[----:B------:R-:W-:Y:S01]  /*def0*/  IMAD.MOV R247, RZ, RZ, -R19 ;  /* 0x000000fffff77224 */ /* 0x000fe200078e0a13 */
[----:B------:R-:W-:Y:S01]  /*df00*/  IABS R51, R70 ;  /* 0x0000004600337213 */ /* 0x000fe20000000000 */
[C---:B------:R-:W-:Y:S02]  /*df10*/  IMAD R226, R2.reuse, R5, R226 ;  /* 0x0000000502e27224 */ /* 0x040fe400078e02e2 */
[----:B------:R-:W-:Y:S01]  /*df20*/  IMAD R146, R2, R247, R146 ;  /* 0x000000f702927224 */ /* 0x000fe200078e0292 */
[----:B------:R-:W-:Y:S01]  /*df30*/  IABS R5, R31 ;  /* 0x0000001f00057213 */ /* 0x000fe20000000000 */
[----:B------:R-:W-:-:S04]  /*df40*/  IMAD.HI.U32 R35, R246, R49, RZ ;  /* 0x00000031f6237227 */ /* 0x000fc800078e00ff */
[----:B------:R-:W-:Y:S01]  /*df50*/  @!P3 IMAD.IADD R130, R130, 0x1, -R2 ;  /* 0x000000018282b824 */ /* 0x000fe200078e0a02 */
[----:B------:R-:W-:Y:S01]  /*df60*/  ISETP.GT.U32.AND P3, PT, R2, R146, PT ;  /* 0x000000920200720c */ /* 0x000fe20003f64070 */
[----:B------:R-:W-:-:S04]  /*df70*/  IMAD.HI.U32 R47, R246, R51, RZ ;  /* 0x00000033f62f7227 */ /* 0x000fc800078e00ff */
[----:B------:R-:W-:-:S04]  /*df80*/  IMAD.HI.U32 R248, R246, R5, RZ ;  /* 0x00000005f6f87227 */ /* 0x000fc800078e00ff */
[----:B------:R-:W-:Y:S02]  /*df90*/  IMAD.MOV R19, RZ, RZ, -R35 ;  /* 0x000000ffff137224 */ /* 0x000fe400078e0a23 */
[----:B------:R-:W-:Y:S02]  /*dfa0*/  IMAD.MOV R35, RZ, RZ, -R47 ;  /* 0x000000ffff237224 */ /* 0x000fe400078e0a2f */
[----:B------:R-:W-:Y:S01]  /*dfb0*/  IMAD.MOV R47, RZ, RZ, -R248 ;  /* 0x000000ffff2f7224 */ /* 0x000fe200078e0af8 */
[----:B------:R-:W-:-:S03]  /*dfc0*/  ISETP.GT.U32.AND P4, PT, R2, R226, PT ;  /* 0x000000e20200720c */ /* 0x000fc60003f84070 */
[----:B------:R-:W-:Y:S01]  /*dfd0*/  IMAD R5, R2, R47, R5 ;  /* 0x0000002f02057224 */ /* 0x000fe200078e0205 */
[----:B------:R-:W-:Y:S01]  /*dfe0*/  IABS R47, R238 ;  /* 0x000000ee002f7213 */ /* 0x000fe20000000000 */
[----:B------:R-:W-:-:S03]  /*dff0*/  @!P3 IMAD.IADD R146, R146, 0x1, -R2 ;  /* 0x000000019292b824 */ /* 0x000fc600078e0a02 */
[----:B------:R-:W-:Y:S01]  /*e000*/  ISETP.GT.U32.AND P3, PT, R2, R5, PT ;  /* 0x000000050200720c */ /* 0x000fe20003f64070 */
[----:B------:R-:W-:-:S04]  /*e010*/  IMAD.HI.U32 R247, R246, R47, RZ ;  /* 0x0000002ff6f77227 */ /* 0x000fc800078e00ff */
[----:B------:R-:W-:Y:S02]  /*e020*/  IMAD.MOV R247, RZ, RZ, -R247 ;  /* 0x000000fffff77224 */ /* 0x000fe400078e0af7 */
[--C-:B------:R-:W-:Y:S01]  /*e030*/  @!P4 IMAD.IADD R226, R226, 0x1, -R2.reuse ;  /* 0x00000001e2e2c824 */ /* 0x100fe200078e0a02 */
[C---:B------:R-:W-:Y:S01]  /*e040*/  ISETP.GT.U32.AND P2, PT, R2.reuse, R168, PT ;  /* 0x000000a80200720c */ /* 0x040fe20003f44070 */
[C---:B------:R-:W-:Y:S01]  /*e050*/  IMAD R49, R2.reuse, R19, R49 ;  /* 0x0000001302317224 */ /* 0x040fe200078e0231 */
[----:B--2---:R-:W-:Y:S01]  /*e060*/  IABS R19, R222 ;  /* 0x000000de00137213 */ /* 0x004fe20000000000 */
[C---:B------:R-:W-:Y:S01]  /*e070*/  IMAD R47, R2.reuse, R247, R47 ;  /* 0x000000f7022f7224 */ /* 0x040fe200078e022f */
[----:B------:R-:W-:Y:S01]  /*e080*/  ISETP.GT.U32.AND P4, PT, R2, R226, PT ;  /* 0x000000e20200720c */ /* 0x000fe20003f84070 */
[----:B------:R-:W-:Y:S02]  /*e090*/  @!P3 IMAD.IADD R5, R5, 0x1, -R2 ;  /* 0x000000010505b824 */ /* 0x000fe400078e0a02 */
[----:B------:R-:W-:Y:S01]  /*e0a0*/  IMAD.HI.U32 R248, R246, R19, RZ ;  /* 0x00000013f6f87227 */ /* 0x000fe200078e00ff */
[----:B------:R-:W-:-:S03]  /*e0b0*/  ISETP.GT.U32.AND P3, PT, R2, R47, PT ;  /* 0x0000002f0200720c */ /* 0x000fc60003f64070 */
[----:B------:R-:W-:Y:S02]  /*e0c0*/  IMAD.MOV R248, RZ, RZ, -R248 ;  /* 0x000000fffff87224 */ /* 0x000fe400078e0af8 */
[----:B------:R-:W-:Y:S01]  /*e0d0*/  IMAD R51, R2, R35, R51 ;  /* 0x0000002302337224 */ /* 0x000fe200078e0233 */
[----:B------:R-:W-:Y:S01]  /*e0e0*/  ISETP.GE.AND P5, PT, R251, RZ, PT ;  /* 0x000000fffb00720c */ /* 0x000fe20003fa6270 */
[--C-:B------:R-:W-:Y:S01]  /*e0f0*/  @!P2 IMAD.IADD R168, R168, 0x1, -R2.reuse ;  /* 0x00000001a8a8a824 */ /* 0x100fe200078e0a02 */
[----:B------:R-:W-:Y:S01]  /*e100*/  IABS R251, R252 ;  /* 0x000000fc00fb7213 */ /* 0x000fe20000000000 */
[C---:B------:R-:W-:Y:S01]  /*e110*/  IMAD R19, R2.reuse, R248, R19 ;  /* 0x000000f802137224 */ /* 0x040fe200078e0213 */
[----:B------:R-:W-:Y:S01]  /*e120*/  ISETP.GT.U32.AND P2, PT, R2, R49, PT ;  /* 0x000000310200720c */ /* 0x000fe20003f44070 */
[--C-:B------:R-:W-:Y:S01]  /*e130*/  @!P4 IMAD.IADD R226, R226, 0x1, -R2.reuse ;  /* 0x00000001e2e2c824 */ /* 0x100fe200078e0a02 */
[----:B------:R-:W-:Y:S02]  /*e140*/  IABS R35, R214 ;  /* 0x000000d600237213 */ /* 0x000fe40000000000 */
[C---:B------:R-:W-:Y:S01]  /*e150*/  ISETP.GT.U32.AND P4, PT, R2.reuse, R51, PT ;  /* 0x000000330200720c */ /* 0x040fe20003f84070 */
[----:B------:R-:W-:Y:S01]  /*e160*/  @!P3 IMAD.IADD R47, R47, 0x1, -R2 ;  /* 0x000000012f2fb824 */ /* 0x000fe200078e0a02 */
[----:B------:R-:W-:Y:S01]  /*e170*/  ISETP.GT.U32.AND P3, PT, R2, R19, PT ;  /* 0x000000130200720c */ /* 0x000fe20003f64070 */
[----:B------:R-:W-:-:S04]  /*e180*/  IMAD.HI.U32 R250, R246, R251, RZ ;  /* 0x000000fbf6fa7227 */ /* 0x000fc800078e00ff */
[----:B------:R-:W-:-:S04]  /*e190*/  IMAD.HI.U32 R249, R246, R35, RZ ;  /* 0x00000023f6f97227 */ /* 0x000fc800078e00ff */
[----:B------:R-:W-:Y:S02]  /*e1a0*/  IMAD.MOV R250, RZ, RZ, -R250 ;  /* 0x000000fffffa7224 */ /* 0x000fe400078e0afa */
[----:B------:R-:W-:Y:S02]  /*e1b0*/  IMAD.MOV R249, RZ, RZ, -R249 ;  /* 0x000000fffff97224 */ /* 0x000fe400078e0af9 */
[--C-:B------:R-:W-:Y:S02]  /*e1c0*/  @!P2 IMAD.IADD R49, R49, 0x1, -R2.reuse ;  /* 0x000000013131a824 */ /* 0x100fe400078e0a02 */
[C---:B------:R-:W-:Y:S01]  /*e1d0*/  IMAD R251, R2.reuse, R250, R251 ;  /* 0x000000fa02fb7224 */ /* 0x040fe200078e02fb */
[----:B------:R-:W-:Y:S01]  /*e1e0*/  IABS R250, R3 ;  /* 0x0000000300fa7213 */ /* 0x000fe20000000000 */
[----:B------:R-:W-:Y:S02]  /*e1f0*/  @!P4 IMAD.IADD R51, R51, 0x1, -R2 ;  /* 0x000000013333c824 */ /* 0x000fe400078e0a02 */
[----:B------:R-:W-:Y:S01]  /*e200*/  IMAD R35, R2, R249, R35 ;  /* 0x000000f902237224 */ /* 0x000fe200078e0223 */
[----:B------:R-:W-:Y:S01]  /*e210*/  IABS R249, R0 ;  /* 0x0000000000f97213 */ /* 0x000fe20000000000 */
[----:B------:R-:W-:Y:S01]  /*e220*/  @!P1 IMAD.MOV R234, RZ, RZ, -R234 ;  /* 0x000000ffffea9224 */ /* 0x000fe200078e0aea */
[----:B------:R-:W-:Y:S01]  /*e230*/  ISETP.GE.AND P4, PT, R121, RZ, PT ;  /* 0x000000ff7900720c */ /* 0x000fe20003f86270 */
[----:B------:R-:W-:Y:S01]  /*e240*/  @!P3 IMAD.IADD R19, R19, 0x1, -R2 ;  /* 0x000000011313b824 */ /* 0x000fe200078e0a02 */
[----:B------:R-:W-:Y:S01]  /*e250*/  IABS R247, R4 ;  /* 0x0000000400f77213 */ /* 0x000fe20000000000 */
[----:B------:R-:W-:Y:S01]  /*e260*/  @!P5 IMAD.MOV R97, RZ, RZ, -R97 ;  /* 0x000000ffff61d224 */ /* 0x000fe200078e0a61 */
[----:B------:R-:W-:-:S02]  /*e270*/  ISETP.GE.AND P2, PT, R138, RZ, PT ;  /* 0x000000ff8a00720c */ /* 0x000fc40003f46270 */
[----:B------:R-:W-:Y:S01]  /*e280*/  ISETP.GT.U32.AND P1, PT, R2, R146, PT ;  /* 0x000000920200720c */ /* 0x000fe20003f24070 */
[----:B------:R-:W-:Y:S01]  /*e290*/  IMAD.HI.U32 R138, R246, R250, RZ ;  /* 0x000000faf68a7227 */ /* 0x000fe200078e00ff */
[C---:B------:R-:W-:Y:S02]  /*e2a0*/  ISETP.GT.U32.AND P3, PT, R2.reuse, R49, PT ;  /* 0x000000310200720c */ /* 0x040fe40003f64070 */
[C---:B------:R-:W-:Y:S01]  /*e2b0*/  ISETP.GT.U32.AND P5, PT, R2.reuse, R51, PT ;  /* 0x000000330200720c */ /* 0x040fe20003fa4070 */
[----:B------:R-:W-:Y:S01]  /*e2c0*/  @!P0 IMAD.MOV R130, RZ, RZ, -R130 ;  /* 0x000000ffff828224 */ /* 0x000fe200078e0a82 */
[----:B------:R-:W-:Y:S01]  /*e2d0*/  ISETP.GT.U32.AND P0, PT, R2, R5, PT ;  /* 0x000000050200720c */ /* 0x000fe20003f04070 */
[----:B0-----:R-:W-:-:S04]  /*e2e0*/  IMAD.HI.U32 R210, R246, R249, RZ ;  /* 0x000000f9f6d27227 */ /* 0x001fc800078e00ff */
[----:B------:R-:W-:Y:S01]  /*e2f0*/  IMAD.HI.U32 R182, R246, R247, RZ ;  /* 0x000000f7f6b67227 */ /* 0x000fe200078e00ff */
[----:B------:R-:W-:-:S03]  /*e300*/  IABS R248, R230 ;  /* 0x000000e600f87213 */ /* 0x000fc60000000000 */
[----:B------:R-:W-:Y:S02]  /*e310*/  IMAD.MOV R138, RZ, RZ, -R138 ;  /* 0x000000ffff8a7224 */ /* 0x000fe400078e0a8a */
[----:B------:R-:W-:Y:S02]  /*e320*/  IMAD.MOV R210, RZ, RZ, -R210 ;  /* 0x000000ffffd27224 */ /* 0x000fe400078e0ad2 */
[----:B------:R-:W-:Y:S02]  /*e330*/  IMAD.MOV R182, RZ, RZ, -R182 ;  /* 0x000000ffffb67224 */ /* 0x000fe400078e0ab6 */
[C---:B------:R-:W-:Y:S02]  /*e340*/  IMAD R250, R2.reuse, R138, R250 ;  /* 0x0000008a02fa7224 */ /* 0x040fe400078e02fa */
[C---:B------:R-:W-:Y:S02]  /*e350*/  IMAD R249, R2.reuse, R210, R249 ;  /* 0x000000d202f97224 */ /* 0x040fe400078e02f9 */
[C---:B------:R-:W-:Y:S01]  /*e360*/  IMAD R247, R2.reuse, R182, R247 ;  /* 0x000000b602f77224 */ /* 0x040fe200078e02f7 */
[----:B----4-:R-:W-:Y:S01]  /*e370*/  IABS R121, R127 ;  /* 0x0000007f00797213 */ /* 0x010fe20000000000 */
[----:B------:R-:W-:Y:S01]  /*e380*/  @!P4 IMAD.MOV R226, RZ, RZ, -R226 ;  /* 0x000000ffffe2c224 */ /* 0x000fe200078e0ae2 */
[C---:B------:R-:W-:Y:S01]  /*e390*/  ISETP.GT.U32.AND P4, PT, R2.reuse, R35, PT ;  /* 0x000000230200720c */ /* 0x040fe20003f84070 */
[----:B------:R-:W-:Y:S01]  /*e3a0*/  @!P2 IMAD.MOV R168, RZ, RZ, -R168 ;  /* 0x000000ffffa8a224 */ /* 0x000fe200078e0aa8 */
[----:B------:R-:W-:Y:S01]  /*e3b0*/  ISETP.GT.U32.AND P2, PT, R2, R47, PT ;  /* 0x0000002f0200720c */ /* 0x000fe20003f44070 */
[--C-:B------:R-:W-:Y:S01]  /*e3c0*/  @!P1 IMAD.IADD R146, R146, 0x1, -R2.reuse ;  /* 0x0000000192929824 */ /* 0x100fe200078e0a02 */
[----:B------:R-:W-:Y:S01]  /*e3d0*/  ISETP.GT.U32.AND P1, PT, R2, R251, PT ;  /* 0x000000fb0200720c */ /* 0x000fe20003f24070 */
[----:B------:R-:W-:Y:S01]  /*e3e0*/  IMAD.HI.U32 R154, R246, R248, RZ ;  /* 0x000000f8f69a7227 */ /* 0x000fe200078e00ff */
[----:B------:R-:W2:Y:S03]  /*e3f0*/  LDL.LU R210, [R1+0x19a0] ;  /* 0x0019a00001d27983 */ /* 0x000ea60000300800 */
[--C-:B------:R-:W-:Y:S01]  /*e400*/  @!P3 IMAD.IADD R49, R49, 0x1, -R2.reuse ;  /* 0x000000013131b824 */ /* 0x100fe200078e0a02 */
[C---:B------:R-:W-:Y:S01]  /*e410*/  ISETP.GT.U32.AND P3, PT, R2.reuse, R250, PT ;  /* 0x000000fa0200720c */ /* 0x040fe20003f64070 */
[--C-:B------:R-:W-:Y:S01]  /*e420*/  @!P5 IMAD.IADD R51, R51, 0x1, -R2.reuse ;  /* 0x000000013333d824 */ /* 0x100fe200078e0a02 */
[C---:B------:R-:W-:Y:S01]  /*e430*/  ISETP.GT.U32.AND P5, PT, R2.reuse, R249, PT ;  /* 0x000000f90200720c */ /* 0x040fe20003fa4070 */
[----:B------:R-:W-:Y:S01]  /*e440*/  @!P0 IMAD.IADD R5, R5, 0x1, -R2 ;  /* 0x0000000105058824 */ /* 0x000fe200078e0a02 */
[C---:B------:R-:W-:Y:S01]  /*e450*/  ISETP.GT.U32.AND P0, PT, R2.reuse, R247, PT ;  /* 0x000000f70200720c */ /* 0x040fe20003f04070 */
[----:B------:R-:W-:Y:S01]  /*e460*/  @!P6 IMAD.MOV R62, RZ, RZ, -R62 ;  /* 0x000000ffff3ee224 */ /* 0x000fe200078e0a3e */
[----:B------:R-:W-:Y:S01]  /*e470*/  ISETP.GT.U32.AND P6, PT, R2, R19, PT ;  /* 0x000000130200720c */ /* 0x000fe20003fc4070 */
[----:B------:R-:W-:Y:S01]  /*e480*/  IMAD.MOV R154, RZ, RZ, -R154 ;  /* 0x000000ffff9a7224 */ /* 0x000fe200078e0a9a */
[----:B------:R-:W3:Y:S01]  /*e490*/  LDL.LU R182, [R1+0x199c] ;  /* 0x00199c0001b67983 */ /* 0x000ee20000300800 */
[----:B------:R-:W-:-:S04]  /*e4a0*/  IMAD.HI.U32 R138, R246, R121, RZ ;  /* 0x00000079f68a7227 */ /* 0x000fc800078e00ff */
[C---:B------:R-:W-:Y:S02]  /*e4b0*/  IMAD R246, R2.reuse, R154, R248 ;  /* 0x0000009a02f67224 */ /* 0x040fe400078e02f8 */
[----:B------:R-:W-:Y:S01]  /*e4c0*/  IMAD.MOV R248, RZ, RZ, -R138 ;  /* 0x000000fffff87224 */ /* 0x000fe200078e0a8a */
[----:B------:R-:W4:Y:S01]  /*e4d0*/  LDL.LU R154, [R1+0x1998] ;  /* 0x00199800019a7983 */ /* 0x000f220000300800 */
[--C-:B------:R-:W-:Y:S01]  /*e4e0*/  @!P4 IMAD.IADD R35, R35, 0x1, -R2.reuse ;  /* 0x000000012323c824 */ /* 0x100fe200078e0a02 */
[----:B------:R-:W-:Y:S01]  /*e4f0*/  ISETP.GE.AND P4, PT, R105, RZ, PT ;  /* 0x000000ff6900720c */ /* 0x000fe20003f86270 */
[C---:B------:R-:W-:Y:S01]  /*e500*/  IMAD R248, R2.reuse, R248, R121 ;  /* 0x000000f802f87224 */ /* 0x040fe200078e0279 */
[----:B------:R-:W2:Y:S01]  /*e510*/  LDL.LU R138, [R1+0x1994] ;  /* 0x00199400018a7983 */ /* 0x000ea20000300800 */
[--C-:B------:R-:W-:Y:S01]  /*e520*/  @!P2 IMAD.IADD R47, R47, 0x1, -R2.reuse ;  /* 0x000000012f2fa824 */ /* 0x100fe200078e0a02 */
[----:B------:R-:W-:Y:S01]  /*e530*/  ISETP.GT.U32.AND P2, PT, R2, R246, PT ;  /* 0x000000f60200720c */ /* 0x000fe20003f44070 */
[--C-:B------:R-:W-:Y:S01]  /*e540*/  @!P1 IMAD.IADD R251, R251, 0x1, -R2.reuse ;  /* 0x00000001fbfb9824 */ /* 0x100fe200078e0a02 */
[----:B------:R-:W-:Y:S01]  /*e550*/  ISETP.GE.AND P1, PT, R86, RZ, PT ;  /* 0x000000ff5600720c */ /* 0x000fe20003f26270 */
[--C-:B------:R-:W-:Y:S01]  /*e560*/  @!P3 IMAD.IADD R250, R250, 0x1, -R2.reuse ;  /* 0x00000001fafab824 */ /* 0x100fe200078e0a02 */
[----:B------:R-:W-:Y:S01]  /*e570*/  ISETP.GE.AND P3, PT, R70, RZ, PT ;  /* 0x000000ff4600720c */ /* 0x000fe20003f66270 */
[--C-:B------:R-:W-:Y:S01]  /*e580*/  @!P5 IMAD.IADD R249, R249, 0x1, -R2.reuse ;  /* 0x00000001f9f9d824 */ /* 0x100fe200078e0a02 */
[----:B------:R-:W-:Y:S01]  /*e590*/  ISETP.GE.AND P5, PT, R31, RZ, PT ;  /* 0x000000ff1f00720c */ /* 0x000fe20003fa6270 */
[--C-:B------:R-:W-:Y:S01]  /*e5a0*/  @!P0 IMAD.IADD R247, R247, 0x1, -R2.reuse ;  /* 0x00000001f7f78824 */ /* 0x100fe200078e0a02 */
[----:B------:R-:W-:Y:S01]  /*e5b0*/  ISETP.GE.AND P0, PT, R238, RZ, PT ;  /* 0x000000ffee00720c */ /* 0x000fe20003f06270 */
[----:B------:R-:W-:Y:S01]  /*e5c0*/  @!P6 IMAD.IADD R19, R19, 0x1, -R2 ;  /* 0x000000011313e824 */ /* 0x000fe200078e0a02 */
[C---:B------:R-:W-:Y:S01]  /*e5d0*/  ISETP.GT.U32.AND P6, PT, R2.reuse, R248, PT ;  /* 0x000000f80200720c */ /* 0x040fe20003fc4070 */
[----:B------:R-:W-:Y:S01]  /*e5e0*/  @!P4 IMAD.MOV R146, RZ, RZ, -R146 ;  /* 0x000000ffff92c224 */ /* 0x000fe200078e0a92 */
[----:B------:R-:W-:Y:S01]  /*e5f0*/  ISETP.GT.U32.AND P4, PT, R2, R35, PT ;  /* 0x000000230200720c */ /* 0x000fe20003f84070 */
[--C-:B------:R-:W-:Y:S01]  /*e600*/  @!P2 IMAD.IADD R246, R246, 0x1, -R2.reuse ;  /* 0x00000001f6f6a824 */ /* 0x100fe200078e0a02 */
[----:B------:R-:W3:Y:S01]  /*e610*/  LDL.LU R121, [R1+0x1990] ;  /* 0x0019900001797983 */ /* 0x000ee20000300800 */
[----:B------:R-:W-:Y:S01]  /*e620*/  @!P1 IMAD.MOV R49, RZ, RZ, -R49 ;  /* 0x000000ffff319224 */ /* 0x000fe200078e0a31 */
[C---:B------:R-:W-:Y:S01]  /*e630*/  ISETP.GT.U32.AND P1, PT, R2.reuse, R251, PT ;  /* 0x000000fb0200720c */ /* 0x040fe20003f24070 */
[----:B------:R-:W-:Y:S01]  /*e640*/  @!P3 IMAD.MOV R51, RZ, RZ, -R51 ;  /* 0x000000ffff33b224 */ /* 0x000fe200078e0a33 */
[C---:B------:R-:W-:Y:S01]  /*e650*/  ISETP.GT.U32.AND P3, PT, R2.reuse, R250, PT ;  /* 0x000000fa0200720c */ /* 0x040fe20003f64070 */
[----:B------:R-:W-:Y:S01]  /*e660*/  @!P5 IMAD.MOV R5, RZ, RZ, -R5 ;  /* 0x000000ffff05d224 */ /* 0x000fe200078e0a05 */
[C---:B------:R-:W-:Y:S01]  /*e670*/  ISETP.GT.U32.AND P5, PT, R2.reuse, R249, PT ;  /* 0x000000f90200720c */ /* 0x040fe20003fa4070 */
[----:B------:R-:W-:Y:S01]  /*e680*/  @!P0 IMAD.MOV R47, RZ, RZ, -R47 ;  /* 0x000000ffff2f8224 */ /* 0x000fe200078e0a2f */
[----:B------:R-:W-:Y:S01]  /*e690*/  ISETP.GT.U32.AND P0, PT, R2, R247, PT ;  /* 0x000000f70200720c */ /* 0x000fe20003f04070 */
[----:B------:R-:W-:Y:S01]  /*e6a0*/  @!P6 IMAD.IADD R248, R248, 0x1, -R2 ;  /* 0x00000001f8f8e824 */ /* 0x000fe200078e0a02 */
[----:B------:R-:W-:Y:S01]  /*e6b0*/  ISETP.GT.U32.AND P6, PT, R2, R246, PT ;  /* 0x000000f60200720c */ /* 0x000fe20003fc4070 */
[----:B------:R-:W4:Y:S01]  /*e6c0*/  LDL.LU R105, [R1+0x198c] ;  /* 0x00198c0001697983 */ /* 0x000f220000300800 */
[----:B------:R-:W-:-:S03]  /*e6d0*/  ISETP.GE.AND P2, PT, R222, RZ, PT ;  /* 0x000000ffde00720c */ /* 0x000fc60003f46270 */
[----:B------:R-:W2:Y:S01]  /*e6e0*/  LDL.LU R86, [R1+0x1988] ;  /* 0x0019880001567983 */ /* 0x000ea20000300800 */
[----:B------:R-:W-:-:S03]  /*e6f0*/  @!P4 IMAD.IADD R35, R35, 0x1, -R2 ;  /* 0x000000012323c824 */ /* 0x000fc600078e0a02 */
[----:B------:R-:W3:Y:S01]  /*e700*/  LDL.LU R70, [R1+0x1984] ;  /* 0x0019840001467983 */ /* 0x000ee20000300800 */
[----:B------:R-:W-:Y:S01]  /*e710*/  ISETP.GE.AND P4, PT, R214, RZ, PT ;  /* 0x000000ffd600720c */ /* 0x000fe20003f86270 */
[--C-:B------:R-:W-:Y:S02]  /*e720*/  @!P1 IMAD.IADD R251, R251, 0x1, -R2.reuse ;  /* 0x00000001fbfb9824 */ /* 0x100fe400078e0a02 */
[----:B------:R-:W4:Y:S01]  /*e730*/  LDL.LU R31, [R1+0x1980] ;  /* 0x00198000011f7983 */ /* 0x000f220000300800 */
[----:B------:R-:W-:Y:S01]  /*e740*/  ISETP.GE.AND P1, PT, R252, RZ, PT ;  /* 0x000000fffc00720c */ /* 0x000fe20003f26270 */
[--C-:B------:R-:W-:Y:S02]  /*e750*/  @!P3 IMAD.IADD R250, R250, 0x1, -R2.reuse ;  /* 0x00000001fafab824 */ /* 0x100fe400078e0a02 */
[----:B------:R-:W2:Y:S01]  /*e760*/  LDL.LU R238, [R1+0x197c] ;  /* 0x00197c0001ee7983 */ /* 0x000ea20000300800 */
[----:B------:R-:W-:Y:S01]  /*e770*/  ISETP.GE.AND P3, PT, R3, RZ, PT ;  /* 0x000000ff0300720c */ /* 0x000fe20003f66270 */
[----:B------:R-:W-:-:S02]  /*e780*/  @!P5 IMAD.IADD R249, R249, 0x1, -R2 ;  /* 0x00000001f9f9d824 */ /* 0x000fc400078e0a02 */
[----:B------:R-:W3:Y:S01]  /*e790*/  LDL.LU R222, [R1+0x20] ;  /* 0x0000200001de7983 */ /* 0x000ee20000300800 */
[----:B------:R-:W-:Y:S01]  /*e7a0*/  ISETP.GE.AND P5, PT, R4, RZ, PT ;  /* 0x000000ff0400720c */ /* 0x000fe20003fa6270 */
[--C-:B------:R-:W-:Y:S02]  /*e7b0*/  @!P0 IMAD.IADD R247, R247, 0x1, -R2.reuse ;  /* 0x00000001f7f78824 */ /* 0x100fe400078e0a02 */
[----:B------:R-:W4:Y:S01]  /*e7c0*/  LDL.LU R214, [R1+0x1c] ;  /* 0x00001c0001d67983 */ /* 0x000f220000300800 */
[----:B------:R-:W-:Y:S01]  /*e7d0*/  ISETP.GE.AND P0, PT, R230, RZ, PT ;  /* 0x000000ffe600720c */ /* 0x000fe20003f06270 */
[----:B------:R-:W-:Y:S02]  /*e7e0*/  @!P6 IMAD.IADD R246, R246, 0x1, -R2 ;  /* 0x00000001f6f6e824 */ /* 0x000fe400078e0a02 */
[----:B------:R-:W2:Y:S01]  /*e7f0*/  LDL.LU R252, [R1+0x18] ;  /* 0x0000180001fc7983 */ /* 0x000ea20000300800 */
[----:B------:R-:W-:-:S03]  /*e800*/  ISETP.GE.AND P6, PT, R127, RZ, PT ;  /* 0x000000ff7f00720c */ /* 0x000fc60003fc6270 */
[----:B------:R-:W2:Y:S04]  /*e810*/  LDL.LU R3, [R1+0x14] ;  /* 0x0000140001037983 */ /* 0x000ea80000300800 */
[----:B------:R-:W2:Y:S04]  /*e820*/  LDL.LU R4, [R1+0x10] ;  /* 0x0000100001047983 */ /* 0x000ea80000300800 */
[----:B------:R-:W2:Y:S04]  /*e830*/  LDL.LU R230, [R1+0x1978] ;  /* 0x0019780001e67983 */ /* 0x000ea80000300800 */
[----:B------:R-:W3:Y:S01]  /*e840*/  LDL.LU R127, [R1+0x1974] ;  /* 0x00197400017f7983 */ /* 0x000ee20000300800 */
[----:B------:R-:W-:Y:S01]  /*e850*/  @!P2 IMAD.MOV R19, RZ, RZ, -R19 ;  /* 0x000000ffff13a224 */ /* 0x000fe200078e0a13 */
[----:B------:R-:W-:Y:S01]  /*e860*/  ISETP.GT.U32.AND P2, PT, R2, R248, PT ;  /* 0x000000f80200720c */ /* 0x000fe20003f44070 */
[----:B------:R-:W-:Y:S01]  /*e870*/  @!P4 IMAD.MOV R35, RZ, RZ, -R35 ;  /* 0x000000ffff23c224 */ /* 0x000fe200078e0a23 */
[----:B------:R-:W-:Y:S01]  /*e880*/  ISETP.GE.AND P4, PT, R0, RZ, PT ;  /* 0x000000ff0000720c */ /* 0x000fe20003f86270 */
[----:B------:R0:W-:Y:S10]  /*e890*/  STL [R1+0x190c], R0 ;  /* 0x00190c0001007387 */ /* 0x0001f40000100800 */
[----:B------:R-:W-:Y:S01]  /*e8a0*/  @!P2 IMAD.IADD R248, R248, 0x1, -R2 ;  /* 0x00000001f8f8a824 */ /* 0x000fe200078e0a02 */
[----:B0-----:R-:W2:Y:S01]  /*e8b0*/  LDL.LU R0, [R1+0x8] ;  /* 0x0000080001007983 */ /* 0x001ea20000300800 */
[----:B---3--:R-:W-:-:S02]  /*e8c0*/  ISETP.NE.AND P2, PT, R127, RZ, PT ;  /* 0x000000ff7f00720c */ /* 0x008fc40003f45270 */
[----:B------:R-:W-:Y:S02]  /*e8d0*/  LOP3.LUT R2, RZ, R127, RZ, 0x33, !PT ;  /* 0x0000007fff027212 */ /* 0x000fe400078e33ff */
[----:B------:R-:W3:Y:S02]  /*e8e0*/  LDL.LU R127, [R1+0xc] ;  /* 0x00000c00017f7983 */ /* 0x000ee40000300800 */
[C---:B------:R-:W-:Y:S02]  /*e8f0*/  SEL R222, R2.reuse, R222, !P2 ;  /* 0x000000de02de7207 */ /* 0x040fe40005000000 */
[C---:B----4-:R-:W-:Y:S02]  /*e900*/  SEL R214, R2.reuse, R214, !P2 ;  /* 0x000000d602d67207 */ /* 0x050fe40005000000 */
[C---:B--2---:R-:W-:Y:S01]  /*e910*/  SEL R252, R2.reuse, R252, !P2 ;  /* 0x000000fc02fc7207 */ /* 0x044fe20005000000 */
[----:B------:R0:W-:Y:S01]  /*e920*/  STL [R1+0x30], R222 ;  /* 0x000030de01007387 */ /* 0x0001e20000100800 */
[----:B------:R-:W-:-:S02]  /*e930*/  SEL R3, R2, R3, !P2 ;  /* 0x0000000302037207 */ /* 0x000fc40005000000 */
[C---:B------:R-:W-:Y:S01]  /*e940*/  SEL R4, R2.reuse, R4, !P2 ;  /* 0x0000000402047207 */ /* 0x040fe20005000000 */
[----:B0-----:R-:W2:Y:S04]  /*e950*/  LDL.LU R222, [R1+0x1970] ;  /* 0x0019700001de7983 */ /* 0x001ea80000300800 */
[----:B------:R0:W-:Y:S04]  /*e960*/  STL [R1+0x2c], R214 ;  /* 0x00002cd601007387 */ /* 0x0001e80000100800 */
[----:B0-----:R-:W4:Y:S04]  /*e970*/  LDL.LU R214, [R1+0x196c] ;  /* 0x00196c0001d67983 */ /* 0x001f280000300800 */
[----:B------:R0:W-:Y:S04]  /*e980*/  STL [R1+0x28], R252 ;  /* 0x000028fc01007387 */ /* 0x0001e80000100800 */
[----:B0-----:R-:W2:Y:S04]  /*e990*/  LDL.LU R252, [R1+0x1968] ;  /* 0x0019680001fc7983 */ /* 0x001ea80000300800 */
[----:B------:R0:W-:Y:S04]  /*e9a0*/  STL [R1+0x24], R3 ;  /* 0x0000240301007387 */ /* 0x0001e80000100800 */
[----:B0-----:R-:W4:Y:S04]  /*e9b0*/  LDL.LU R3, [R1+0x1964] ;  /* 0x0019640001037983 */ /* 0x001f280000300800 */
[----:B------:R0:W-:Y:S04]  /*e9c0*/  STL [R1+0x20], R4 ;  /* 0x0000200401007387 */ /* 0x0001e80000100800 */
[----:B0-----:R-:W2:Y:S01]  /*e9d0*/  LDL.LU R4, [R1+0x1960] ;  /* 0x0019600001047983 */ /* 0x001ea20000300800 */
[----:B---3--:R-:W-:-:S05]  /*e9e0*/  SEL R127, R2, R127, !P2 ;  /* 0x0000007f027f7207 */ /* 0x008fca0005000000 */
[----:B------:R0:W-:Y:S02]  /*e9f0*/  STL [R1+0x1c], R127 ;  /* 0x00001c7f01007387 */ /* 0x0001e40000100800 */
[----:B0-----:R-:W-:-:S05]  /*ea00*/  SEL R127, R2, R0, !P2 ;  /* 0x00000000027f7207 */ /* 0x001fca0005000000 */
[----:B------:R-:W-:Y:S01]  /*ea10*/  STL [R1+0x18], R127 ;  /* 0x0000187f01007387 */ /* 0x000fe20000100800 */
[C---:B--2---:R-:W-:Y:S02]  /*ea20*/  SEL R0, R2.reuse, R4, !P2 ;  /* 0x0000000402007207 */ /* 0x044fe40005000000 */
[----:B----4-:R-:W-:-:S03]  /*ea30*/  SEL R4, R2, R3, !P2 ;  /* 0x0000000302047207 */ /* 0x010fc60005000000 */
[----:B------:R0:W-:Y:S01]  /*ea40*/  STL [R1+0x14], R0 ;  /* 0x0000140001007387 */ /* 0x0001e20000100800 */
[----:B------:R-:W-:-:S03]  /*ea50*/  SEL R3, R2, R252, !P2 ;  /* 0x000000fc02037207 */ /* 0x000fc60005000000 */
[----:B------:R1:W-:Y:S01]  /*ea60*/  STL [R1+0x10], R4 ;  /* 0x0000100401007387 */ /* 0x0003e20000100800 */
[C---:B0-----:R-:W-:Y:S02]  /*ea70*/  SEL R0, R2.reuse, R214, !P2 ;  /* 0x000000d602007207 */ /* 0x041fe40005000000 */
[----:B-1----:R-:W-:-:S03]  /*ea80*/  SEL R4, R2, R222, !P2 ;  /* 0x000000de02047207 */ /* 0x002fc60005000000 */
[----:B------:R0:W-:Y:S04]  /*ea90*/  STL [R1+0x193c], R0 ;  /* 0x00193c0001007387 */ /* 0x0001e80000100800 */
[----:B------:R-:W-:Y:S04]  /*eaa0*/  STL [R1+0xc], R3 ;  /* 0x00000c0301007387 */ /* 0x000fe80000100800 */
[----:B0-----:R-:W2:Y:S04]  /*eab0*/  LDL.LU R0, [R1+0x6c] ;  /* 0x00006c0001007983 */ /* 0x001ea80000300800 */
[----:B------:R0:W-:Y:S04]  /*eac0*/  STL [R1+0x1940], R4 ;  /* 0x0019400401007387 */ /* 0x0001e80000100800 */
[----:B0-----:R-:W3:Y:S01]  /*ead0*/  LDL.LU R4, [R1+0x70] ;  /* 0x0000700001047983 */ /* 0x001ee20000300800 */
[----:B------:R-:W-:-:S02]  /*eae0*/  SEL R3, R2, R230, !P2 ;  /* 0x000000e602037207 */ /* 0x000fc40005000000 */
[C---:B------:R-:W-:Y:S02]  /*eaf0*/  SEL R252, R2.reuse, R238, !P2 ;  /* 0x000000ee02fc7207 */ /* 0x040fe40005000000 */
[C---:B------:R-:W-:Y:S02]  /*eb00*/  SEL R238, R2.reuse, R31, !P2 ;  /* 0x0000001f02ee7207 */ /* 0x040fe40005000000 */
[C---:B------:R-:W-:Y:S01]  /*eb10*/  SEL R230, R2.reuse, R70, !P2 ;  /* 0x0000004602e67207 */ /* 0x040fe20005000000 */
[----:B------:R-:W-:Y:S01]  /*eb20*/  STL [R1+0x1944], R3 ;  /* 0x0019440301007387 */ /* 0x000fe20000100800 */
[C---:B------:R-:W-:Y:S02]  /*eb30*/  SEL R222, R2.reuse, R86, !P2 ;  /* 0x0000005602de7207 */ /* 0x040fe40005000000 */
[C---:B------:R-:W-:Y:S01]  /*eb40*/  SEL R105, R2.reuse, R105, !P2 ;  /* 0x0000006902697207 */ /* 0x040fe20005000000 */
[----:B------:R-:W-:Y:S01]  /*eb50*/  STL [R1+0x1948], R252 ;  /* 0x001948fc01007387 */ /* 0x000fe20000100800 */
[----:B------:R-:W-:-:S03]  /*eb60*/  SEL R121, R2, R121, !P2 ;  /* 0x0000007902797207 */ /* 0x000fc60005000000 */
[----:B------:R-:W-:Y:S04]  /*eb70*/  STL [R1+0x194c], R238 ;  /* 0x00194cee01007387 */ /* 0x000fe80000100800 */
[----:B------:R-:W-:Y:S04]  /*eb80*/  STL [R1+0x1950], R230 ;  /* 0x001950e601007387 */ /* 0x000fe80000100800 */
[----:B------:R-:W-:Y:S04]  /*eb90*/  STL [R1+0x1954], R222 ;  /* 0x001954de01007387 */ /* 0x000fe80000100800 */
[----:B------:R-:W-:Y:S04]  /*eba0*/  STL [R1+0x1958], R105 ;  /* 0x0019586901007387 */ /* 0x000fe80000100800 */
[----:B------:R0:W-:Y:S04]  /*ebb0*/  STL [R1+0x195c], R121 ;  /* 0x00195c7901007387 */ /* 0x0001e80000100800 */
[----:B0-----:R-:W4:Y:S04]  /*ebc0*/  LDL.LU R121, [R1+0x30] ;  /* 0x0000300001797983 */ /* 0x001f280000300800 */
[----:B------:R-:W4:Y:S04]  /*ebd0*/  LDL.LU R105, [R1+0x2c] ;  /* 0x00002c0001697983 */ /* 0x000f280000300800 */
[----:B------:R-:W4:Y:S04]  /*ebe0*/  LDL.LU R222, [R1+0x28] ;  /* 0x0000280001de7983 */ /* 0x000f280000300800 */
[----:B------:R-:W4:Y:S04]  /*ebf0*/  LDL.LU R230, [R1+0x24] ;  /* 0x0000240001e67983 */ /* 0x000f280000300800 */
[----:B------:R-:W4:Y:S01]  /*ec00*/  LDL.LU R238, [R1+0x20] ;  /* 0x0000200001ee7983 */ /* 0x000f220000300800 */
[----:B------:R-:W-:-:S03]  /*ec10*/  SEL R214, R2, R5, !P2 ;  /* 0x0000000502d67207 */ /* 0x000fc60005000000 */
[----:B------:R-:W4:Y:S01]  /*ec20*/  LDL.LU R252, [R1+0x1c] ;  /* 0x00001c0001fc7983 */ /* 0x000f220000300800 */
[----:B------:R-:W-:-:S03]  /*ec30*/  SEL R127, R2, R13, !P2 ;  /* 0x0000000d027f7207 */ /* 0x000fc60005000000 */
[----:B------:R-:W4:Y:S01]  /*ec40*/  LDL.LU R3, [R1+0x18] ;  /* 0x0000180001037983 */ /* 0x000f220000300800 */
[----:B--2---:R-:W-:Y:S02]  /*ec50*/  IMAD R13, R0, UR4, RZ ;  /* 0x00000004000d7c24 */ /* 0x004fe4000f8e02ff */
[----:B---3--:R-:W-:Y:S01]  /*ec60*/  IMAD R5, R4, UR4, RZ ;  /* 0x0000000404057c24 */ /* 0x008fe2000f8e02ff */
[C---:B------:R-:W-:Y:S01]  /*ec70*/  SEL R31, R2.reuse, R6, !P2 ;  /* 0x00000006021f7207 */ /* 0x040fe20005000000 */
[----:B------:R-:W2:Y:S01]  /*ec80*/  LDL.LU R4, [R1+0x14] ;  /* 0x0000140001047983 */ /* 0x000ea20000300800 */
[----:B------:R-:W-:Y:S01]  /*ec90*/  @!P1 IMAD.MOV R251, RZ, RZ, -R251 ;  /* 0x000000fffffb9224 */ /* 0x000fe200078e0afb */
[C---:B------:R-:W-:Y:S01]  /*eca0*/  SEL R70, R2.reuse, R12, !P2 ;  /* 0x0000000c02467207 */ /* 0x040fe20005000000 */
[----:B------:R-:W-:Y:S01]  /*ecb0*/  @!P0 IMAD.MOV R246, RZ, RZ, -R246 ;  /* 0x000000fffff68224 */ /* 0x000fe200078e0af6 */
[----:B------:R-:W3:Y:S01]  /*ecc0*/  LDL.LU R0, [R1+0x10] ;  /* 0x0000100001007983 */ /* 0x000ee20000300800 */
[----:B------:R-:W-:Y:S01]  /*ecd0*/  SEL R86, R2, R14, !P2 ;  /* 0x0000000e02567207 */ /* 0x000fe20005000000 */
[----:B------:R-:W-:-:S02]  /*ece0*/  @!P3 IMAD.MOV R250, RZ, RZ, -R250 ;  /* 0x000000fffffab224 */ /* 0x000fc400078e0afa */
[----:B------:R-:W-:Y:S01]  /*ecf0*/  @!P4 IMAD.MOV R249, RZ, RZ, -R249 ;  /* 0x000000fffff9c224 */ /* 0x000fe200078e0af9 */
[----:B------:R-:W0:Y:S01]  /*ed00*/  S2R R6, SR_TID.X ;  /* 0x0000000000067919 */ /* 0x000e220000002100 */
[----:B------:R-:W-:Y:S01]  /*ed10*/  IADD3 R12, P0, R5, UR6, RZ ;  /* 0x00000006050c7c10 */ /* 0x000fe2000ff1e0ff */
[----:B------:R-:W-:Y:S01]  /*ed20*/  @!P5 IMAD.MOV R247, RZ, RZ, -R247 ;  /* 0x000000fffff7d224 */ /* 0x000fe200078e0af7 */
[----:B------:R-:W-:Y:S01]  /*ed30*/  IADD3 R14, P1, R13, UR6, RZ ;  /* 0x000000060d0e7c10 */ /* 0x000fe2000ff3e0ff */
[----:B------:R-:W-:Y:S01]  /*ed40*/  @!P6 IMAD.MOV R248, RZ, RZ, -R248 ;  /* 0x000000fffff8e224 */ /* 0x000fe200078e0af8 */
[----:B------:R-:W-:Y:S01]  /*ed50*/  LEA.HI.X.SX32 R5, R5, UR7, 0x1, P0 ;  /* 0x0000000705057c11 */ /* 0x000fe200080f0eff */
[----:B------:R-:W-:Y:S01]  /*ed60*/  ULDC UR6, c[0x0][0x238] ;  /* 0x00008e0000067ab9 */ /* 0x000fe20000000800 */
[----:B------:R-:W-:Y:S01]  /*ed70*/  LEA.HI.X.SX32 R13, R13, UR7, 0x1, P1 ;  /* 0x000000070d0d7c11 */ /* 0x000fe200088f0eff */
[----:B------:R-:W-:Y:S01]  /*ed80*/  ULDC UR7, c[0x0][0x23c] ;  /* 0x00008f0000077ab9 */ /* 0x000fe20000000800 */
[----:B------:R-:W-:-:S02]  /*ed90*/  SEL R138, R2, R138, !P2 ;  /* 0x0000008a028a7207 */ /* 0x000fc40005000000 */
[C---:B------:R-:W-:Y:S02]  /*eda0*/  SEL R154, R2.reuse, R154, !P2 ;  /* 0x0000009a029a7207 */ /* 0x040fe40005000000 */
[C---:B------:R-:W-:Y:S02]  /*edb0*/  SEL R182, R2.reuse, R182, !P2 ;  /* 0x000000b602b67207 */ /* 0x040fe40005000000 */
[C---:B------:R-:W-:Y:S02]  /*edc0*/  SEL R210, R2.reuse, R210, !P2 ;  /* 0x000000d202d27207 */ /* 0x040fe40005000000 */
[C---:B------:R-:W-:Y:S02]  /*edd0*/  SEL R242, R2.reuse, R242, !P2 ;  /* 0x000000f202f27207 */ /* 0x040fe40005000000 */
[C---:B------:R-:W-:Y:S02]  /*ede0*/  SEL R113, R2.reuse, R113, !P2 ;  /* 0x0000007102717207 */ /* 0x040fe40005000000 */
        /* <DEDUP_REMOVED lines=219> */
[----:B------:R-:W-:Y:S01]  /*fba0*/  SEL R35, R2, R35, !P2 ;  /* 0x0000002302237207 */ /* 0x000fe20005000000 */
[----:B----4-:R-:W-:Y:S01]  /*fbb0*/  IMAD R121, R121, UR30, RZ ;  /* 0x0000001e79797c24 */ /* 0x010fe2000f8e02ff */
[----:B0-----:R-:W-:Y:S01]  /*fbc0*/  LOP3.LUT R6, R6, 0x7f, RZ, 0xc0, !PT ;  /* 0x0000007f06067812 */ /* 0x001fe200078ec0ff */
[----:B------:R-:W-:Y:S01]  /*fbd0*/  IMAD R105, R105, UR30, RZ ;  /* 0x0000001e69697c24 */ /* 0x000fe2000f8e02ff */
[----:B------:R-:W-:Y:S01]  /*fbe0*/  SEL R251, R2, R251, !P2 ;  /* 0x000000fb02fb7207 */ /* 0x000fe20005000000 */
[----:B------:R-:W-:Y:S01]  /*fbf0*/  IMAD R222, R222, UR30, RZ ;  /* 0x0000001edede7c24 */ /* 0x000fe2000f8e02ff */
[----:B------:R-:W-:Y:S01]  /*fc00*/  SEL R250, R2, R250, !P2 ;  /* 0x000000fa02fa7207 */ /* 0x000fe20005000000 */
[----:B------:R-:W-:Y:S01]  /*fc10*/  IMAD R230, R230, UR30, RZ ;  /* 0x0000001ee6e67c24 */ /* 0x000fe2000f8e02ff */
[----:B------:R-:W-:Y:S01]  /*fc20*/  SEL R249, R2, R249, !P2 ;  /* 0x000000f902f97207 */ /* 0x000fe20005000000 */
[----:B------:R-:W-:Y:S01]  /*fc30*/  IMAD R238, R238, UR30, RZ ;  /* 0x0000001eeeee7c24 */ /* 0x000fe2000f8e02ff */
[----:B------:R-:W-:Y:S01]  /*fc40*/  SEL R247, R2, R247, !P2 ;  /* 0x000000f702f77207 */ /* 0x000fe20005000000 */
[----:B------:R-:W-:Y:S01]  /*fc50*/  IMAD R252, R252, UR30, RZ ;  /* 0x0000001efcfc7c24 */ /* 0x000fe2000f8e02ff */
[C---:B------:R-:W-:Y:S01]  /*fc60*/  SEL R246, R2.reuse, R246, !P2 ;  /* 0x000000f602f67207 */ /* 0x040fe20005000000 */
[----:B------:R-:W-:Y:S01]  /*fc70*/  IMAD R3, R3, UR30, RZ ;  /* 0x0000001e03037c24 */ /* 0x000fe2000f8e02ff */
[----:B------:R-:W-:Y:S01]  /*fc80*/  SEL R248, R2, R248, !P2 ;  /* 0x000000f802f87207 */ /* 0x000fe20005000000 */
[----:B------:R-:W-:Y:S01]  /*fc90*/  IMAD R2, R6, UR7, RZ ;  /* 0x0000000706027c24 */ /* 0x000fe2000f8e02ff */
[----:B------:R-:W-:Y:S01]  /*fca0*/  UIMAD UR21, UR21, 0x34, URZ ;  /* 0x00000034151578a4 */ /* 0x000fe2000f8e023f */
[----:B------:R-:W-:Y:S01]  /*fcb0*/  IMAD R127, R127, UR30, RZ ;  /* 0x0000001e7f7f7c24 */ /* 0x000fe2000f8e02ff */
[----:B------:R-:W-:-:S02]  /*fcc0*/  UIMAD UR43, UR43, 0x33, URZ ;  /* 0x000000332b2b78a4 */ /* 0x000fc4000f8e023f */
[----:B------:R-:W-:Y:S01]  /*fcd0*/  IADD3 R6, P0, R2, UR10, RZ ;  /* 0x0000000a02067c10 */ /* 0x000fe2000ff1e0ff */
[----:B------:R-:W-:Y:S01]  /*fce0*/  IMAD R214, R214, UR30, RZ ;  /* 0x0000001ed6d67c24 */ /* 0x000fe2000f8e02ff */
[----:B------:R-:W-:Y:S02]  /*fcf0*/  ULDC UR4, c[0x0][0x238] ;  /* 0x00008e0000047ab9 */ /* 0x000fe40000000800 */
[----:B------:R-:W-:-:S05]  /*fd00*/  LEA.HI.X.SX32 R2, R2, UR11, 0x1, P0 ;  /* 0x0000000b02027c11 */ /* 0x000fca00080f0eff */
[----:B------:R0:W-:Y:S04]  /*fd10*/  STL [R1+0x1938], R2 ;  /* 0x0019380201007387 */ /* 0x0001e80000100800 */
[----:B0-----:R-:W4:Y:S04]  /*fd20*/  LDL.LU R2, [R1+0xc] ;  /* 0x00000c0001027983 */ /* 0x001f280000300800 */
[----:B------:R0:W-:Y:S01]  /*fd30*/  STL [R1+0x30], R121 ;  /* 0x0000307901007387 */ /* 0x0001e20000100800 */
[----:B--2---:R-:W-:-:S03]  /*fd40*/  IMAD R4, R4, UR30, RZ ;  /* 0x0000001e04047c24 */ /* 0x004fc6000f8e02ff */
[----:B0-----:R-:W2:Y:S04]  /*fd50*/  LDL.LU R121, [R1+0x195c] ;  /* 0x00195c0001797983 */ /* 0x001ea80000300800 */
[----:B------:R0:W-:Y:S01]  /*fd60*/  STL [R1+0x2c], R105 ;  /* 0x00002c6901007387 */ /* 0x0001e20000100800 */
[----:B---3--:R-:W-:-:S03]  /*fd70*/  IMAD R0, R0, UR30, RZ ;  /* 0x0000001e00007c24 */ /* 0x008fc6000f8e02ff */
[----:B0-----:R-:W3:Y:S04]  /*fd80*/  LDL.LU R105, [R1+0x1958] ;  /* 0x0019580001697983 */ /* 0x001ee80000300800 */
[----:B------:R0:W-:Y:S04]  /*fd90*/  STL [R1+0x28], R222 ;  /* 0x000028de01007387 */ /* 0x0001e80000100800 */
        /* <DEDUP_REMOVED lines=12> */
[----:B0-----:R-:W3:Y:S01]  /*fe60*/  LDL.LU R0, [R1+0x193c] ;  /* 0x00193c0001007983 */ /* 0x001ee20000300800 */
[----:B------:R-:W-:Y:S01]  /*fe70*/  UIMAD UR10, UR6, 0x7f, URZ ;  /* 0x0000007f060a78a4 */ /* 0x000fe2000f8e023f */
[----:B------:R-:W-:-:S03]  /*fe80*/  IMAD R138, R138, UR30, RZ ;  /* 0x0000001e8a8a7c24 */ /* 0x000fc6000f8e02ff */
[----:B------:R-:W-:Y:S01]  /*fe90*/  USHF.R.S32.HI UR11, URZ, 0x1f, UR10 ;  /* 0x0000001f3f0b7899 */ /* 0x000fe2000801140a */
[----:B------:R-:W-:Y:S02]  /*fea0*/  IMAD R154, R154, UR30, RZ ;  /* 0x0000001e9a9a7c24 */ /* 0x000fe4000f8e02ff */
[----:B------:R-:W-:Y:S02]  /*feb0*/  IMAD R182, R182, UR30, RZ ;  /* 0x0000001eb6b67c24 */ /* 0x000fe4000f8e02ff */
[----:B------:R-:W-:Y:S02]  /*fec0*/  IMAD R210, R210, UR30, RZ ;  /* 0x0000001ed2d27c24 */ /* 0x000fe4000f8e02ff */
[----:B------:R-:W-:Y:S02]  /*fed0*/  IMAD R242, R242, UR30, RZ ;  /* 0x0000001ef2f27c24 */ /* 0x000fe4000f8e02ff */
[----:B------:R-:W-:Y:S02]  /*fee0*/  IMAD R113, R113, UR30, RZ ;  /* 0x0000001e71717c24 */ /* 0x000fe4000f8e02ff */
[----:B------:R-:W-:-:S02]  /*fef0*/  IMAD R196, R196, UR30, RZ ;  /* 0x0000001ec4c47c24 */ /* 0x000fc4000f8e02ff */
        /* <DEDUP_REMOVED lines=71> */
[----:B----4-:R-:W-:-:S02]  /*10370*/  IMAD R2, R2, UR30, RZ ;  /* 0x0000001e02027c24 */ /* 0x010fc4000f8e02ff */
[----:B------:R-:W-:Y:S02]  /*10380*/  IMAD R108, R108, UR30, RZ ;  /* 0x0000001e6c6c7c24 */ /* 0x000fe4000f8e02ff */
[----:B------:R-:W-:Y:S02]  /*10390*/  IMAD R110, R110, UR30, RZ ;  /* 0x0000001e6e6e7c24 */ /* 0x000fe4000f8e02ff */
[----:B------:R-:W-:Y:S02]  /*103a0*/  IMAD R112, R112, UR30, RZ ;  /* 0x0000001e70707c24 */ /* 0x000fe4000f8e02ff */
[----:B--2---:R-:W-:Y:S02]  /*103b0*/  IMAD R121, R121, UR30, RZ ;  /* 0x0000001e79797c24 */ /* 0x004fe4000f8e02ff */
[----:B------:R-:W-:Y:S02]  /*103c0*/  IMAD R114, R114, UR30, RZ ;  /* 0x0000001e72727c24 */ /* 0x000fe4000f8e02ff */
[----:B------:R-:W-:-:S02]  /*103d0*/  IMAD R116, R116, UR30, RZ ;  /* 0x0000001e74747c24 */ /* 0x000fc4000f8e02ff */
[----:B------:R-:W-:Y:S02]  /*103e0*/  IMAD R118, R118, UR30, RZ ;  /* 0x0000001e76767c24 */ /* 0x000fe4000f8e02ff */
[----:B---3--:R-:W-:Y:S02]  /*103f0*/  IMAD R105, R105, UR30, RZ ;  /* 0x0000001e69697c24 */ /* 0x008fe4000f8e02ff */
        /* <DEDUP_REMOVED lines=12> */
[----:B------:R-:W-:-:S05]  /*104c0*/  IMAD R0, R0, UR30, RZ ;  /* 0x0000001e00007c24 */ /* 0x000fca000f8e02ff */
[----:B------:R0:W-:Y:S04]  /*104d0*/  STL [R1+0x1920], R0 ;  /* 0x0019200001007387 */ /* 0x0001e80000100800 */
[----:B------:R1:W-:Y:S04]  /*104e0*/  STL [R1+0xc], R2 ;  /* 0x00000c0201007387 */ /* 0x0003e80000100800 */
[----:B------:R2:W-:Y:S04]  /*104f0*/  STL [R1+0x191c], R4 ;  /* 0x00191c0401007387 */ /* 0x0005e80000100800 */
[----:B------:R-:W-:Y:S01]  /*10500*/  STL [R1+0x1918], R3 ;  /* 0x0019180301007387 */ /* 0x000fe20000100800 */
[----:B0-----:R-:W-:-:S03]  /*10510*/  IADD3 R0, P0, R14, UR10, RZ ;  /* 0x0000000a0e007c10 */ /* 0x001fc6000ff1e0ff */
[----:B------:R-:W-:Y:S01]  /*10520*/  STL [R1+0x1914], R252 ;  /* 0x001914fc01007387 */ /* 0x000fe20000100800 */
[----:B------:R-:W-:Y:S01]  /*10530*/  IMAD R133, R133, UR30, RZ ;  /* 0x0000001e85857c24 */ /* 0x000fe2000f8e02ff */
[----:B-1----:R-:W-:Y:S01]  /*10540*/  IADD3 R2, P1, R12, UR10, RZ ;  /* 0x0000000a0c027c10 */ /* 0x002fe2000ff3e0ff */
[----:B------:R-:W-:Y:S01]  /*10550*/  IMAD R135, R135, UR30, RZ ;  /* 0x0000001e87877c24 */ /* 0x000fe2000f8e02ff */
[----:B------:R-:W-:Y:S01]  /*10560*/  STL [R1+0x1910], R238 ;  /* 0x001910ee01007387 */ /* 0x000fe20000100800 */
[----:B------:R-:W-:Y:S01]  /*10570*/  IMAD R137, R137, UR30, RZ ;  /* 0x0000001e89897c24 */ /* 0x000fe2000f8e02ff */
[----:B--2---:R-:W0:Y:S02]  /*10580*/  LDC R4, c[0x0][0x230] ;  /* 0x00008c00ff047b82 */ /* 0x004e240000000800 */
[----:B------:R-:W-:Y:S04]  /*10590*/  STL [R1+0x1924], R230 ;  /* 0x001924e601007387 */ /* 0x000fe80000100800 */
[----:B------:R-:W-:Y:S01]  /*105a0*/  STL [R1+0x1928], R222 ;  /* 0x001928de01007387 */ /* 0x000fe20000100800 */
[----:B------:R-:W-:-:S03]  /*105b0*/  IMAD R139, R139, UR30, RZ ;  /* 0x0000001e8b8b7c24 */ /* 0x000fc6000f8e02ff */
[----:B------:R-:W-:Y:S01]  /*105c0*/  STL [R1+0x192c], R105 ;  /* 0x00192c6901007387 */ /* 0x000fe20000100800 */
[----:B------:R-:W-:-:S03]  /*105d0*/  IMAD R141, R141, UR30, RZ ;  /* 0x0000001e8d8d7c24 */ /* 0x000fc6000f8e02ff */
[----:B------:R-:W-:Y:S01]  /*105e0*/  STL [R1+0x1930], R121 ;  /* 0x0019307901007387 */ /* 0x000fe20000100800 */
[----:B------:R-:W-:Y:S02]  /*105f0*/  IMAD R143, R143, UR30, RZ ;  /* 0x0000001e8f8f7c24 */ /* 0x000fe4000f8e02ff */
[----:B------:R-:W-:Y:S01]  /*10600*/  IMAD R145, R145, UR30, RZ ;  /* 0x0000001e91917c24 */ /* 0x000fe2000f8e02ff */
[----:B------:R-:W-:Y:S01]  /*10610*/  STL [R1+0x1934], R138 ;  /* 0x0019348a01007387 */ /* 0x000fe20000100800 */
[----:B------:R-:W-:Y:S02]  /*10620*/  IMAD R147, R147, UR30, RZ ;  /* 0x0000001e93937c24 */ /* 0x000fe4000f8e02ff */
[----:B------:R-:W-:Y:S01]  /*10630*/  IMAD R149, R149, UR30, RZ ;  /* 0x0000001e95957c24 */ /* 0x000fe2000f8e02ff */
[----:B------:R1:W-:Y:S01]  /*10640*/  STL [R1+0x13e4], R0 ;  /* 0x0013e40001007387 */ /* 0x0003e20000100800 */
[----:B------:R-:W-:Y:S02]  /*10650*/  IMAD R151, R151, UR30, RZ ;  /* 0x0000001e97977c24 */ /* 0x000fe4000f8e02ff */
[----:B------:R-:W-:-:S02]  /*10660*/  IMAD R153, R153, UR30, RZ ;  /* 0x0000001e99997c24 */ /* 0x000fc4000f8e02ff */
[----:B------:R-:W-:Y:S02]  /*10670*/  IMAD R155, R155, UR30, RZ ;  /* 0x0000001e9b9b7c24 */ /* 0x000fe4000f8e02ff */
[----:B------:R-:W-:Y:S02]  /*10680*/  IMAD R157, R157, UR30, RZ ;  /* 0x0000001e9d9d7c24 */ /* 0x000fe4000f8e02ff */
[----:B------:R-:W-:Y:S01]  /*10690*/  IMAD R158, R158, UR30, RZ ;  /* 0x0000001e9e9e7c24 */ /* 0x000fe2000f8e02ff */
[----:B-1----:R-:W-:Y:S01]  /*106a0*/  IADD3.X R0, R13, UR11, RZ, P0, !PT ;  /* 0x0000000b0d007c10 */ /* 0x002fe200087fe4ff */
        /* <DEDUP_REMOVED lines=130> */
[----:B------:R-:W-:Y:S01]  /*10ed0*/  IMAD R250, R250, UR30, RZ ;  /* 0x0000001efafa7c24 */ /* 0x000fe2000f8e02ff */
[----:B------:R-:W-:Y:S01]  /*10ee0*/  UIMAD UR30, UR6, 0x7e, URZ ;  /* 0x0000007e061e78a4 */ /* 0x000fe2000f8e023f */
[----:B------:R1:W-:Y:S03]  /*10ef0*/  STL [R1+0x13ec], R2 ;  /* 0x0013ec0201007387 */ /* 0x0003e60000100800 */
[----:B------:R-:W-:Y:S01]  /*10f00*/  USHF.R.S32.HI UR10, URZ, 0x1f, UR30 ;  /* 0x0000001f3f0a7899 */ /* 0x000fe2000801141e */
[----:B------:R2:W-:Y:S01]  /*10f10*/  STL [R1+0x13e0], R0 ;  /* 0x0013e00001007387 */ /* 0x0005e20000100800 */
[----:B-1----:R-:W-:Y:S02]  /*10f20*/  IADD3.X R2, R5, UR11, RZ, P1, !PT ;  /* 0x0000000b05027c10 */ /* 0x002fe40008ffe4ff */
[----:B--2---:R-:W-:-:S03]  /*10f30*/  IADD3 R0, P0, R14, UR30, RZ ;  /* 0x0000001e0e007c10 */ /* 0x004fc6000ff1e0ff */
[----:B------:R1:W-:Y:S01]  /*10f40*/  STL [R1+0x13e8], R2 ;  /* 0x0013e80201007387 */ /* 0x0003e20000100800 */
[----:B------:R-:W-:-:S03]  /*10f50*/  UIMAD UR11, UR6, 0x7d, URZ ;  /* 0x0000007d060b78a4 */ /* 0x000fc6000f8e023f */
[----:B------:R2:W-:Y:S01]  /*10f60*/  STL [R1+0x13f4], R0 ;  /* 0x0013f40001007387 */ /* 0x0005e20000100800 */
[----:B-1----:R-:W-:Y:S02]  /*10f70*/  IADD3 R2, P1, R12, UR30, RZ ;  /* 0x0000001e0c027c10 */ /* 0x002fe4000ff3e0ff */
[----:B--2---:R-:W-:-:S03]  /*10f80*/  IADD3.X R0, R13, UR10, RZ, P0, !PT ;  /* 0x0000000a0d007c10 */ /* 0x004fc600087fe4ff */
[----:B------:R1:W-:Y:S01]  /*10f90*/  STL [R1+0x13fc], R2 ;  /* 0x0013fc0201007387 */ /* 0x0003e20000100800 */
[----:B------:R-:W-:-:S03]  /*10fa0*/  USHF.R.S32.HI UR30, URZ, 0x1f, UR11 ;  /* 0x0000001f3f1e7899 */ /* 0x000fc6000801140b */
        /* <DEDUP_REMOVED lines=604> */
[----:B------:R-:W-:-:S03]  /*13570*/  USHF.L.U32 UR10, UR6, 0x6, URZ ;  /* 0x00000006060a7899 */ /* 0x000fc6000800063f */
        /* <DEDUP_REMOVED lines=34> */
[----:B------:R-:W-:-:S03]  /*137a0*/  UIMAD UR11, UR6, 0x3c, URZ ;  /* 0x0000003c060b78a4 */ /* 0x000fc6000f8e023f */
[----:B------:R2:W-:Y:S01]  /*137b0*/  STL [R1+0x17f0], R0 ;  /* 0x0017f00001007387 */ /* 0x0005e20000100800 */
[----:B-1----:R-:W-:Y:S02]  /*137c0*/  IADD3.X R2, R5, UR30, RZ, P1, !PT ;  /* 0x0000001e05027c10 */ /* 0x002fe40008ffe4ff */
[----:B--2---:R-:W-:-:S03]  /*137d0*/  IADD3 R0, P0, R14, UR10, RZ ;  /* 0x0000000a0e007c10 */ /* 0x004fc6000ff1e0ff */
[----:B------:R1:W-:Y:S01]  /*137e0*/  STL [R1+0x17f8], R2 ;  /* 0x0017f80201007387 */ /* 0x0003e20000100800 */
[----:B------:R-:W-:-:S03]  /*137f0*/  USHF.R.S32.HI UR30, URZ, 0x1f, UR10 ;  /* 0x0000001f3f1e7899 */ /* 0x000fc6000801140a */
[----:B------:R2:W-:Y:S01]  /*13800*/  STL [R1+0x1804], R0 ;  /* 0x0018040001007387 */ /* 0x0005e20000100800 */
[C---:B------:R-:W-:Y:S02]  /*13810*/  IADD3 R3, P3, R12.reuse, UR11, RZ ;  /* 0x0000000b0c037c10 */ /* 0x040fe4000ff7e0ff */
[----:B-1----:R-:W-:Y:S02]  /*13820*/  IADD3 R2, P1, R12, UR10, RZ ;  /* 0x0000000a0c027c10 */ /* 0x002fe4000ff3e0ff */
[----:B--2---:R-:W-:-:S03]  /*13830*/  IADD3 R0, P2, R14, UR11, RZ ;  /* 0x0000000b0e007c10 */ /* 0x004fc6000ff5e0ff */
[----:B------:R1:W-:Y:S01]  /*13840*/  STL [R1+0x180c], R2 ;  /* 0x00180c0201007387 */ /* 0x0003e20000100800 */
[----:B------:R-:W-:-:S03]  /*13850*/  USHF.R.S32.HI UR10, URZ, 0x1f, UR11 ;  /* 0x0000001f3f0a7899 */ /* 0x000fc6000801140b */
[----:B------:R2:W-:Y:S01]  /*13860*/  STL [R1+0x1814], R0 ;  /* 0x0018140001007387 */ /* 0x0005e20000100800 */
[----:B-1----:R-:W-:-:S03]  /*13870*/  IADD3.X R2, R13, UR30, RZ, P0, !PT ;  /* 0x0000001e0d027c10 */ /* 0x002fc600087fe4ff */
[----:B------:R-:W-:Y:S01]  /*13880*/  STL [R1+0x181c], R3 ;  /* 0x00181c0301007387 */ /* 0x000fe20000100800 */
[----:B--2---:R-:W-:-:S03]  /*13890*/  IADD3.X R0, R5, UR30, RZ, P1, !PT ;  /* 0x0000001e05007c10 */ /* 0x004fc60008ffe4ff */
[----:B------:R1:W-:Y:S01]  /*138a0*/  STL [R1+0x1800], R2 ;  /* 0x0018000201007387 */ /* 0x0003e20000100800 */
[----:B------:R-:W-:-:S03]  /*138b0*/  UIMAD UR11, UR6, 0x3b, URZ ;  /* 0x0000003b060b78a4 */ /* 0x000fc6000f8e023f */
[----:B------:R2:W-:Y:S01]  /*138c0*/  STL [R1+0x1808], R0 ;  /* 0x0018080001007387 */ /* 0x0005e20000100800 */
[----:B-1----:R-:W-:Y:S02]  /*138d0*/  IADD3.X R2, R13, UR10, RZ, P2, !PT ;  /* 0x0000000a0d027c10 */ /* 0x002fe400097fe4ff */
[----:B--2---:R-:W-:-:S03]  /*138e0*/  IADD3.X R0, R5, UR10, RZ, P3, !PT ;  /* 0x0000000a05007c10 */ /* 0x004fc60009ffe4ff */
[----:B------:R1:W-:Y:S01]  /*138f0*/  STL [R1+0x1810], R2 ;  /* 0x0018100201007387 */ /* 0x0003e20000100800 */
[----:B------:R-:W-:-:S03]  /*13900*/  USHF.R.S32.HI UR10, URZ, 0x1f, UR11 ;  /* 0x0000001f3f0a7899 */ /* 0x000fc6000801140b */
[----:B------:R2:W-:Y:S01]  /*13910*/  STL [R1+0x1818], R0 ;  /* 0x0018180001007387 */ /* 0x0005e20000100800 */
[----:B-1----:R-:W-:Y:S02]  /*13920*/  IADD3 R2, P0, R14, UR11, RZ ;  /* 0x0000000b0e027c10 */ /* 0x002fe4000ff1e0ff */
[----:B--2---:R-:W-:-:S03]  /*13930*/  IADD3 R0, P1, R12, UR11, RZ ;  /* 0x0000000b0c007c10 */ /* 0x004fc6000ff3e0ff */
[----:B------:R1:W-:Y:S01]  /*13940*/  STL [R1+0x1824], R2 ;  /* 0x0018240201007387 */ /* 0x0003e20000100800 */
[----:B------:R-:W-:-:S03]  /*13950*/  UIMAD UR30, UR14, 0x3a, URZ ;  /* 0x0000003a0e1e78a4 */ /* 0x000fc6000f8e023f */
[----:B------:R2:W-:Y:S01]  /*13960*/  STL [R1+0x182c], R0 ;  /* 0x00182c0001007387 */ /* 0x0005e20000100800 */
[----:B-1----:R-:W-:Y:S01]  /*13970*/  IADD3.X R2, R13, UR10, RZ, P0, !PT ;  /* 0x0000000a0d027c10 */ /* 0x002fe200087fe4ff */
[----:B0-----:R-:W-:Y:S01]  /*13980*/  VIADD R4, R4, 0x7f ;  /* 0x0000007f04047836 */ /* 0x001fe20000000000 */
[----:B------:R-:W-:Y:S01]  /*13990*/  UIMAD UR4, UR4, 0x31, URZ ;  /* 0x00000031040478a4 */ /* 0x000fe2000f8e023f */
[----:B--2---:R-:W-:Y:S02]  /*139a0*/  IADD3.X R0, R5, UR10, RZ, P1, !PT ;  /* 0x0000000a05007c10 */ /* 0x004fe40008ffe4ff */
[----:B------:R0:W-:Y:S01]  /*139b0*/  STL [R1+0x1820], R2 ;  /* 0x0018200201007387 */ /* 0x0001e20000100800 */
[----:B------:R-:W-:Y:S02]  /*139c0*/  USHF.R.S32.HI UR11, URZ, 0x1f, UR30 ;  /* 0x0000001f3f0b7899 */ /* 0x000fe4000801141e */
[----:B------:R-:W-:Y:S01]  /*139d0*/  UIMAD UR9, UR9, 0x30, URZ ;  /* 0x00000030090978a4 */ /* 0x000fe2000f8e023f */
[----:B------:R1:W-:Y:S01]  /*139e0*/  STL [R1+0x1828], R0 ;  /* 0x0018280001007387 */ /* 0x0003e20000100800 */
[----:B------:R-:W-:-:S02]  /*139f0*/  UIMAD UR29, UR29, 0x2f, URZ ;  /* 0x0000002f1d1d78a4 */ /* 0x000fc4000f8e023f */
[----:B------:R-:W-:Y:S02]  /*13a00*/  UIMAD UR19, UR19, 0x2d, URZ ;  /* 0x0000002d131378a4 */ /* 0x000fe4000f8e023f */
[----:B------:R-:W-:Y:S01]  /*13a10*/  UIMAD UR53, UR53, 0x2c, URZ ;  /* 0x0000002c353578a4 */ /* 0x000fe2000f8e023f */
[----:B0-----:R-:W-:Y:S01]  /*13a20*/  IADD3 R2, P0, R14, UR30, RZ ;  /* 0x0000001e0e027c10 */ /* 0x001fe2000ff1e0ff */
[----:B------:R-:W-:Y:S02]  /*13a30*/  UIMAD UR45, UR45, 0x2b, URZ ;  /* 0x0000002b2d2d78a4 */ /* 0x000fe4000f8e023f */
[----:B------:R-:W-:Y:S01]  /*13a40*/  UIMAD UR38, UR38, 0x2a, URZ ;  /* 0x0000002a262678a4 */ /* 0x000fe2000f8e023f */
[----:B-1----:R-:W-:Y:S01]  /*13a50*/  IADD3 R0, P1, R12, UR30, RZ ;  /* 0x0000001e0c007c10 */ /* 0x002fe2000ff3e0ff */
[----:B------:R0:W-:Y:S01]  /*13a60*/  STL [R1+0x1834], R2 ;  /* 0x0018340201007387 */ /* 0x0001e20000100800 */
[----:B------:R-:W-:Y:S02]  /*13a70*/  UIMAD UR10, UR18, 0x39, URZ ;  /* 0x00000039120a78a4 */ /* 0x000fe4000f8e023f */
[----:B------:R-:W-:Y:S01]  /*13a80*/  UIMAD UR17, UR17, 0x29, URZ ;  /* 0x00000029111178a4 */ /* 0x000fe2000f8e023f */
[----:B------:R1:W-:Y:S01]  /*13a90*/  STL [R1+0x183c], R0 ;  /* 0x00183c0001007387 */ /* 0x0003e20000100800 */
[----:B------:R-:W-:-:S02]  /*13aa0*/  UIMAD UR30, UR22, 0x38, URZ ;  /* 0x00000038161e78a4 */ /* 0x000fc4000f8e023f */
[----:B------:R-:W-:Y:S02]  /*13ab0*/  UIMAD UR49, UR49, 0x28, URZ ;  /* 0x00000028313178a4 */ /* 0x000fe4000f8e023f */
[----:B------:R-:W-:Y:S01]  /*13ac0*/  UIMAD UR37, UR37, 0x27, URZ ;  /* 0x00000027252578a4 */ /* 0x000fe2000f8e023f */
[----:B0-----:R-:W-:Y:S01]  /*13ad0*/  IADD3.X R2, R13, UR11, RZ, P0, !PT ;  /* 0x0000000b0d027c10 */ /* 0x001fe200087fe4ff */
[----:B------:R-:W-:Y:S02]  /*13ae0*/  UIMAD UR42, UR42, 0x26, URZ ;  /* 0x000000262a2a78a4 */ /* 0x000fe4000f8e023f */
[----:B------:R-:W-:Y:S01]  /*13af0*/  UIMAD UR34, UR34, 0x25, URZ ;  /* 0x00000025222278a4 */ /* 0x000fe2000f8e023f */
[----:B-1----:R-:W-:Y:S01]  /*13b00*/  IADD3.X R0, R5, UR11, RZ, P1, !PT ;  /* 0x0000000b05007c10 */ /* 0x002fe20008ffe4ff */
[----:B------:R0:W-:Y:S01]  /*13b10*/  STL [R1+0x1830], R2 ;  /* 0x0018300201007387 */ /* 0x0001e20000100800 */
[----:B------:R-:W-:Y:S02]  /*13b20*/  USHF.R.S32.HI UR11, URZ, 0x1f, UR10 ;  /* 0x0000001f3f0b7899 */ /* 0x000fe4000801140a */
[----:B------:R-:W-:Y:S01]  /*13b30*/  UIMAD UR13, UR13, 0x23, URZ ;  /* 0x000000230d0d78a4 */ /* 0x000fe2000f8e023f */
[----:B------:R1:W-:Y:S01]  /*13b40*/  STL [R1+0x1838], R0 ;  /* 0x0018380001007387 */ /* 0x0003e20000100800 */
[----:B------:R-:W-:-:S02]  /*13b50*/  UIMAD UR55, UR55, 0x22, URZ ;  /* 0x00000022373778a4 */ /* 0x000fc4000f8e023f */
[----:B------:R-:W-:Y:S02]  /*13b60*/  UIMAD UR51, UR51, 0x21, URZ ;  /* 0x00000021333378a4 */ /* 0x000fe4000f8e023f */
[----:B------:R-:W-:Y:S01]  /*13b70*/  USHF.L.U32 UR25, UR25, 0x5, URZ ;  /* 0x0000000519197899 */ /* 0x000fe2000800063f */
        /* <DEDUP_REMOVED lines=12> */
[----:B------:R-:W-:Y:S01]  /*13c40*/  ULDC UR14, c[0x0][0x238] ;  /* 0x00008e00000e7ab9 */ /* 0x000fe20000000800 */
[----:B------:R-:W-:Y:S01]  /*13c50*/  ULDC UR18, c[0x0][0x238] ;  /* 0x00008e0000127ab9 */ /* 0x000fe20000000800 */
[----:B------:R-:W-:Y:S01]  /*13c60*/  ULDC UR22, c[0x0][0x238] ;  /* 0x00008e0000167ab9 */ /* 0x000fe20000000800 */
[----:B-1----:R-:W-:Y:S01]  /*13c70*/  IADD3.X R0, R5, UR11, RZ, P1, !PT ;  /* 0x0000000b05007c10 */ /* 0x002fe20008ffe4ff */
[----:B------:R0:W-:Y:S01]  /*13c80*/  STL [R1+0x1840], R2 ;  /* 0x0018400201007387 */ /* 0x0001e20000100800 */
[----:B------:R-:W-:-:S03]  /*13c90*/  USHF.R.S32.HI UR10, URZ, 0x1f, UR30 ;  /* 0x0000001f3f0a7899 */ /* 0x000fc6000801141e */
[----:B------:R1:W-:Y:S01]  /*13ca0*/  STL [R1+0x1848], R0 ;  /* 0x0018480001007387 */ /* 0x0003e20000100800 */
[----:B0-----:R-:W-:Y:S02]  /*13cb0*/  IADD3 R2, P0, R14, UR30, RZ ;  /* 0x0000001e0e027c10 */ /* 0x001fe4000ff1e0ff */
[----:B-1----:R-:W-:-:S03]  /*13cc0*/  IADD3 R0, P1, R12, UR30, RZ ;  /* 0x0000001e0c007c10 */ /* 0x002fc6000ff3e0ff */
[----:B------:R0:W-:Y:S01]  /*13cd0*/  STL [R1+0x1854], R2 ;  /* 0x0018540201007387 */ /* 0x0001e20000100800 */
[----:B------:R-:W-:-:S03]  /*13ce0*/  UIMAD UR11, UR23, 0x37, URZ ;  /* 0x00000037170b78a4 */ /* 0x000fc6000f8e023f */
[----:B------:R1:W-:Y:S01]  /*13cf0*/  STL [R1+0x185c], R0 ;  /* 0x00185c0001007387 */ /* 0x0003e20000100800 */
[----:B------:R-:W-:Y:S01]  /*13d00*/  UIMAD UR30, UR26, 0x36, URZ ;  /* 0x000000361a1e78a4 */ /* 0x000fe2000f8e023f */
[----:B------:R-:W-:Y:S02]  /*13d10*/  ULDC UR23, c[0x0][0x238] ;  /* 0x00008e0000177ab9 */ /* 0x000fe40000000800 */
[----:B------:R-:W-:Y:S01]  /*13d20*/  ULDC UR26, c[0x0][0x238] ;  /* 0x00008e00001a7ab9 */ /* 0x000fe20000000800 */
[----:B0-----:R-:W-:Y:S02]  /*13d30*/  IADD3.X R2, R13, UR10, RZ, P0, !PT ;  /* 0x0000000a0d027c10 */ /* 0x001fe400087fe4ff */
[----:B-1----:R-:W-:-:S03]  /*13d40*/  IADD3.X R0, R5, UR10, RZ, P1, !PT ;  /* 0x0000000a05007c10 */ /* 0x002fc60008ffe4ff */
[----:B------:R0:W-:Y:S01]  /*13d50*/  STL [R1+0x1850], R2 ;  /* 0x0018500201007387 */ /* 0x0001e20000100800 */
[----:B------:R-:W-:-:S03]  /*13d60*/  USHF.R.S32.HI UR10, URZ, 0x1f, UR11 ;  /* 0x0000001f3f0a7899 */ /* 0x000fc6000801140b */
[----:B------:R1:W-:Y:S01]  /*13d70*/  STL [R1+0x1858], R0 ;  /* 0x0018580001007387 */ /* 0x0003e20000100800 */
[----:B0-----:R-:W-:Y:S02]  /*13d80*/  IADD3 R2, P0, R14, UR11, RZ ;  /* 0x0000000b0e027c10 */ /* 0x001fe4000ff1e0ff */
[----:B-1----:R-:W-:-:S03]  /*13d90*/  IADD3 R0, P1, R12, UR11, RZ ;  /* 0x0000000b0c007c10 */ /* 0x002fc6000ff3e0ff */
[----:B------:R0:W-:Y:S04]  /*13da0*/  STL [R1+0x1864], R2 ;  /* 0x0018640201007387 */ /* 0x0001e80000100800 */
[----:B------:R1:W-:Y:S01]  /*13db0*/  STL [R1+0x186c], R0 ;  /* 0x00186c0001007387 */ /* 0x0003e20000100800 */
[----:B0-----:R-:W-:Y:S02]  /*13dc0*/  IADD3.X R2, R13, UR10, RZ, P0, !PT ;  /* 0x0000000a0d027c10 */ /* 0x001fe400087fe4ff */
[----:B-1----:R-:W-:-:S03]  /*13dd0*/  IADD3.X R0, R5, UR10, RZ, P1, !PT ;  /* 0x0000000a05007c10 */ /* 0x002fc60008ffe4ff */
[----:B------:R0:W-:Y:S01]  /*13de0*/  STL [R1+0x1860], R2 ;  /* 0x0018600201007387 */ /* 0x0001e20000100800 */
[----:B------:R-:W-:-:S03]  /*13df0*/  USHF.R.S32.HI UR11, URZ, 0x1f, UR30 ;  /* 0x0000001f3f0b7899 */ /* 0x000fc6000801141e */
[----:B------:R1:W-:Y:S01]  /*13e00*/  STL [R1+0x1868], R0 ;  /* 0x0018680001007387 */ /* 0x0003e20000100800 */
[----:B0-----:R-:W-:Y:S02]  /*13e10*/  IADD3 R2, P0, R14, UR30, RZ ;  /* 0x0000001e0e027c10 */ /* 0x001fe4000ff1e0ff */
[----:B-1----:R-:W-:-:S03]  /*13e20*/  IADD3 R0, P1, R12, UR30, RZ ;  /* 0x0000001e0c007c10 */ /* 0x002fc6000ff3e0ff */
[----:B------:R0:W-:Y:S01]  /*13e30*/  STL [R1+0x1874], R2 ;  /* 0x0018740201007387 */ /* 0x0001e20000100800 */
[----:B------:R-:W-:Y:S02]  /*13e40*/  UIMAD UR10, UR27, 0x35, URZ ;  /* 0x000000351b0a78a4 */ /* 0x000fe4000f8e023f */
[----:B------:R-:W-:Y:S01]  /*13e50*/  UIMAD UR8, UR8, 0x18, URZ ;  /* 0x00000018080878a4 */ /* 0x000fe2000f8e023f */
[----:B------:R1:W-:Y:S01]  /*13e60*/  STL [R1+0x187c], R0 ;  /* 0x00187c0001007387 */ /* 0x0003e20000100800 */
[----:B------:R-:W-:Y:S01]  /*13e70*/  ULDC UR27, c[0x0][0x238] ;  /* 0x00008e00001b7ab9 */ /* 0x000fe20000000800 */
[----:B------:R-:W-:Y:S02]  /*13e80*/  UIMAD UR5, UR5, 0x17, URZ ;  /* 0x00000017050578a4 */ /* 0x000fe4000f8e023f */
[----:B------:R-:W-:Y:S01]  /*13e90*/  UIMAD UR61, UR61, 0x16, URZ ;  /* 0x000000163d3d78a4 */ /* 0x000fe2000f8e023f */
[----:B0-----:R-:W-:Y:S01]  /*13ea0*/  IADD3.X R2, R13, UR11, RZ, P0, !PT ;  /* 0x0000000b0d027c10 */ /* 0x001fe200087fe4ff */
[----:B------:R-:W-:-:S02]  /*13eb0*/  UIMAD UR12, UR12, 0x15, URZ ;  /* 0x000000150c0c78a4 */ /* 0x000fc4000f8e023f */
[----:B------:R-:W-:Y:S01]  /*13ec0*/  UIMAD UR16, UR16, 0x14, URZ ;  /* 0x00000014101078a4 */ /* 0x000fe2000f8e023f */
[----:B-1----:R-:W-:Y:S01]  /*13ed0*/  IADD3.X R0, R5, UR11, RZ, P1, !PT ;  /* 0x0000000b05007c10 */ /* 0x002fe20008ffe4ff */
[----:B------:R-:W-:Y:S01]  /*13ee0*/  STL [R1+0x1870], R2 ;  /* 0x0018700201007387 */ /* 0x000fe20000100800 */
[----:B------:R-:W-:Y:S01]  /*13ef0*/  IADD3 R3, P0, R14, UR10, RZ ;  /* 0x0000000a0e037c10 */ /* 0x000fe2000ff1e0ff */
[----:B------:R-:W-:Y:S02]  /*13f00*/  UIMAD UR59, UR59, 0x13, URZ ;  /* 0x000000133b3b78a4 */ /* 0x000fe4000f8e023f */
[----:B------:R0:W-:Y:S01]  /*13f10*/  STL [R1+0x1878], R0 ;  /* 0x0018780001007387 */ /* 0x0001e20000100800 */
[----:B------:R-:W-:Y:S02]  /*13f20*/  UIMAD UR54, UR54, 0x12, URZ ;  /* 0x00000012363678a4 */ /* 0x000fe4000f8e023f */
[----:B------:R-:W-:Y:S01]  /*13f30*/  UIMAD UR52, UR52, 0x11, URZ ;  /* 0x00000011343478a4 */ /* 0x000fe2000f8e023f */
[----:B------:R-:W2:Y:S01]  /*13f40*/  LDL.LU R138, [R1+0x30] ;  /* 0x00003000018a7983 */ /* 0x000ea20000300800 */
[----:B------:R-:W-:-:S02]  /*13f50*/  USHF.L.U32 UR50, UR50, 0x4, URZ ;  /* 0x0000000432327899 */ /* 0x000fc4000800063f */
[----:B------:R-:W-:Y:S01]  /*13f60*/  UIMAD UR24, UR24, 0xf, URZ ;  /* 0x0000000f181878a4 */ /* 0x000fe2000f8e023f */
[----:B------:R-:W-:Y:S01]  /*13f70*/  STL [R1+0x1884], R3 ;  /* 0x0018840301007387 */ /* 0x000fe20000100800 */
[----:B------:R-:W-:Y:S01]  /*13f80*/  UIMAD UR28, UR28, 0xe, URZ ;  /* 0x0000000e1c1c78a4 */ /* 0x000fe2000f8e023f */
[----:B0-----:R-:W-:Y:S01]  /*13f90*/  IADD3 R0, P1, R12, UR10, RZ ;  /* 0x0000000a0c007c10 */ /* 0x001fe2000ff3e0ff */
[----:B------:R-:W-:Y:S01]  /*13fa0*/  UIMAD UR32, UR32, 0xd, URZ ;  /* 0x0000000d202078a4 */ /* 0x000fe2000f8e023f */
[----:B------:R-:W3:Y:S01]  /*13fb0*/  LDL.LU R121, [R1+0x2c] ;  /* 0x00002c0001797983 */ /* 0x000ee20000300800 */
[----:B------:R-:W-:Y:S02]  /*13fc0*/  UIMAD UR36, UR36, 0xc, URZ ;  /* 0x0000000c242478a4 */ /* 0x000fe4000f8e023f */
[----:B------:R-:W-:Y:S01]  /*13fd0*/  UIMAD UR40, UR40, 0xb, URZ ;  /* 0x0000000b282878a4 */ /* 0x000fe2000f8e023f */
[----:B------:R0:W-:Y:S01]  /*13fe0*/  STL [R1+0x188c], R0 ;  /* 0x00188c0001007387 */ /* 0x0001e20000100800 */
[----:B------:R-:W-:-:S02]  /*13ff0*/  UIMAD UR44, UR44, 0xa, URZ ;  /* 0x0000000a2c2c78a4 */ /* 0x000fc4000f8e023f */
[----:B------:R-:W-:Y:S01]  /*14000*/  USHF.L.U32 UR46, UR46, 0x3, URZ ;  /* 0x000000032e2e7899 */ /* 0x000fe2000800063f */
[----:B------:R-:W4:Y:S01]  /*14010*/  LDL.LU R105, [R1+0x28] ;  /* 0x0000280001697983 */ /* 0x000f220000300800 */
[----:B------:R-:W-:Y:S02]  /*14020*/  UIMAD UR14, UR14, 0x7, URZ ;  /* 0x000000070e0e78a4 */ /* 0x000fe4000f8e023f */
[----:B------:R-:W-:Y:S01]  /*14030*/  UIMAD UR18, UR18, 0x6, URZ ;  /* 0x00000006121278a4 */ /* 0x000fe2000f8e023f */
[----:B------:R-:W4:Y:S01]  /*14040*/  LDL.LU R222, [R1+0x24] ;  /* 0x0000240001de7983 */ /* 0x000f220000300800 */
[----:B------:R-:W-:Y:S01]  /*14050*/  USHF.R.S32.HI UR10, URZ, 0x1f, UR10 ;  /* 0x0000001f3f0a7899 */ /* 0x000fe2000801140a */
[----:B------:R-:W-:Y:S01]  /*14060*/  SHF.R.S32.HI R2, RZ, 0x1f, R4 ;  /* 0x0000001fff027819 */ /* 0x000fe20000011404 */
[----:B------:R-:W-:Y:S01]  /*14070*/  UIMAD UR22, UR22, 0x5, URZ ;  /* 0x00000005161678a4 */ /* 0x000fe2000f8e023f */
[----:B------:R-:W4:Y:S01]  /*14080*/  LDL.LU R230, [R1+0x20] ;  /* 0x0000200001e67983 */ /* 0x000f220000300800 */
[----:B------:R-:W-:Y:S01]  /*14090*/  USHF.L.U32 UR23, UR23, 0x2, URZ ;  /* 0x0000000217177899 */ /* 0x000fe2000800063f */
[----:B------:R-:W-:Y:S01]  /*140a0*/  LEA.HI R2, R2, R4, RZ, 0x7 ;  /* 0x0000000402027211 */ /* 0x000fe200078f38ff */
[----:B------:R-:W-:Y:S01]  /*140b0*/  UIMAD UR26, UR26, 0x3, URZ ;  /* 0x000000031a1a78a4 */ /* 0x000fe2000f8e023f */
[----:B------:R-:W-:Y:S01]  /*140c0*/  IADD3.X R238, R13, UR10, RZ, P0, !PT ;  /* 0x0000000a0dee7c10 */ /* 0x000fe200087fe4ff */
[----:B0-----:R-:W4:Y:S01]  /*140d0*/  LDL.LU R0, [R1+0x1c] ;  /* 0x00001c0001007983 */ /* 0x001f220000300800 */
[----:B------:R-:W-:Y:S01]  /*140e0*/  IADD3.X R2, R5, UR10, RZ, P1, !PT ;  /* 0x0000000a05027c10 */ /* 0x000fe20008ffe4ff */
[----:B------:R-:W-:-:S02]  /*140f0*/  ULDC UR30, c[0x0][0x238] ;  /* 0x00008e00001e7ab9 */ /* 0x000fc40000000800 */
[----:B------:R-:W4:Y:S04]  /*14100*/  LDL.LU R4, [R1+0x18] ;  /* 0x0000180001047983 */ /* 0x000f280000300800 */
[----:B------:R-:W4:Y:S04]  /*14110*/  LDL.LU R3, [R1+0x14] ;  /* 0x0000140001037983 */ /* 0x000f280000300800 */
[----:B------:R-:W4:Y:S04]  /*14120*/  LDL.LU R252, [R1+0x10] ;  /* 0x0000100001fc7983 */ /* 0x000f280000300800 */
[----:B------:R0:W-:Y:S04]  /*14130*/  STL [R1+0x1880], R238 ;  /* 0x001880ee01007387 */ /* 0x0001e80000100800 */
[----:B0-----:R-:W4:Y:S04]  /*14140*/  LDL.LU R238, [R1+0xc] ;  /* 0x00000c0001ee7983 */ /* 0x001f280000300800 */
[----:B------:R0:W-:Y:S02]  /*14150*/  STL [R1+0x1888], R2 ;  /* 0x0018880201007387 */ /* 0x0001e40000100800 */
[----:B0-----:R-:W-:-:S05]  /*14160*/  IADD3 R2, P0, R14, UR21, RZ ;  /* 0x000000150e027c10 */ /* 0x001fca000ff1e0ff */
[----:B------:R0:W-:Y:S02]  /*14170*/  STL [R1+0x1894], R2 ;  /* 0x0018940201007387 */ /* 0x0001e40000100800 */
[----:B0-----:R-:W-:-:S05]  /*14180*/  IADD3 R2, P1, R12, UR21, RZ ;  /* 0x000000150c027c10 */ /* 0x001fca000ff3e0ff */
[----:B------:R0:W-:Y:S01]  /*14190*/  STL [R1+0x189c], R2 ;  /* 0x00189c0201007387 */ /* 0x0001e20000100800 */
[----:B------:R-:W-:Y:S02]  /*141a0*/  UIMAD UR11, UR20, 0x32, URZ ;  /* 0x00000032140b78a4 */ /* 0x000fe4000f8e023f */
[----:B------:R-:W-:Y:S02]  /*141b0*/  USHF.R.S32.HI UR20, URZ, 0x1f, UR21 ;  /* 0x0000001f3f147899 */ /* 0x000fe40008011415 */
[----:B------:R-:W-:Y:S02]  /*141c0*/  USHF.R.S32.HI UR10, URZ, 0x1f, UR43 ;  /* 0x0000001f3f0a7899 */ /* 0x000fe4000801142b */
[----:B------:R-:W-:Y:S01]  /*141d0*/  USHF.L.U32 UR27, UR27, 0x1, URZ ;  /* 0x000000011b1b7899 */ /* 0x000fe2000800063f */
[----:B------:R-:W-:Y:S01]  /*141e0*/  ULDC UR21, c[0x0][0x238] ;  /* 0x00008e0000157ab9 */ /* 0x000fe20000000800 */
[----:B0-----:R-:W-:-:S05]  /*141f0*/  IADD3 R2, P2, R14, UR43, RZ ;  /* 0x0000002b0e027c10 */ /* 0x001fca000ff5e0ff */
[----:B------:R0:W-:Y:S02]  /*14200*/  STL [R1+0x18a4], R2 ;  /* 0x0018a40201007387 */ /* 0x0001e40000100800 */
[----:B0-----:R-:W-:-:S05]  /*14210*/  IADD3 R2, P3, R12, UR43, RZ ;  /* 0x0000002b0c027c10 */ /* 0x001fca000ff7e0ff */
[----:B------:R0:W-:Y:S02]  /*14220*/  STL [R1+0x18ac], R2 ;  /* 0x0018ac0201007387 */ /* 0x0001e40000100800 */
[----:B0-----:R-:W-:-:S05]  /*14230*/  IADD3.X R2, R13, UR20, RZ, P0, !PT ;  /* 0x000000140d027c10 */ /* 0x001fca00087fe4ff */
[----:B------:R0:W-:Y:S02]  /*14240*/  STL [R1+0x1890], R2 ;  /* 0x0018900201007387 */ /* 0x0001e40000100800 */
[----:B0-----:R-:W-:-:S05]  /*14250*/  IADD3.X R2, R5, UR20, RZ, P1, !PT ;  /* 0x0000001405027c10 */ /* 0x001fca0008ffe4ff */
[----:B------:R0:W-:Y:S02]  /*14260*/  STL [R1+0x1898], R2 ;  /* 0x0018980201007387 */ /* 0x0001e40000100800 */
[----:B0-----:R-:W-:-:S05]  /*14270*/  IADD3.X R2, R13, UR10, RZ, P2, !PT ;  /* 0x0000000a0d027c10 */ /* 0x001fca00097fe4ff */
[----:B------:R0:W-:Y:S02]  /*14280*/  STL [R1+0x18a0], R2 ;  /* 0x0018a00201007387 */ /* 0x0001e40000100800 */
[----:B0-----:R-:W-:-:S05]  /*14290*/  IADD3.X R2, R5, UR10, RZ, P3, !PT ;  /* 0x0000000a05027c10 */ /* 0x001fca0009ffe4ff */
[----:B------:R0:W-:Y:S02]  /*142a0*/  STL [R1+0x18a8], R2 ;  /* 0x0018a80201007387 */ /* 0x0001e40000100800 */
[----:B0-----:R-:W-:-:S05]  /*142b0*/  IADD3 R2, P1, R14, UR11, RZ ;  /* 0x0000000b0e027c10 */ /* 0x001fca000ff3e0ff */
[----:B------:R0:W-:Y:S02]  /*142c0*/  STL [R1+0x18b0], R2 ;  /* 0x0018b00201007387 */ /* 0x0001e40000100800 */
[----:B0-----:R-:W-:-:S05]  /*142d0*/  IADD3 R2, P0, R12, UR11, RZ ;  /* 0x0000000b0c027c10 */ /* 0x001fca000ff1e0ff */
[----:B------:R2:W-:Y:S02]  /*142e0*/  STL [R1+0x18b4], R2 ;  /* 0x0018b40201007387 */ /* 0x0005e40000100800 */
[----:B--2---:R-:W-:-:S05]  /*142f0*/  IADD3 R2, P4, R138, R6, RZ ;  /* 0x000000068a027210 */ /* 0x004fca0007f9e0ff */
[----:B------:R3:W-:Y:S02]  /*14300*/  STL [R1+0x8cc], R2 ;  /* 0x0008cc0201007387 */ /* 0x0007e40000100800 */
[----:B---3--:R-:W-:-:S05]  /*14310*/  IADD3 R2, P5, R121, R6, RZ ;  /* 0x0000000679027210 */ /* 0x008fca0007fbe0ff */
[----:B------:R4:W-:Y:S02]  /*14320*/  STL [R1+0x8d4], R2 ;  /* 0x0008d40201007387 */ /* 0x0009e40000100800 */
[----:B----4-:R-:W-:-:S05]  /*14330*/  IADD3 R2, P2, R105, R6, RZ ;  /* 0x0000000669027210 */ /* 0x010fca0007f5e0ff */
[----:B------:R0:W-:Y:S02]  /*14340*/  STL [R1+0x8dc], R2 ;  /* 0x0008dc0201007387 */ /* 0x0001e40000100800 */
[----:B0-----:R-:W-:-:S05]  /*14350*/  IADD3 R2, P3, R222, R6, RZ ;  /* 0x00000006de027210 */ /* 0x001fca0007f7e0ff */
[----:B------:R0:W-:Y:S04]  /*14360*/  STL [R1+0x8e4], R2 ;  /* 0x0008e40201007387 */ /* 0x0001e80000100800 */
[----:B0-----:R-:W2:Y:S02]  /*14370*/  LDL.LU R2, [R1+0x1938] ;  /* 0x0019380001027983 */ /* 0x001ea40000300800 */
[-C--:B--2---:R-:W-:Y:S02]  /*14380*/  LEA.HI.X.SX32 R138, R138, R2.reuse, 0x1, P4 ;  /* 0x000000028a8a7211 */ /* 0x084fe400020f0eff */
[----:B------:R-:W-:-:S03]  /*14390*/  LEA.HI.X.SX32 R121, R121, R2, 0x1, P5 ;  /* 0x0000000279797211 */ /* 0x000fc600028f0eff */
[----:B------:R0:W-:Y:S02]  /*143a0*/  STL [R1+0x8c8], R138 ;  /* 0x0008c88a01007387 */ /* 0x0001e40000100800 */
[----:B0-----:R-:W-:-:S05]  /*143b0*/  IADD3 R138, P4, R230, R6, RZ ;  /* 0x00000006e68a7210 */ /* 0x001fca0007f9e0ff */
[----:B------:R0:W-:Y:S01]  /*143c0*/  STL [R1+0x8ec], R138 ;  /* 0x0008ec8a01007387 */ /* 0x0001e20000100800 */
[----:B------:R-:W-:-:S03]  /*143d0*/  LEA.HI.X.SX32 R105, R105, R2, 0x1, P2 ;  /* 0x0000000269697211 */ /* 0x000fc600010f0eff */
[----:B0-----:R-:W2:Y:S04]  /*143e0*/  LDL.LU R138, [R1+0x1934] ;  /* 0x00193400018a7983 */ /* 0x001ea80000300800 */
[----:B------:R0:W-:Y:S02]  /*143f0*/  STL [R1+0x8d0], R121 ;  /* 0x0008d07901007387 */ /* 0x0001e40000100800 */
[----:B0-----:R-:W-:-:S05]  /*14400*/  IADD3 R121, P5, R0, R6, RZ ;  /* 0x0000000600797210 */ /* 0x001fca0007fbe0ff */
[----:B------:R0:W-:Y:S01]  /*14410*/  STL [R1+0x8f4], R121 ;  /* 0x0008f47901007387 */ /* 0x0001e20000100800 */
[----:B------:R-:W-:-:S03]  /*14420*/  LEA.HI.X.SX32 R222, R222, R2, 0x1, P3 ;  /* 0x00000002dede7211 */ /* 0x000fc600018f0eff */
[----:B0-----:R-:W3:Y:S04]  /*14430*/  LDL.LU R121, [R1+0x1930] ;  /* 0x0019300001797983 */ /* 0x001ee80000300800 */
[----:B------:R0:W-:Y:S02]  /*14440*/  STL [R1+0x8d8], R105 ;  /* 0x0008d86901007387 */ /* 0x0001e40000100800 */
[----:B0-----:R-:W-:-:S05]  /*14450*/  IADD3 R105, P2, R4, R6, RZ ;  /* 0x0000000604697210 */ /* 0x001fca0007f5e0ff */
[----:B------:R0:W-:Y:S01]  /*14460*/  STL [R1+0x8fc], R105 ;  /* 0x0008fc6901007387 */ /* 0x0001e20000100800 */
[----:B------:R-:W-:-:S03]  /*14470*/  LEA.HI.X.SX32 R230, R230, R2, 0x1, P4 ;  /* 0x00000002e6e67211 */ /* 0x000fc600020f0eff */
[----:B0-----:R-:W4:Y:S04]  /*14480*/  LDL.LU R105, [R1+0x192c] ;  /* 0x00192c0001697983 */ /* 0x001f280000300800 */
[----:B------:R0:W-:Y:S02]  /*14490*/  STL [R1+0x8e0], R222 ;  /* 0x0008e0de01007387 */ /* 0x0001e40000100800 */
[----:B0-----:R-:W-:-:S05]  /*144a0*/  IADD3 R222, P3, R3, R6, RZ ;  /* 0x0000000603de7210 */ /* 0x001fca0007f7e0ff */
[----:B------:R0:W-:Y:S01]  /*144b0*/  STL [R1+0x904], R222 ;  /* 0x000904de01007387 */ /* 0x0001e20000100800 */
[----:B------:R-:W-:-:S03]  /*144c0*/  LEA.HI.X.SX32 R0, R0, R2, 0x1, P5 ;  /* 0x0000000200007211 */ /* 0x000fc600028f0eff */
[----:B0-----:R-:W2:Y:S04]  /*144d0*/  LDL.LU R222, [R1+0x1928] ;  /* 0x0019280001de7983 */ /* 0x001ea80000300800 */
[----:B------:R0:W-:Y:S02]  /*144e0*/  STL [R1+0x8e8], R230 ;  /* 0x0008e8e601007387 */ /* 0x0001e40000100800 */
[----:B0-----:R-:W-:-:S05]  /*144f0*/  IADD3 R230, P4, R252, R6, RZ ;  /* 0x00000006fce67210 */ /* 0x001fca0007f9e0ff */
[----:B------:R0:W-:Y:S04]  /*14500*/  STL [R1+0x90c], R230 ;  /* 0x00090ce601007387 */ /* 0x0001e80000100800 */
[----:B0-----:R-:W3:Y:S04]  /*14510*/  LDL.LU R230, [R1+0x1924] ;  /* 0x0019240001e67983 */ /* 0x001ee80000300800 */
[----:B------:R0:W-:Y:S02]  /*14520*/  STL [R1+0x8f0], R0 ;  /* 0x0008f00001007387 */ /* 0x0001e40000100800 */
[----:B0-----:R-:W-:-:S05]  /*14530*/  IADD3 R0, P5, R238, R6, RZ ;  /* 0x00000006ee007210 */ /* 0x001fca0007fbe0ff */
[----:B------:R0:W-:Y:S04]  /*14540*/  STL [R1+0x914], R0 ;  /* 0x0009140001007387 */ /* 0x0001e80000100800 */
[----:B0-----:R-:W4:Y:S01]  /*14550*/  LDL.LU R0, [R1+0x1920] ;  /* 0x0019200001007983 */ /* 0x001f220000300800 */
[----:B------:R-:W-:-:S05]  /*14560*/  LEA.HI.X.SX32 R4, R4, R2, 0x1, P2 ;  /* 0x0000000204047211 */ /* 0x000fca00010f0eff */
[----:B------:R4:W-:Y:S02]  /*14570*/  STL [R1+0x8f8], R4 ;  /* 0x0008f80401007387 */ /* 0x0009e40000100800 */
[----:B----4-:R-:W-:-:S05]  /*14580*/  IADD3 R4, P2, R0, R6, RZ ;  /* 0x0000000600047210 */ /* 0x010fca0007f5e0ff */
        /* <DEDUP_REMOVED lines=17> */
[-C--:B------:R-:W-:Y:S02]  /*146a0*/  LEA.HI.X.SX32 R0, R0, R2.reuse, 0x1, P2 ;  /* 0x0000000200007211 */ /* 0x080fe400010f0eff */
[----:B------:R-:W-:-:S03]  /*146b0*/  LEA.HI.X.SX32 R4, R4, R2, 0x1, P3 ;  /* 0x0000000204047211 */ /* 0x000fc600018f0eff */
[----:B------:R4:W-:Y:S01]  /*146c0*/  STL [R1+0x918], R0 ;  /* 0x0009180001007387 */ /* 0x0009e20000100800 */
[-C--:B------:R-:W-:Y:S02]  /*146d0*/  LEA.HI.X.SX32 R3, R3, R2.reuse, 0x1, P4 ;  /* 0x0000000203037211 */ /* 0x080fe400020f0eff */
[----:B------:R-:W-:Y:S02]  /*146e0*/  LEA.HI.X.SX32 R252, R252, R2, 0x1, P5 ;  /* 0x00000002fcfc7211 */ /* 0x000fe400028f0eff */
[----:B----4-:R-:W-:-:S05]  /*146f0*/  IADD3 R0, P2, R238, R6, RZ ;  /* 0x00000006ee007210 */ /* 0x010fca0007f5e0ff */
[----:B------:R0:W-:Y:S04]  /*14700*/  STL [R1+0x93c], R0 ;  /* 0x00093c0001007387 */ /* 0x0001e80000100800 */
[----:B0-----:R0:W5:Y:S04]  /*14710*/  LDL.LU R0, [R1+0x190c] ;  /* 0x00190c0001007983 */ /* 0x0011680000300800 */
[----:B------:R3:W-:Y:S02]  /*14720*/  STL [R1+0x920], R4 ;  /* 0x0009200401007387 */ /* 0x0007e40000100800 */
[----:B---3--:R-:W-:-:S05]  /*14730*/  IADD3 R4, P3, R230, R6, RZ ;  /* 0x00000006e6047210 */ /* 0x008fca0007f7e0ff */
[----:B------:R1:W-:Y:S04]  /*14740*/  STL [R1+0x944], R4 ;  /* 0x0009440401007387 */ /* 0x0003e80000100800 */
[----:B-1----:R0:W5:Y:S04]  /*14750*/  LDL.LU R4, [R1+0x1908] ;  /* 0x0019080001047983 */ /* 0x0021680000300800 */
[----:B------:R2:W-:Y:S02]  /*14760*/  STL [R1+0x928], R3 ;  /* 0x0009280301007387 */ /* 0x0005e40000100800 */
[----:B--2---:R-:W-:-:S05]  /*14770*/  IADD3 R3, P4, R222, R6, RZ ;  /* 0x00000006de037210 */ /* 0x004fca0007f9e0ff */
[----:B------:R1:W-:Y:S04]  /*14780*/  STL [R1+0x94c], R3 ;  /* 0x00094c0301007387 */ /* 0x0003e80000100800 */
[----:B-1----:R0:W5:Y:S04]  /*14790*/  LDL.LU R3, [R1+0x1904] ;  /* 0x0019040001037983 */ /* 0x0021680000300800 */
[----:B------:R1:W-:Y:S01]  /*147a0*/  STL [R1+0x930], R252 ;  /* 0x000930fc01007387 */ /* 0x0003e20000100800 */
[----:B------:R-:W-:Y:S02]  /*147b0*/  LEA.HI.X.SX32 R230, R230, R2, 0x1, P3 ;  /* 0x00000002e6e67211 */ /* 0x000fe400018f0eff */
[----:B-1----:R-:W-:-:S05]  /*147c0*/  IADD3 R252, P5, R105, R6, RZ ;  /* 0x0000000669fc7210 */ /* 0x002fca0007fbe0ff */
[----:B------:R1:W-:Y:S02]  /*147d0*/  STL [R1+0x954], R252 ;  /* 0x000954fc01007387 */ /* 0x0003e40000100800 */
[----:B-1----:R-:W-:Y:S02]  /*147e0*/  LEA.HI.X.SX32 R252, R238, R2, 0x1, P2 ;  /* 0x00000002eefc7211 */ /* 0x002fe400010f0eff */
[----:B------:R-:W-:-:S03]  /*147f0*/  IADD3 R238, P2, R121, R6, RZ ;  /* 0x0000000679ee7210 */ /* 0x000fc60007f5e0ff */
[----:B------:R1:W-:Y:S04]  /*14800*/  STL [R1+0x938], R252 ;  /* 0x000938fc01007387 */ /* 0x0003e80000100800 */
[----:B------:R2:W-:Y:S04]  /*14810*/  STL [R1+0x95c], R238 ;  /* 0x00095cee01007387 */ /* 0x0005e80000100800 */
[----:B------:R3:W-:Y:S01]  /*14820*/  STL [R1+0x940], R230 ;  /* 0x000940e601007387 */ /* 0x0007e20000100800 */
[----:B-1----:R-:W-:Y:S02]  /*14830*/  IADD3 R252, P3, R138, R6, RZ ;  /* 0x000000068afc7210 */ /* 0x002fe40007f7e0ff */
[----:B--2---:R-:W-:-:S02]  /*14840*/  LEA.HI.X.SX32 R238, R222, R2, 0x1, P4 ;  /* 0x00000002deee7211 */ /* 0x004fc400020f0eff */
[----:B------:R-:W-:Y:S02]  /*14850*/  LEA.HI.X.SX32 R222, R105, R2, 0x1, P5 ;  /* 0x0000000269de7211 */ /* 0x000fe400028f0eff */
[-C--:B---3--:R-:W-:Y:S01]  /*14860*/  IADD3 R230, P4, R154, R6.reuse, RZ ;  /* 0x000000069ae67210 */ /* 0x088fe20007f9e0ff */
[----:B------:R-:W-:Y:S01]  /*14870*/  STL [R1+0x964], R252 ;  /* 0x000964fc01007387 */ /* 0x000fe20000100800 */
[----:B------:R-:W-:-:S03]  /*14880*/  IADD3 R105, P5, R182, R6, RZ ;  /* 0x00000006b6697210 */ /* 0x000fc60007fbe0ff */
[----:B------:R-:W-:Y:S01]  /*14890*/  STL [R1+0x948], R238 ;  /* 0x000948ee01007387 */ /* 0x000fe20000100800 */
[----:B------:R-:W-:-:S03]  /*148a0*/  LEA.HI.X.SX32 R121, R121, R2, 0x1, P2 ;  /* 0x0000000279797211 */ /* 0x000fc600010f0eff */
[----:B------:R-:W-:Y:S04]  /*148b0*/  STL [R1+0x96c], R230 ;  /* 0x00096ce601007387 */ /* 0x000fe80000100800 */
[----:B------:R1:W-:Y:S04]  /*148c0*/  STL [R1+0x950], R222 ;  /* 0x000950de01007387 */ /* 0x0003e80000100800 */
[----:B------:R2:W-:Y:S01]  /*148d0*/  STL [R1+0x974], R105 ;  /* 0x0009746901007387 */ /* 0x0005e20000100800 */
[----:B-1----:R-:W-:-:S03]  /*148e0*/  IADD3 R222, P2, R210, R6, RZ ;  /* 0x00000006d2de7210 */ /* 0x002fc60007f5e0ff */
[----:B------:R1:W-:Y:S01]  /*148f0*/  STL [R1+0x958], R121 ;  /* 0x0009587901007387 */ /* 0x0003e20000100800 */
[----:B--2---:R-:W-:-:S03]  /*14900*/  LEA.HI.X.SX32 R105, R138, R2, 0x1, P3 ;  /* 0x000000028a697211 */ /* 0x004fc600018f0eff */
[----:B------:R-:W-:Y:S01]  /*14910*/  STL [R1+0x97c], R222 ;  /* 0x00097cde01007387 */ /* 0x000fe20000100800 */
[----:B------:R-:W-:-:S03]  /*14920*/  LEA.HI.X.SX32 R138, R154, R2, 0x1, P4 ;  /* 0x000000029a8a7211 */ /* 0x000fc600020f0eff */
[----:B------:R2:W-:Y:S01]  /*14930*/  STL [R1+0x960], R105 ;  /* 0x0009606901007387 */ /* 0x0005e20000100800 */
[----:B-1----:R-:W-:-:S05]  /*14940*/  IADD3 R121, P3, R242, R6, RZ ;  /* 0x00000006f2797210 */ /* 0x002fca0007f7e0ff */
[----:B------:R1:W-:Y:S01]  /*14950*/  STL [R1+0x984], R121 ;  /* 0x0009847901007387 */ /* 0x0003e20000100800 */
[----:B--2---:R-:W-:-:S03]  /*14960*/  IADD3 R105, P4, R113, R6, RZ ;  /* 0x0000000671697210 */ /* 0x004fc60007f9e0ff */
[----:B------:R2:W-:Y:S04]  /*14970*/  STL [R1+0x968], R138 ;  /* 0x0009688a01007387 */ /* 0x0005e80000100800 */
[----:B------:R3:W-:Y:S01]  /*14980*/  STL [R1+0x98c], R105 ;  /* 0x00098c6901007387 */ /* 0x0007e20000100800 */
[----:B-1----:R-:W-:Y:S02]  /*14990*/  LEA.HI.X.SX32 R121, R182, R2, 0x1, P5 ;  /* 0x00000002b6797211 */ /* 0x002fe400028f0eff */
[----:B--2---:R-:W-:-:S03]  /*149a0*/  IADD3 R138, P5, R196, R6, RZ ;  /* 0x00000006c48a7210 */ /* 0x004fc60007fbe0ff */
[----:B------:R1:W-:Y:S01]  /*149b0*/  STL [R1+0x970], R121 ;  /* 0x0009707901007387 */ /* 0x0003e20000100800 */
[----:B---3--:R-:W-:-:S03]  /*149c0*/  LEA.HI.X.SX32 R105, R210, R2, 0x1, P2 ;  /* 0x00000002d2697211 */ /* 0x008fc600010f0eff */
[----:B------:R2:W-:Y:S04]  /*149d0*/  STL [R1+0x994], R138 ;  /* 0x0009948a01007387 */ /* 0x0005e80000100800 */
[----:B------:R3:W-:Y:S01]  /*149e0*/  STL [R1+0x978], R105 ;  /* 0x0009786901007387 */ /* 0x0007e20000100800 */
[----:B-1----:R-:W-:Y:S02]  /*149f0*/  IADD3 R121, P2, R78, R6, RZ ;  /* 0x000000064e797210 */ /* 0x002fe40007f5e0ff */
[----:B--2---:R-:W-:-:S03]  /*14a00*/  LEA.HI.X.SX32 R138, R242, R2, 0x1, P3 ;  /* 0x00000002f28a7211 */ /* 0x004fc600018f0eff */
[----:B------:R1:W-:Y:S01]  /*14a10*/  STL [R1+0x99c], R121 ;  /* 0x00099c7901007387 */ /* 0x0003e20000100800 */
[----:B---3--:R-:W-:-:S03]  /*14a20*/  IADD3 R105, P3, R23, R6, RZ ;  /* 0x0000000617697210 */ /* 0x008fc60007f7e0ff */
[----:B------:R-:W-:Y:S04]  /*14a30*/  STL [R1+0x980], R138 ;  /* 0x0009808a01007387 */ /* 0x000fe80000100800 */
[----:B------:R2:W-:Y:S01]  /*14a40*/  STL [R1+0x9a4], R105 ;  /* 0x0009a46901007387 */ /* 0x0005e20000100800 */
[----:B-1----:R-:W-:Y:S02]  /*14a50*/  LEA.HI.X.SX32 R121, R113, R2, 0x1, P4 ;  /* 0x0000000271797211 */ /* 0x002fe400020f0eff */
[----:B------:R-:W-:-:S03]  /*14a60*/  IADD3 R113, P4, R42, R6, RZ ;  /* 0x000000062a717210 */ /* 0x000fc60007f9e0ff */
[----:B------:R1:W-:Y:S01]  /*14a70*/  STL [R1+0x988], R121 ;  /* 0x0009887901007387 */ /* 0x0003e20000100800 */
[----:B--2---:R-:W-:-:S03]  /*14a80*/  LEA.HI.X.SX32 R105, R196, R2, 0x1, P5 ;  /* 0x00000002c4697211 */ /* 0x004fc600028f0eff */
[----:B------:R2:W-:Y:S04]  /*14a90*/  STL [R1+0x9ac], R113 ;  /* 0x0009ac7101007387 */ /* 0x0005e80000100800 */
[----:B------:R3:W-:Y:S01]  /*14aa0*/  STL [R1+0x990], R105 ;  /* 0x0009906901007387 */ /* 0x0007e20000100800 */
[----:B-1----:R-:W-:Y:S02]  /*14ab0*/  IADD3 R121, P5, R29, R6, RZ ;  /* 0x000000061d797210 */ /* 0x002fe40007fbe0ff */
[-C--:B--2---:R-:W-:Y:S02]  /*14ac0*/  LEA.HI.X.SX32 R113, R78, R2.reuse, 0x1, P2 ;  /* 0x000000024e717211 */ /* 0x084fe400010f0eff */
        /* <DEDUP_REMOVED lines=15> */
[----:B-1----:R-:W-:Y:S02]  /*14bc0*/  IADD3 R42, P5, R33, R6, RZ ;  /* 0x00000006212a7210 */ /* 0x002fe40007fbe0ff */
[----:B------:R-:W-:-:S03]  /*14bd0*/  LEA.HI.X.SX32 R8, R25, R2, 0x1, P3 ;  /* 0x0000000219087211 */ /* 0x000fc600018f0eff */
[----:B------:R-:W-:Y:S01]  /*14be0*/  STL [R1+0x9d4], R42 ;  /* 0x0009d42a01007387 */ /* 0x000fe20000100800 */
[----:B--2---:R-:W-:-:S03]  /*14bf0*/  IADD3 R23, P2, R27, R6, RZ ;  /* 0x000000061b177210 */ /* 0x004fc60007f5e0ff */
[----:B------:R-:W-:Y:S01]  /*14c00*/  STL [R1+0x9b8], R29 ;  /* 0x0009b81d01007387 */ /* 0x000fe20000100800 */
[----:B------:R-:W-:-:S03]  /*14c10*/  IADD3 R25, P3, R38, R6, RZ ;  /* 0x0000000626197210 */ /* 0x000fc60007f7e0ff */
[----:B------:R1:W-:Y:S04]  /*14c20*/  STL [R1+0x9dc], R23 ;  /* 0x0009dc1701007387 */ /* 0x0003e80000100800 */
[----:B------:R2:W-:Y:S01]  /*14c30*/  STL [R1+0x9c0], R8 ;  /* 0x0009c00801007387 */ /* 0x0005e20000100800 */
[----:B-1----:R-:W-:-:S03]  /*14c40*/  LEA.HI.X.SX32 R23, R17, R2, 0x1, P4 ;  /* 0x0000000211177211 */ /* 0x002fc600020f0eff */
[----:B------:R-:W-:Y:S01]  /*14c50*/  STL [R1+0x9e4], R25 ;  /* 0x0009e41901007387 */ /* 0x000fe20000100800 */
[----:B--2---:R-:W-:-:S03]  /*14c60*/  IADD3 R8, P4, R45, R6, RZ ;  /* 0x000000062d087210 */ /* 0x004fc60007f9e0ff */
[----:B------:R1:W-:Y:S01]  /*14c70*/  STL [R1+0x9c8], R23 ;  /* 0x0009c81701007387 */ /* 0x0003e20000100800 */
[----:B------:R-:W-:-:S03]  /*14c80*/  LEA.HI.X.SX32 R17, R33, R2, 0x1, P5 ;  /* 0x0000000221117211 */ /* 0x000fc600028f0eff */
[----:B------:R2:W-:Y:S01]  /*14c90*/  STL [R1+0x9ec], R8 ;  /* 0x0009ec0801007387 */ /* 0x0005e20000100800 */
[----:B-1----:R-:W-:-:S03]  /*14ca0*/  IADD3 R23, P5, R21, R6, RZ ;  /* 0x0000000615177210 */ /* 0x002fc60007fbe0ff */
[----:B------:R1:W-:Y:S01]  /*14cb0*/  STL [R1+0x9d0], R17 ;  /* 0x0009d01101007387 */ /* 0x0003e20000100800 */
[----:B--2---:R-:W-:-:S03]  /*14cc0*/  LEA.HI.X.SX32 R8, R27, R2, 0x1, P2 ;  /* 0x000000021b087211 */ /* 0x004fc600010f0eff */
[----:B------:R2:W-:Y:S04]  /*14cd0*/  STL [R1+0x9f4], R23 ;  /* 0x0009f41701007387 */ /* 0x0005e80000100800 */
[----:B------:R3:W-:Y:S01]  /*14ce0*/  STL [R1+0x9d8], R8 ;  /* 0x0009d80801007387 */ /* 0x0007e20000100800 */
[----:B-1----:R-:W-:Y:S02]  /*14cf0*/  IADD3 R17, P2, R55, R6, RZ ;  /* 0x0000000637117210 */ /* 0x002fe40007f5e0ff */
[----:B--2---:R-:W-:-:S03]  /*14d00*/  LEA.HI.X.SX32 R23, R38, R2, 0x1, P3 ;  /* 0x0000000226177211 */ /* 0x004fc600018f0eff */
[----:B------:R1:W-:Y:S01]  /*14d10*/  STL [R1+0x9fc], R17 ;  /* 0x0009fc1101007387 */ /* 0x0003e20000100800 */
[----:B---3--:R-:W-:-:S03]  /*14d20*/  IADD3 R8, P3, R40, R6, RZ ;  /* 0x0000000628087210 */ /* 0x008fc60007f7e0ff */
[----:B------:R2:W-:Y:S04]  /*14d30*/  STL [R1+0x9e0], R23 ;  /* 0x0009e01701007387 */ /* 0x0005e80000100800 */
[----:B------:R3:W-:Y:S01]  /*14d40*/  STL [R1+0xa04], R8 ;  /* 0x000a040801007387 */ /* 0x0007e20000100800 */
[----:B-1----:R-:W-:Y:S02]  /*14d50*/  LEA.HI.X.SX32 R17, R45, R2, 0x1, P4 ;  /* 0x000000022d117211 */ /* 0x002fe400020f0eff */
[----:B--2---:R-:W-:-:S03]  /*14d60*/  IADD3 R23, P4, R31, R6, RZ ;  /* 0x000000061f177210 */ /* 0x004fc60007f9e0ff */
[----:B------:R1:W-:Y:S01]  /*14d70*/  STL [R1+0x9e8], R17 ;  /* 0x0009e81101007387 */ /* 0x0003e20000100800 */
[----:B---3--:R-:W-:-:S03]  /*14d80*/  LEA.HI.X.SX32 R8, R21, R2, 0x1, P5 ;  /* 0x0000000215087211 */ /* 0x008fc600028f0eff */
        /* <DEDUP_REMOVED lines=15> */
[----:B-1----:R-:W-:Y:S02]  /*14e80*/  IADD3 R17, P4, R70, R6, RZ ;  /* 0x0000000646117210 */ /* 0x002fe40007f9e0ff */
[----:B------:R-:W-:-:S03]  /*14e90*/  LEA.HI.X.SX32 R9, R9, R2, 0x1, P2 ;  /* 0x0000000209097211 */ /* 0x000fc600010f0eff */
[----:B------:R-:W-:Y:S01]  /*14ea0*/  STL [R1+0xa2c], R17 ;  /* 0x000a2c1101007387 */ /* 0x000fe20000100800 */
[----:B--2---:R-:W-:-:S03]  /*14eb0*/  IADD3 R8, P5, R86, R6, RZ ;  /* 0x0000000656087210 */ /* 0x004fc60007fbe0ff */
[----:B------:R1:W-:Y:S04]  /*14ec0*/  STL [R1+0xa10], R7 ;  /* 0x000a100701007387 */ /* 0x0003e80000100800 */
        /* <DEDUP_REMOVED lines=816> */
[----:B-1----:R-:W-:Y:S01]  /*181d0*/  LEA.HI.X.SX32 R9, R214, R2, 0x1, P2 ;  /* 0x00000002d6097211 */ /* 0x002fe200010f0eff */
[----:B------:R-:W1:Y:S01]  /*181e0*/  S2R R252, SR_TID.X ;  /* 0x0000000000fc7919 */ /* 0x000e620000002100 */
[----:B--2---:R-:W-:Y:S02]  /*181f0*/  IADD3 R7, P2, R251, R6, RZ ;  /* 0x00000006fb077210 */ /* 0x004fe40007f5e0ff */
[----:B---3--:R-:W-:Y:S01]  /*18200*/  LEA.HI.X.SX32 R8, R47, R2, 0x1, P3 ;  /* 0x000000022f087211 */ /* 0x008fe200018f0eff */
[----:B------:R2:W-:Y:S04]  /*18210*/  STL [R1+0x13a4], R9 ;  /* 0x0013a40901007387 */ /* 0x0005e80000100800 */
[----:B------:R3:W-:Y:S04]  /*18220*/  STL [R1+0x13c8], R7 ;  /* 0x0013c80701007387 */ /* 0x0007e80000100800 */
[----:B------:R4:W-:Y:S01]  /*18230*/  STL [R1+0x13ac], R8 ;  /* 0x0013ac0801007387 */ /* 0x0009e20000100800 */
[----:B--2---:R-:W-:-:S02]  /*18240*/  IADD3 R9, P3, R249, R6, RZ ;  /* 0x00000006f9097210 */ /* 0x004fc40007f7e0ff */
[----:B---3--:R-:W-:-:S03]  /*18250*/  LEA.HI.X.SX32 R7, R19, R2, 0x1, P4 ;  /* 0x0000000213077211 */ /* 0x008fc600020f0eff */
[----:B------:R2:W-:Y:S01]  /*18260*/  STL [R1+0x13dc], R9 ;  /* 0x0013dc0901007387 */ /* 0x0005e20000100800 */
[----:B----4-:R-:W-:-:S03]  /*18270*/  IADD3 R8, P4, R250, R6, RZ ;  /* 0x00000006fa087210 */ /* 0x010fc60007f9e0ff */
[----:B------:R3:W-:Y:S04]  /*18280*/  STL [R1+0x13b4], R7 ;  /* 0x0013b40701007387 */ /* 0x0007e80000100800 */
[----:B------:R4:W-:Y:S01]  /*18290*/  STL [R1+0x13cc], R8 ;  /* 0x0013cc0801007387 */ /* 0x0009e20000100800 */
[----:B--2---:R-:W-:Y:S02]  /*182a0*/  LEA.HI.X.SX32 R9, R35, R2, 0x1, P5 ;  /* 0x0000000223097211 */ /* 0x004fe400028f0eff */
[----:B---3--:R-:W-:-:S03]  /*182b0*/  IADD3 R7, P5, R247, R6, RZ ;  /* 0x00000006f7077210 */ /* 0x008fc60007fbe0ff */
[----:B------:R2:W-:Y:S01]  /*182c0*/  STL [R1+0x13bc], R9 ;  /* 0x0013bc0901007387 */ /* 0x0005e20000100800 */
[----:B----4-:R-:W-:-:S03]  /*182d0*/  LEA.HI.X.SX32 R8, R251, R2, 0x1, P2 ;  /* 0x00000002fb087211 */ /* 0x010fc600010f0eff */
[----:B------:R3:W-:Y:S04]  /*182e0*/  STL [R1+0x13d0], R7 ;  /* 0x0013d00701007387 */ /* 0x0007e80000100800 */
[----:B------:R4:W-:Y:S01]  /*182f0*/  STL [R1+0x13c4], R8 ;  /* 0x0013c40801007387 */ /* 0x0009e20000100800 */
[----:B--2---:R-:W-:Y:S02]  /*18300*/  IADD3 R9, P2, R246, R6, RZ ;  /* 0x00000006f6097210 */ /* 0x004fe40007f5e0ff */
[----:B---3--:R-:W-:-:S03]  /*18310*/  LEA.HI.X.SX32 R7, R249, R2, 0x1, P3 ;  /* 0x00000002f9077211 */ /* 0x008fc600018f0eff */
[----:B------:R-:W-:Y:S01]  /*18320*/  STL [R1+0x13d4], R9 ;  /* 0x0013d40901007387 */ /* 0x000fe20000100800 */
[----:B----4-:R-:W-:Y:S02]  /*18330*/  IADD3 R8, P3, R248, R6, RZ ;  /* 0x00000006f8087210 */ /* 0x010fe40007f7e0ff */
[----:B------:R-:W-:Y:S01]  /*18340*/  LEA.HI.X.SX32 R6, R250, R2, 0x1, P4 ;  /* 0x00000002fa067211 */ /* 0x000fe200020f0eff */
[----:B------:R2:W-:Y:S01]  /*18350*/  STL [R1+0x13d8], R7 ;  /* 0x0013d80701007387 */ /* 0x0005e20000100800 */
[----:B------:R-:W-:-:S03]  /*18360*/  USHF.R.S32.HI UR11, URZ, 0x1f, UR11 ;  /* 0x0000001f3f0b7899 */ /* 0x000fc6000801140b */
[----:B------:R-:W-:Y:S04]  /*18370*/  STL [R1+0xfbc], R8 ;  /* 0x000fbc0801007387 */ /* 0x000fe80000100800 */
[----:B------:R3:W-:Y:S01]  /*18380*/  STL [R1+0xc94], R6 ;  /* 0x000c940601007387 */ /* 0x0007e20000100800 */
[-C--:B--2---:R-:W-:Y:S02]  /*18390*/  LEA.HI.X.SX32 R7, R247, R2.reuse, 0x1, P5 ;  /* 0x00000002f7077211 */ /* 0x084fe400028f0eff */
[-C--:B---3--:R-:W-:Y:S02]  /*183a0*/  LEA.HI.X.SX32 R6, R246, R2.reuse, 0x1, P2 ;  /* 0x00000002f6067211 */ /* 0x088fe400010f0eff */
[----:B------:R-:W-:Y:S01]  /*183b0*/  LEA.HI.X.SX32 R2, R248, R2, 0x1, P3 ;  /* 0x00000002f8027211 */ /* 0x000fe200018f0eff */
[----:B------:R2:W-:Y:S04]  /*183c0*/  STL [R1+0xfb4], R7 ;  /* 0x000fb40701007387 */ /* 0x0005e80000100800 */
[----:B------:R1:W-:Y:S04]  /*183d0*/  STL [R1+0xfb8], R6 ;  /* 0x000fb80601007387 */ /* 0x0003e80000100800 */
[----:B------:R3:W-:Y:S01]  /*183e0*/  STL [R1+0xc98], R2 ;  /* 0x000c980201007387 */ /* 0x0007e20000100800 */
[----:B--2---:R-:W-:Y:S01]  /*183f0*/  IADD3.X R7, R13, UR11, RZ, P1, !PT ;  /* 0x0000000b0d077c10 */ /* 0x004fe20008ffe4ff */
[----:B-1----:R-:W-:Y:S01]  /*18400*/  IMAD.SHL.U32 R6, R252, 0x10, RZ ;  /* 0x00000010fc067824 */ /* 0x002fe200078e00ff */
[----:B---3--:R-:W-:-:S04]  /*18410*/  IADD3.X R2, R5, UR11, RZ, P0, !PT ;  /* 0x0000000b05027c10 */ /* 0x008fc800087fe4ff */
[----:B------:R-:W-:Y:S04]  /*18420*/  STL [R1+0x1900], R6 ;  /* 0x0019000601007387 */ /* 0x000fe80000100800 */
[----:B------:R-:W-:Y:S04]  /*18430*/  STL [R1+0xc9c], R7 ;  /* 0x000c9c0701007387 */ /* 0x000fe80000100800 */
[----:B------:R1:W-:Y:S01]  /*18440*/  STL [R1+0xca0], R2 ;  /* 0x000ca00201007387 */ /* 0x0003e20000100800 */
[----:B------:R-:W-:Y:S02]  /*18450*/  USHF.R.S32.HI UR10, URZ, 0x1f, UR4 ;  /* 0x0000001f3f0a7899 */ /* 0x000fe40008011404 */
[----:B-1----:R-:W-:-:S02]  /*18460*/  IADD3 R2, P0, R14, UR4, RZ ;  /* 0x000000040e027c10 */ /* 0x002fc4000ff1e0ff */
[----:B------:R-:W-:-:S03]  /*18470*/  IADD3 R7, P1, R12, UR4, RZ ;  /* 0x000000040c077c10 */ /* 0x000fc6000ff3e0ff */
[----:B------:R1:W-:Y:S01]  /*18480*/  STL [R1+0xca8], R2 ;  /* 0x000ca80201007387 */ /* 0x0003e20000100800 */
[----:B------:R-:W-:Y:S01]  /*18490*/  IADD3 R8, P3, R12, UR9, RZ ;  /* 0x000000090c087c10 */ /* 0x000fe2000ff7e0ff */
[----:B------:R-:W-:Y:S02]  /*184a0*/  USHF.R.S32.HI UR4, URZ, 0x1f, UR9 ;  /* 0x0000001f3f047899 */ /* 0x000fe40008011409 */
[----:B------:R2:W-:Y:S01]  /*184b0*/  STL [R1+0xcb0], R7 ;  /* 0x000cb00701007387 */ /* 0x0005e20000100800 */
[----:B-1----:R-:W-:Y:S02]  /*184c0*/  IADD3 R2, P2, R14, UR9, RZ ;  /* 0x000000090e027c10 */ /* 0x002fe4000ff5e0ff */
[----:B--2---:R-:W-:-:S03]  /*184d0*/  IADD3.X R7, R13, UR10, RZ, P0, !PT ;  /* 0x0000000a0d077c10 */ /* 0x004fc600087fe4ff */
[----:B------:R1:W-:Y:S04]  /*184e0*/  STL [R1+0xcb8], R2 ;  /* 0x000cb80201007387 */ /* 0x0003e80000100800 */
[----:B------:R-:W-:Y:S01]  /*184f0*/  STL [R1+0xcc0], R8 ;  /* 0x000cc00801007387 */ /* 0x000fe20000100800 */
[----:B-1----:R-:W-:-:S03]  /*18500*/  IADD3.X R2, R5, UR10, RZ, P1, !PT ;  /* 0x0000000a05027c10 */ /* 0x002fc60008ffe4ff */
[----:B------:R1:W-:Y:S04]  /*18510*/  STL [R1+0xca4], R7 ;  /* 0x000ca40701007387 */ /* 0x0003e80000100800 */
[----:B------:R2:W-:Y:S01]  /*18520*/  STL [R1+0xcac], R2 ;  /* 0x000cac0201007387 */ /* 0x0005e20000100800 */
[----:B-1----:R-:W-:Y:S02]  /*18530*/  IADD3.X R7, R13, UR4, RZ, P2, !PT ;  /* 0x000000040d077c10 */ /* 0x002fe400097fe4ff */
[----:B--2---:R-:W-:-:S03]  /*18540*/  IADD3.X R2, R5, UR4, RZ, P3, !PT ;  /* 0x0000000405027c10 */ /* 0x004fc60009ffe4ff */
[----:B------:R1:W-:Y:S04]  /*18550*/  STL [R1+0xcb4], R7 ;  /* 0x000cb40701007387 */ /* 0x0003e80000100800 */
[----:B------:R2:W-:Y:S04]  /*18560*/  STL [R1+0xcbc], R2 ;  /* 0x000cbc0201007387 */ /* 0x0005e80000100800 */
[----:B------:R-:W-:Y:S04]  /*18570*/  STL [R1+0x8a8], RZ ;  /* 0x0008a8ff01007387 */ /* 0x000fe80000100800 */
        /* <DEDUP_REMOVED lines=256> */
[----:B------:R-:W-:Y:S04]  /*19580*/  STL [R1], RZ ;  /* 0x000000ff01007387 */ /* 0x000fe80000100800 */
        /* <DEDUP_REMOVED lines=117> */
[----:B------:R-:W-:Y:S01]  /*19ce0*/  STL [R1+0x1d8], RZ ;  /* 0x0001d8ff01007387 */ /* 0x000fe20000100800 */
[----:B-1----:R-:W-:-:S03]  /*19cf0*/  IADD3 R7, P0, R14, UR29, RZ ;  /* 0x0000001d0e077c10 */ /* 0x002fc6000ff1e0ff */
[----:B------:R-:W-:Y:S01]  /*19d00*/  STL [R1+0x1dc], RZ ;  /* 0x0001dcff01007387 */ /* 0x000fe20000100800 */
[----:B--2---:R-:W-:-:S03]  /*19d10*/  IADD3 R2, P1, R12, UR29, RZ ;  /* 0x0000001d0c027c10 */ /* 0x004fc6000ff3e0ff */
[----:B------:R-:W-:Y:S01]  /*19d20*/  STL [R1+0x1e0], RZ ;  /* 0x0001e0ff01007387 */ /* 0x000fe20000100800 */
[----:B------:R-:W-:-:S03]  /*19d30*/  USHF.R.S32.HI UR29, URZ, 0x1f, UR29 ;  /* 0x0000001f3f1d7899 */ /* 0x000fc6000801141d */
[----:B------:R-:W-:Y:S04]  /*19d40*/  STL [R1+0x1e4], RZ ;  /* 0x0001e4ff01007387 */ /* 0x000fe80000100800 */
[----:B------:R-:W-:Y:S04]  /*19d50*/  STL [R1+0x1e8], RZ ;  /* 0x0001e8ff01007387 */ /* 0x000fe80000100800 */
[----:B------:R-:W-:Y:S04]  /*19d60*/  STL [R1+0x1ec], RZ ;  /* 0x0001ecff01007387 */ /* 0x000fe80000100800 */
[----:B------:R-:W-:Y:S04]  /*19d70*/  STL [R1+0x1f0], RZ ;  /* 0x0001f0ff01007387 */ /* 0x000fe80000100800 */
[----:B------:R-:W-:Y:S01]  /*19d80*/  STL [R1+0x1f4], RZ ;  /* 0x0001f4ff01007387 */ /* 0x000fe20000100800 */
[----:B------:R-:W-:-:S03]  /*19d90*/  UIMAD UR10, UR60, 0x2e, URZ ;  /* 0x0000002e3c0a78a4 */ /* 0x000fc6000f8e023f */
[----:B------:R-:W-:Y:S01]  /*19da0*/  STL [R1+0x1f8], RZ ;  /* 0x0001f8ff01007387 */ /* 0x000fe20000100800 */
[----:B------:R-:W-:Y:S01]  /*19db0*/  UIMAD UR11, UR48, 0x24, URZ ;  /* 0x00000024300b78a4 */ /* 0x000fe2000f8e023f */
[----:B------:R-:W-:Y:S02]  /*19dc0*/  ULDC UR60, c[0x0][0x238] ;  /* 0x00008e00003c7ab9 */ /* 0x000fe40000000800 */
[----:B------:R-:W-:Y:S04]  /*19dd0*/  STL [R1+0x1fc], RZ ;  /* 0x0001fcff01007387 */ /* 0x000fe80000100800 */
[----:B------:R1:W-:Y:S04]  /*19de0*/  STL [R1+0xcc8], R7 ;  /* 0x000cc80701007387 */ /* 0x0003e80000100800 */
[----:B------:R2:W-:Y:S01]  /*19df0*/  STL [R1+0xcd0], R2 ;  /* 0x000cd00201007387 */ /* 0x0005e20000100800 */
[----:B-1----:R-:W-:-:S02]  /*19e00*/  IADD3.X R7, R13, UR29, RZ, P0, !PT ;  /* 0x0000001d0d077c10 */ /* 0x002fc400087fe4ff */
[----:B--2---:R-:W-:-:S03]  /*19e10*/  IADD3.X R2, R5, UR29, RZ, P1, !PT ;  /* 0x0000001d05027c10 */ /* 0x004fc60008ffe4ff */
[----:B------:R1:W-:Y:S01]  /*19e20*/  STL [R1+0xcc4], R7 ;  /* 0x000cc40701007387 */ /* 0x0003e20000100800 */
[----:B------:R-:W-:-:S03]  /*19e30*/  USHF.R.S32.HI UR29, URZ, 0x1f, UR10 ;  /* 0x0000001f3f1d7899 */ /* 0x000fc6000801140a */
[----:B------:R2:W-:Y:S01]  /*19e40*/  STL [R1+0xccc], R2 ;  /* 0x000ccc0201007387 */ /* 0x0005e20000100800 */
[----:B-1----:R-:W-:Y:S02]  /*19e50*/  IADD3 R7, P0, R14, UR10, RZ ;  /* 0x0000000a0e077c10 */ /* 0x002fe4000ff1e0ff */
[----:B--2---:R-:W-:-:S03]  /*19e60*/  IADD3 R2, P1, R12, UR10, RZ ;  /* 0x0000000a0c027c10 */ /* 0x004fc6000ff3e0ff */
[----:B------:R1:W-:Y:S04]  /*19e70*/  STL [R1+0xcd8], R7 ;  /* 0x000cd80701007387 */ /* 0x0003e80000100800 */
        /* <DEDUP_REMOVED lines=192> */
[----:B------:R-:W-:Y:S04]  /*1aa80*/  STL [R1+0xe24], R7 ;  /* 0x000e240701007387 */ /* 0x000fe80000100800 */
[----:B------:R1:W-:Y:S01]  /*1aa90*/  STL [R1+0xe2c], R2 ;  /* 0x000e2c0201007387 */ /* 0x0003e20000100800 */
[----:B------:R-:W-:Y:S01]  /*1aaa0*/  USHF.R.U32.HI UR20, URZ, 0x4, UR58 ;  /* 0x000000043f147899 */ /* 0x000fe2000801163a */
[----:B------:R-:W-:Y:S01]  /*1aab0*/  LOP3.LUT R252, R252, 0x7f, RZ, 0xc0, !PT ;  /* 0x0000007ffcfc7812 */ /* 0x000fe200078ec0ff */
[----:B------:R-:W-:Y:S01]  /*1aac0*/  UIADD3 UR43, UR58, 0x8000, URZ ;  /* 0x000080003a2b7890 */ /* 0x000fe2000fffe03f */
[----:B------:R-:W-:Y:S01]  /*1aad0*/  CS2R R24, SRZ ;  /* 0x0000000000187805 */ /* 0x000fe2000001ff00 */
[----:B------:R-:W-:Y:S01]  /*1aae0*/  UIMAD UR48, UR60, 0x9, URZ ;  /* 0x000000093c3078a4 */ /* 0x000fe2000f8e023f */
[----:B------:R-:W-:-:S02]  /*1aaf0*/  CS2R R26, SRZ ;  /* 0x00000000001a7805 */ /* 0x000fc4000001ff00 */
[----:B------:R-:W-:Y:S02]  /*1ab00*/  CS2R R28, SRZ ;  /* 0x00000000001c7805 */ /* 0x000fe4000001ff00 */
[----:B------:R-:W-:Y:S02]  /*1ab10*/  CS2R R30, SRZ ;  /* 0x00000000001e7805 */ /* 0x000fe4000001ff00 */
[----:B------:R-:W-:Y:S02]  /*1ab20*/  CS2R R32, SRZ ;  /* 0x0000000000207805 */ /* 0x000fe4000001ff00 */
[----:B------:R-:W-:Y:S02]  /*1ab30*/  CS2R R34, SRZ ;  /* 0x0000000000227805 */ /* 0x000fe4000001ff00 */
[----:B------:R-:W-:Y:S02]  /*1ab40*/  CS2R R36, SRZ ;  /* 0x0000000000247805 */ /* 0x000fe4000001ff00 */
        /* <DEDUP_REMOVED lines=25> */
[----:B------:R-:W-:Y:S01]  /*1ace0*/  CS2R R88, SRZ ;  /* 0x0000000000587805 */ /* 0x000fe2000001ff00 */
[----:B------:R-:W-:Y:S01]  /*1acf0*/  IMAD.MOV.U32 R90, RZ, RZ, RZ ;  /* 0x000000ffff5a7224 */ /* 0x000fe200078e00ff */
[----:B------:R-:W-:Y:S01]  /*1ad00*/  UMOV UR9, URZ ;  /* 0x0000003f00097c82 */ /* 0x000fe20008000000 */
[----:B------:R-:W-:Y:S01]  /*1ad10*/  UMOV UR4, URZ ;  /* 0x0000003f00047c82 */ /* 0x000fe20008000000 */
[----:B------:R-:W-:Y:S02]  /*1ad20*/  USHF.L.U32 UR7, UR7, 0x7, URZ ;  /* 0x0000000707077899 */ /* 0x000fe4000800063f */
[----:B------:R-:W-:Y:S02]  /*1ad30*/  USHF.R.S32.HI UR30, URZ, 0x1f, UR30 ;  /* 0x0000001f3f1e7899 */ /* 0x000fe4000801141e */
[----:B------:R-:W-:Y:S02]  /*1ad40*/  USHF.L.U32 UR6, UR6, 0x7, URZ ;  /* 0x0000000706067899 */ /* 0x000fe4000800063f */
[----:B------:R-:W-:-:S02]  /*1ad50*/  USGXT.U32 UR20, UR20, 0xe ;  /* 0x0000000e1414789a */ /* 0x000fc40008000000 */
[----:B------:R-:W-:Y:S02]  /*1ad60*/  USHF.R.U32.HI UR43, URZ, 0x4, UR43 ;  /* 0x000000043f2b7899 */ /* 0x000fe4000801162b */
[----:B------:R-:W-:Y:S02]  /*1ad70*/  USHF.R.S32.HI UR10, URZ, 0x1f, UR8 ;  /* 0x0000001f3f0a7899 */ /* 0x000fe40008011408 */
[----:B------:R-:W-:Y:S02]  /*1ad80*/  USHF.R.S32.HI UR13, URZ, 0x1f, UR5 ;  /* 0x0000001f3f0d7899 */ /* 0x000fe40008011405 */
[----:B------:R-:W-:Y:S02]  /*1ad90*/  USHF.R.S32.HI UR17, URZ, 0x1f, UR61 ;  /* 0x0000001f3f117899 */ /* 0x000fe4000801143d */
[----:B------:R-:W-:Y:S02]  /*1ada0*/  USHF.R.S32.HI UR60, URZ, 0x1f, UR12 ;  /* 0x0000001f3f3c7899 */ /* 0x000fe4000801140c */
[----:B------:R-:W-:-:S02]  /*1adb0*/  USHF.R.S32.HI UR55, URZ, 0x1f, UR16 ;  /* 0x0000001f3f377899 */ /* 0x000fc40008011410 */
[----:B------:R-:W-:Y:S02]  /*1adc0*/  USHF.R.S32.HI UR53, URZ, 0x1f, UR59 ;  /* 0x0000001f3f357899 */ /* 0x000fe4000801143b */
        /* <DEDUP_REMOVED lines=16> */
[----:B------:R-:W-:Y:S01]  /*1aed0*/  USHF.R.S32.HI UR42, URZ, 0x1f, UR27 ;  /* 0x0000001f3f2a7899 */ /* 0x000fe2000801141b */
[----:B------:R-:W2:Y:S01]  /*1aee0*/  LDC R230, c[0x0][0x230] ;  /* 0x00008c00ffe67b82 */ /* 0x000ea20000000800 */
[----:B-1----:R-:W-:Y:S01]  /*1aef0*/  IADD3 R2, P0, R14, UR8, RZ ;  /* 0x000000080e027c10 */ /* 0x002fe2000ff1e0ff */
[----:B------:R-:W-:Y:S01]  /*1af00*/  USGXT.U32 UR43, UR43, 0xe ;  /* 0x0000000e2b2b789a */ /* 0x000fe20008000000 */
[C---:B------:R-:W-:Y:S01]  /*1af10*/  IADD3 R7, P1, R12.reuse, UR8, RZ ;  /* 0x000000080c077c10 */ /* 0x040fe2000ff3e0ff */
[----:B------:R-:W-:Y:S01]  /*1af20*/  UIADD3 UR8, UP0, UR20, 0x2, URZ ;  /* 0x0000000214087890 */ /* 0x000fe2000ff1e03f */
[----:B------:R-:W-:Y:S01]  /*1af30*/  IADD3 R8, P5, R12, UR12, RZ ;  /* 0x0000000c0c087c10 */ /* 0x000fe2000ffbe0ff */
[----:B------:R1:W-:Y:S01]  /*1af40*/  STL [R1+0xe38], R2 ;  /* 0x000e380201007387 */ /* 0x0003e20000100800 */
[----:B------:R-:W-:Y:S01]  /*1af50*/  IMAD.MOV.U32 R91, RZ, RZ, RZ ;  /* 0x000000ffff5b7224 */ /* 0x000fe200078e00ff */
[----:B------:R-:W-:Y:S01]  /*1af60*/  UIADD3.X UR9, UR9, 0x40000040, URZ, UP0, !UPT ;  /* 0x4000004009097890 */ /* 0x000fe200087fe43f */
[----:B------:R-:W-:Y:S01]  /*1af70*/  CS2R R92, SRZ ;  /* 0x00000000005c7805 */ /* 0x000fe2000001ff00 */
[----:B------:R3:W-:Y:S01]  /*1af80*/  STL [R1+0xe40], R7 ;  /* 0x000e400701007387 */ /* 0x0007e20000100800 */
[----:B------:R-:W-:-:S02]  /*1af90*/  CS2R R94, SRZ ;  /* 0x00000000005e7805 */ /* 0x000fc4000001ff00 */
[----:B------:R-:W-:Y:S02]  /*1afa0*/  CS2R R96, SRZ ;  /* 0x0000000000607805 */ /* 0x000fe4000001ff00 */
[----:B------:R-:W-:Y:S02]  /*1afb0*/  CS2R R98, SRZ ;  /* 0x0000000000627805 */ /* 0x000fe4000001ff00 */
[----:B------:R-:W-:Y:S02]  /*1afc0*/  CS2R R100, SRZ ;  /* 0x0000000000647805 */ /* 0x000fe4000001ff00 */
[----:B------:R-:W-:Y:S02]  /*1afd0*/  CS2R R102, SRZ ;  /* 0x0000000000667805 */ /* 0x000fe4000001ff00 */
[----:B-1----:R-:W-:Y:S02]  /*1afe0*/  LOP3.LUT R2, R6, 0x70, RZ, 0xc0, !PT ;  /* 0x0000007006027812 */ /* 0x002fe400078ec0ff */
[----:B------:R-:W-:-:S02]  /*1aff0*/  CS2R R104, SRZ ;  /* 0x0000000000687805 */ /* 0x000fc4000001ff00 */
[----:B------:R-:W-:Y:S02]  /*1b000*/  IADD3.X R6, R13, UR10, RZ, P0, !PT ;  /* 0x0000000a0d067c10 */ /* 0x000fe400087fe4ff */
[----:B------:R-:W-:Y:S02]  /*1b010*/  CS2R R106, SRZ ;  /* 0x00000000006a7805 */ /* 0x000fe4000001ff00 */
[----:B---3--:R-:W-:Y:S01]  /*1b020*/  IADD3.X R7, R5, UR10, RZ, P1, !PT ;  /* 0x0000000a05077c10 */ /* 0x008fe20008ffe4ff */
[----:B------:R-:W-:Y:S01]  /*1b030*/  IMAD R2, R252, 0x80, R2 ;  /* 0x00000080fc027824 */ /* 0x000fe200078e0202 */
[----:B------:R-:W-:Y:S01]  /*1b040*/  UIADD3 UR10, UP1, UR43, 0x2, URZ ;  /* 0x000000022b0a7890 */ /* 0x000fe2000ff3e03f */
[----:B------:R-:W-:Y:S01]  /*1b050*/  STL [R1+0xe34], R6 ;  /* 0x000e340601007387 */ /* 0x000fe20000100800 */
[----:B--2---:R-:W-:Y:S01]  /*1b060*/  VIADD R230, R230, 0x7f ;  /* 0x0000007fe6e67836 */ /* 0x004fe20000000000 */
[----:B------:R-:W-:Y:S01]  /*1b070*/  CS2R R108, SRZ ;  /* 0x00000000006c7805 */ /* 0x000fe2000001ff00 */
[----:B------:R-:W-:Y:S01]  /*1b080*/  UIADD3.X UR11, UR4, 0x40000040, URZ, UP1, !UPT ;  /* 0x40000040040b7890 */ /* 0x000fe20008ffe43f */
[----:B------:R1:W-:Y:S01]  /*1b090*/  STL [R1+0xe3c], R7 ;  /* 0x000e3c0701007387 */ /* 0x0003e20000100800 */
[----:B------:R-:W-:-:S02]  /*1b0a0*/  CS2R R110, SRZ ;  /* 0x00000000006e7805 */ /* 0x000fc4000001ff00 */
[----:B------:R-:W-:Y:S02]  /*1b0b0*/  SHF.R.S32.HI R238, RZ, 0x1f, R230 ;  /* 0x0000001fffee7819 */ /* 0x000fe400000114e6 */
[----:B------:R-:W-:Y:S01]  /*1b0c0*/  CS2R R112, SRZ ;  /* 0x0000000000707805 */ /* 0x000fe2000001ff00 */
[----:B------:R-:W-:Y:S01]  /*1b0d0*/  STL [R1+0x18b8], R2 ;  /* 0x0018b80201007387 */ /* 0x000fe20000100800 */
[----:B------:R-:W-:Y:S02]  /*1b0e0*/  CS2R R114, SRZ ;  /* 0x0000000000727805 */ /* 0x000fe4000001ff00 */
[----:B------:R-:W-:Y:S02]  /*1b0f0*/  LEA.HI R238, R238, R230, RZ, 0x7 ;  /* 0x000000e6eeee7211 */ /* 0x000fe400078f38ff */
[----:B------:R-:W-:Y:S02]  /*1b100*/  CS2R R116, SRZ ;  /* 0x0000000000747805 */ /* 0x000fe4000001ff00 */
[----:B------:R-:W-:-:S02]  /*1b110*/  CS2R R118, SRZ ;  /* 0x0000000000767805 */ /* 0x000fc4000001ff00 */
[----:B------:R-:W-:Y:S02]  /*1b120*/  CS2R R120, SRZ ;  /* 0x0000000000787805 */ /* 0x000fe4000001ff00 */
[----:B-1----:R-:W-:Y:S02]  /*1b130*/  IADD3 R7, P2, R14, UR5, RZ ;  /* 0x000000050e077c10 */ /* 0x002fe4000ff5e0ff */
[----:B------:R-:W-:Y:S02]  /*1b140*/  CS2R R122, SRZ ;  /* 0x00000000007a7805 */ /* 0x000fe4000001ff00 */
[----:B------:R-:W-:Y:S02]  /*1b150*/  SHF.R.S32.HI R6, RZ, 0x7, R238 ;  /* 0x00000007ff067819 */ /* 0x000fe400000114ee */
[----:B------:R-:W-:Y:S02]  /*1b160*/  CS2R R124, SRZ ;  /* 0x00000000007c7805 */ /* 0x000fe4000001ff00 */
[----:B------:R-:W-:Y:S01]  /*1b170*/  IADD3 R6, P3, R12, UR5, RZ ;  /* 0x000000050c067c10 */ /* 0x000fe2000ff7e0ff */
[----:B------:R1:W-:Y:S01]  /*1b180*/  STL [R1+0xe48], R7 ;  /* 0x000e480701007387 */ /* 0x0003e20000100800 */
[----:B------:R-:W-:-:S02]  /*1b190*/  CS2R R126, SRZ ;  /* 0x00000000007e7805 */ /* 0x000fc4000001ff00 */
[----:B------:R-:W-:Y:S02]  /*1b1a0*/  CS2R R128, SRZ ;  /* 0x0000000000807805 */ /* 0x000fe4000001ff00 */
[----:B------:R-:W-:Y:S01]  /*1b1b0*/  CS2R R130, SRZ ;  /* 0x0000000000827805 */ /* 0x000fe2000001ff00 */
[----:B------:R2:W-:Y:S01]  /*1b1c0*/  STL [R1+0xe50], R6 ;  /* 0x000e500601007387 */ /* 0x0005e20000100800 */
[----:B------:R-:W-:Y:S02]  /*1b1d0*/  CS2R R132, SRZ ;  /* 0x0000000000847805 */ /* 0x000fe4000001ff00 */
[----:B------:R-:W-:Y:S02]  /*1b1e0*/  CS2R R134, SRZ ;  /* 0x0000000000867805 */ /* 0x000fe4000001ff00 */
[----:B------:R-:W-:Y:S02]  /*1b1f0*/  CS2R R136, SRZ ;  /* 0x0000000000887805 */ /* 0x000fe4000001ff00 */
[----:B------:R-:W-:-:S02]  /*1b200*/  CS2R R138, SRZ ;  /* 0x00000000008a7805 */ /* 0x000fc4000001ff00 */
[----:B------:R-:W-:Y:S02]  /*1b210*/  CS2R R140, SRZ ;  /* 0x00000000008c7805 */ /* 0x000fe4000001ff00 */
[----:B-1----:R-:W-:Y:S02]  /*1b220*/  IADD3 R7, P0, R14, UR61, RZ ;  /* 0x0000003d0e077c10 */ /* 0x002fe4000ff1e0ff */
[----:B------:R-:W-:Y:S02]  /*1b230*/  CS2R R142, SRZ ;  /* 0x00000000008e7805 */ /* 0x000fe4000001ff00 */
[----:B------:R-:W-:Y:S02]  /*1b240*/  CS2R R144, SRZ ;  /* 0x0000000000907805 */ /* 0x000fe4000001ff00 */
[----:B------:R-:W-:Y:S02]  /*1b250*/  CS2R R146, SRZ ;  /* 0x0000000000927805 */ /* 0x000fe4000001ff00 */
[----:B--2---:R-:W-:Y:S01]  /*1b260*/  IADD3 R6, P1, R12, UR61, RZ ;  /* 0x0000003d0c067c10 */ /* 0x004fe2000ff3e0ff */
[----:B------:R1:W-:Y:S01]  /*1b270*/  STL [R1+0xe58], R7 ;  /* 0x000e580701007387 */ /* 0x0003e20000100800 */
[----:B------:R-:W-:-:S02]  /*1b280*/  CS2R R148, SRZ ;  /* 0x0000000000947805 */ /* 0x000fc4000001ff00 */
[----:B------:R-:W-:Y:S01]  /*1b290*/  CS2R R150, SRZ ;  /* 0x0000000000967805 */ /* 0x000fe2000001ff00 */
[----:B------:R-:W-:Y:S01]  /*1b2a0*/  USHF.R.S32.HI UR5, URZ, 0x1f, UR6 ;  /* 0x0000001f3f057899 */ /* 0x000fe20008011406 */
[----:B------:R2:W-:Y:S01]  /*1b2b0*/  STL [R1+0xe60], R6 ;  /* 0x000e600601007387 */ /* 0x0005e20000100800 */
[----:B------:R-:W-:Y:S01]  /*1b2c0*/  USHF.R.S32.HI UR4, URZ, 0x1f, UR7 ;  /* 0x0000001f3f047899 */ /* 0x000fe20008011407 */
[----:B-1----:R-:W-:Y:S02]  /*1b2d0*/  IADD3 R7, P4, R14, UR12, RZ ;  /* 0x0000000c0e077c10 */ /* 0x002fe4000ff9e0ff */
[----:B--2---:R-:W-:-:S03]  /*1b2e0*/  IADD3.X R6, R13, UR13, RZ, P2, !PT ;  /* 0x0000000d0d067c10 */ /* 0x004fc600097fe4ff */
[----:B------:R1:W-:Y:S04]  /*1b2f0*/  STL [R1+0xe68], R7 ;  /* 0x000e680701007387 */ /* 0x0003e80000100800 */
[----:B------:R2:W-:Y:S04]  /*1b300*/  STL [R1+0xe70], R8 ;  /* 0x000e700801007387 */ /* 0x0005e80000100800 */
[----:B------:R3:W-:Y:S01]  /*1b310*/  STL [R1+0xe44], R6 ;  /* 0x000e440601007387 */ /* 0x0007e20000100800 */
[----:B-1----:R-:W-:Y:S01]  /*1b320*/  IADD3.X R7, R5, UR13, RZ, P3, !PT ;  /* 0x0000000d05077c10 */ /* 0x002fe20009ffe4ff */
[----:B------:R-:W-:Y:S01]  /*1b330*/  UIADD3.64 UR12, UR8, 0x2, URZ ;  /* 0x00000002080c7897 */ /* 0x000fe2000fffe03f */
[----:B--2---:R-:W-:-:S03]  /*1b340*/  IADD3 R8, P3, R12, UR16, RZ ;  /* 0x000000100c087c10 */ /* 0x004fc6000ff7e0ff */
[----:B------:R1:W-:Y:S01]  /*1b350*/  STL [R1+0xe4c], R7 ;  /* 0x000e4c0701007387 */ /* 0x0003e20000100800 */
[----:B---3--:R-:W-:-:S05]  /*1b360*/  IADD3 R6, P2, R14, UR16, RZ ;  /* 0x000000100e067c10 */ /* 0x008fca000ff5e0ff */
[----:B------:R2:W-:Y:S01]  /*1b370*/  STL [R1+0xe78], R6 ;  /* 0x000e780601007387 */ /* 0x0005e20000100800 */
[----:B-1----:R-:W-:-:S03]  /*1b380*/  IADD3.X R7, R13, UR17, RZ, P0, !PT ;  /* 0x000000110d077c10 */ /* 0x002fc600087fe4ff */
[----:B------:R1:W-:Y:S04]  /*1b390*/  STL [R1+0xe80], R8 ;  /* 0x000e800801007387 */ /* 0x0003e80000100800 */
[----:B------:R3:W-:Y:S01]  /*1b3a0*/  STL [R1+0xe54], R7 ;  /* 0x000e540701007387 */ /* 0x0007e20000100800 */
[----:B--2---:R-:W-:Y:S01]  /*1b3b0*/  IADD3.X R6, R5, UR17, RZ, P1, !PT ;  /* 0x0000001105067c10 */ /* 0x004fe20008ffe4ff */
[----:B------:R-:W-:Y:S01]  /*1b3c0*/  UIADD3.64 UR16, UR8, 0x4, URZ ;  /* 0x0000000408107897 */ /* 0x000fe2000fffe03f */
[----:B-1----:R-:W-:-:S03]  /*1b3d0*/  IADD3 R8, P1, R12, UR59, RZ ;  /* 0x0000003b0c087c10 */ /* 0x002fc6000ff3e0ff */
        /* <DEDUP_REMOVED lines=25> */
[----:B------:R-:W-:Y:S02]  /*1b570*/  UIADD3.64 UR52, UR8, 0x202, URZ ;  /* 0x0000020208347897 */ /* 0x000fe4000fffe03f */
[----:B------:R-:W-:Y:S01]  /*1b580*/  UIADD3.64 UR52, UR8, 0x604, URZ ;  /* 0x0000060408347897 */ /* 0x000fe2000fffe03f */
[----:B-1----:R-:W-:Y:S01]  /*1b590*/  IADD3 R8, P1, R12, UR50, RZ ;  /* 0x000000320c087c10 */ /* 0x002fe2000ff3e0ff */
        /* <DEDUP_REMOVED lines=10> */
[----:B---3--:R-:W-:Y:S02]  /*1b640*/  IADD3 R7, P4, R14, UR24, RZ ;  /* 0x000000180e077c10 */ /* 0x008fe4000ff9e0ff */
[----:B------:R-:W-:-:S03]  /*1b650*/  ULDC UR50, c[0x0][0x238] ;  /* 0x00008e0000327ab9 */ /* 0x000fc60000000800 */
        /* <DEDUP_REMOVED lines=67> */
[----:B--2---:R-:W-:Y:S02]  /*1ba90*/  IADD3.X R6, R5, UR47, RZ, P1, !PT ;  /* 0x0000002f05067c10 */ /* 0x004fe40008ffe4ff */
        /* <DEDUP_REMOVED lines=18> */
[----:B-1----:R-:W-:-:S03]  /*1bbc0*/  LOP3.LUT R8, R2, 0x20, RZ, 0x3c, !PT ;  /* 0x0000002002087812 */ /* 0x002fc600078e3cff */
[----:B------:R1:W-:Y:S01]  /*1bbd0*/  STL [R1+0xf3c], R6 ;  /* 0x000f3c0601007387 */ /* 0x0003e20000100800 */
[----:B---3--:R-:W-:-:S05]  /*1bbe0*/  LOP3.LUT R7, R2, 0x10, RZ, 0x3c, !PT ;  /* 0x0000001002077812 */ /* 0x008fca00078e3cff */
[----:B------:R2:W-:Y:S01]  /*1bbf0*/  STL [R1+0x18d8], R7 ;  /* 0x0018d80701007387 */ /* 0x0005e20000100800 */
[----:B-1----:R-:W-:-:S03]  /*1bc00*/  LOP3.LUT R6, R2, 0x30, RZ, 0x3c, !PT ;  /* 0x0000003002067812 */ /* 0x002fc600078e3cff */
[----:B------:R1:W-:Y:S04]  /*1bc10*/  STL [R1+0x18d4], R8 ;  /* 0x0018d40801007387 */ /* 0x0003e80000100800 */
[----:B------:R3:W-:Y:S01]  /*1bc20*/  STL [R1+0x18d0], R6 ;  /* 0x0018d00601007387 */ /* 0x0007e20000100800 */
[C---:B--2---:R-:W-:Y:S02]  /*1bc30*/  LOP3.LUT R7, R2.reuse, 0x40, RZ, 0x3c, !PT ;  /* 0x0000004002077812 */ /* 0x044fe400078e3cff */
[----:B-1----:R-:W-:-:S03]  /*1bc40*/  LOP3.LUT R8, R2, 0x50, RZ, 0x3c, !PT ;  /* 0x0000005002087812 */ /* 0x002fc600078e3cff */
[----:B------:R1:W-:Y:S01]  /*1bc50*/  STL [R1+0x18cc], R7 ;  /* 0x0018cc0701007387 */ /* 0x0003e20000100800 */
[----:B---3--:R-:W-:-:S03]  /*1bc60*/  LOP3.LUT R6, R2, 0x60, RZ, 0x3c, !PT ;  /* 0x0000006002067812 */ /* 0x008fc600078e3cff */
[----:B------:R-:W-:Y:S04]  /*1bc70*/  STL [R1+0x18c8], R8 ;  /* 0x0018c80801007387 */ /* 0x000fe80000100800 */
[----:B------:R2:W-:Y:S01]  /*1bc80*/  STL [R1+0x18c4], R6 ;  /* 0x0018c40601007387 */ /* 0x0005e20000100800 */
[----:B-1----:R-:W-:Y:S02]  /*1bc90*/  LOP3.LUT R7, R2, 0x70, RZ, 0x3c, !PT ;  /* 0x0000007002077812 */ /* 0x002fe400078e3cff */
[----:B------:R-:W-:-:S03]  /*1bca0*/  IADD3 R2, P6, R14, UR22, RZ ;  /* 0x000000160e027c10 */ /* 0x000fc6000ffde0ff */
[----:B------:R1:W-:Y:S01]  /*1bcb0*/  STL [R1+0x18c0], R7 ;  /* 0x0018c00701007387 */ /* 0x0003e20000100800 */
[----:B--2---:R-:W-:-:S03]  /*1bcc0*/  IADD3 R6, P3, R12, UR22, RZ ;  /* 0x000000160c067c10 */ /* 0x004fc6000ff7e0ff */
[----:B------:R2:W-:Y:S01]  /*1bcd0*/  STL [R1+0xf68], R2 ;  /* 0x000f680201007387 */ /* 0x0005e20000100800 */
[----:B------:R-:W-:-:S03]  /*1bce0*/  UMOV UR22, UR43 ;  /* 0x0000002b00167c82 */ /* 0x000fc60008000000 */
[----:B------:R3:W-:Y:S01]  /*1bcf0*/  STL [R1+0xf70], R6 ;  /* 0x000f700601007387 */ /* 0x0007e20000100800 */
[----:B-1----:R-:W-:Y:S02]  /*1bd00*/  IADD3 R7, P2, R14, UR23, RZ ;  /* 0x000000170e077c10 */ /* 0x002fe4000ff5e0ff */
[----:B--2---:R-:W-:-:S03]  /*1bd10*/  IADD3.X R2, R13, UR31, RZ, P1, !PT ;  /* 0x0000001f0d027c10 */ /* 0x004fc60008ffe4ff */
[----:B------:R1:W-:Y:S01]  /*1bd20*/  STL [R1+0xf78], R7 ;  /* 0x000f780701007387 */ /* 0x0003e20000100800 */
[----:B---3--:R-:W-:-:S03]  /*1bd30*/  IADD3 R6, P1, R12, UR23, RZ ;  /* 0x000000170c067c10 */ /* 0x008fc6000ff3e0ff */
[----:B------:R2:W-:Y:S01]  /*1bd40*/  STL [R1+0xf44], R2 ;  /* 0x000f440201007387 */ /* 0x0005e20000100800 */
[----:B------:R-:W-:-:S03]  /*1bd50*/  UMOV UR23, 0x40000040 ;  /* 0x4000004000177882 */ /* 0x000fc60000000000 */
[----:B------:R3:W-:Y:S01]  /*1bd60*/  STL [R1+0xf80], R6 ;  /* 0x000f800601007387 */ /* 0x0007e20000100800 */
[----:B-1----:R-:W-:Y:S02]  /*1bd70*/  IADD3.X R7, R5, UR31, RZ, P0, !PT ;  /* 0x0000001f05077c10 */ /* 0x002fe400087fe4ff */
[----:B--2---:R-:W-:-:S03]  /*1bd80*/  IADD3 R2, P0, R14, UR26, RZ ;  /* 0x0000001a0e027c10 */ /* 0x004fc6000ff1e0ff */
[----:B------:R1:W-:Y:S01]  /*1bd90*/  STL [R1+0xf4c], R7 ;  /* 0x000f4c0701007387 */ /* 0x0003e20000100800 */
[----:B---3--:R-:W-:-:S03]  /*1bda0*/  IADD3.X R6, R13, UR34, RZ, P5, !PT ;  /* 0x000000220d067c10 */ /* 0x008fc6000affe4ff */
[----:B------:R2:W-:Y:S04]  /*1bdb0*/  STL [R1+0xf88], R2 ;  /* 0x000f880201007387 */ /* 0x0005e80000100800 */
[----:B------:R3:W-:Y:S01]  /*1bdc0*/  STL [R1+0xf54], R6 ;  /* 0x000f540601007387 */ /* 0x0007e20000100800 */
[----:B-1----:R-:W-:Y:S02]  /*1bdd0*/  IADD3 R7, P5, R12, UR26, RZ ;  /* 0x0000001a0c077c10 */ /* 0x002fe4000ffbe0ff */
[----:B--2---:R-:W-:-:S03]  /*1bde0*/  IADD3.X R2, R5, UR34, RZ, P4, !PT ;  /* 0x0000002205027c10 */ /* 0x004fc6000a7fe4ff */
[----:B------:R-:W-:Y:S01]  /*1bdf0*/  STL [R1+0xf90], R7 ;  /* 0x000f900701007387 */ /* 0x000fe20000100800 */
[----:B---3--:R-:W-:-:S03]  /*1be00*/  IADD3 R6, P4, R14, UR27, RZ ;  /* 0x0000001b0e067c10 */ /* 0x008fc6000ff9e0ff */
[----:B------:R1:W-:Y:S04]  /*1be10*/  STL [R1+0xf5c], R2 ;  /* 0x000f5c0201007387 */ /* 0x0003e80000100800 */
[----:B------:R2:W-:Y:S01]  /*1be20*/  STL [R1+0xf98], R6 ;  /* 0x000f980601007387 */ /* 0x0005e20000100800 */
[----:B-1----:R-:W-:Y:S02]  /*1be30*/  IADD3.X R2, R13, UR35, RZ, P6, !PT ;  /* 0x000000230d027c10 */ /* 0x002fe4000b7fe4ff */
[----:B------:R-:W-:Y:S02]  /*1be40*/  IADD3 R7, P6, R12, UR27, RZ ;  /* 0x0000001b0c077c10 */ /* 0x000fe4000ffde0ff */
[----:B--2---:R-:W-:Y:S01]  /*1be50*/  IADD3.X R6, R5, UR35, RZ, P3, !PT ;  /* 0x0000002305067c10 */ /* 0x004fe20009ffe4ff */
[----:B------:R1:W-:Y:S04]  /*1be60*/  STL [R1+0xf64], R2 ;  /* 0x000f640201007387 */ /* 0x0003e80000100800 */
[----:B------:R2:W-:Y:S04]  /*1be70*/  STL [R1+0xfa0], R7 ;  /* 0x000fa00701007387 */ /* 0x0005e80000100800 */
[----:B------:R3:W-:Y:S01]  /*1be80*/  STL [R1+0xf6c], R6 ;  /* 0x000f6c0601007387 */ /* 0x0007e20000100800 */
[----:B-1----:R-:W-:-:S02]  /*1be90*/  IADD3 R2, P3, R14, UR50, RZ ;  /* 0x000000320e027c10 */ /* 0x002fc4000ff7e0ff */
[----:B--2---:R-:W-:-:S03]  /*1bea0*/  IADD3.X R7, R13, UR38, RZ, P2, !PT ;  /* 0x000000260d077c10 */ /* 0x004fc600097fe4ff */
[----:B------:R1:W-:Y:S01]  /*1beb0*/  STL [R1+0xfa8], R2 ;  /* 0x000fa80201007387 */ /* 0x0003e20000100800 */
[----:B---3--:R-:W-:-:S03]  /*1bec0*/  IADD3 R6, P2, R12, UR21, RZ ;  /* 0x000000150c067c10 */ /* 0x008fc6000ff5e0ff */
[----:B------:R2:W-:Y:S04]  /*1bed0*/  STL [R1+0xf74], R7 ;  /* 0x000f740701007387 */ /* 0x0005e80000100800 */
[----:B------:R3:W-:Y:S01]  /*1bee0*/  STL [R1+0xfb0], R6 ;  /* 0x000fb00601007387 */ /* 0x0007e20000100800 */
[----:B-1----:R-:W-:Y:S02]  /*1bef0*/  IADD3.X R2, R5, UR38, RZ, P1, !PT ;  /* 0x0000002605027c10 */ /* 0x002fe40008ffe4ff */
[----:B--2---:R-:W-:-:S03]  /*1bf00*/  IADD3.X R7, R13, UR39, RZ, P0, !PT ;  /* 0x000000270d077c10 */ /* 0x004fc600087fe4ff */
[----:B------:R1:W-:Y:S01]  /*1bf10*/  STL [R1+0xf7c], R2 ;  /* 0x000f7c0201007387 */ /* 0x0003e20000100800 */
[----:B---3--:R-:W-:-:S03]  /*1bf20*/  IADD3.X R6, R5, UR39, RZ, P5, !PT ;  /* 0x0000002705067c10 */ /* 0x008fc6000affe4ff */
        /* <DEDUP_REMOVED lines=8> */
[----:B-1----:R-:W-:-:S05]  /*1bfb0*/  IADD3.X R2, R5, UR30, RZ, P2, !PT ;  /* 0x0000001e05027c10 */ /* 0x002fca00097fe4ff */
[----:B------:R0:W-:Y:S02]  /*1bfc0*/  STL [R1+0xfac], R2 ;  /* 0x000fac0201007387 */ /* 0x0001e40000100800 */
.L_x_2:
[----:B------:R-:W-:Y:S04]  /*1bfd0*/  STL [R1+0x1fcc], R89 ;  /* 0x001fcc5901007387 */ /* 0x000fe80000100800 */
        /* <DEDUP_REMOVED lines=63> */
[----:B-1----:R1:W-:Y:S04]  /*1c3d0*/  STL [R1+0x1ecc], R25 ;  /* 0x001ecc1901007387 */ /* 0x0023e80000100800 */
[----:B-1----:R-:W2:Y:S04]  /*1c3e0*/  LDL.LU R25, [R1+0x8a8] ;  /* 0x0008a80001197983 */ /* 0x002ea80000300800 */
[----:B------:R-:W-:Y:S04]  /*1c3f0*/  STL [R1+0x1ec8], R244 ;  /* 0x001ec8f401007387 */ /* 0x000fe80000100800 */
[----:B------:R-:W-:Y:S04]  /*1c400*/  STL [R1+0x1ec4], R238 ;  /* 0x001ec4ee01007387 */ /* 0x000fe80000100800 */
[----:B------:R-:W-:Y:S04]  /*1c410*/  STL [R1+0x1ec0], R231 ;  /* 0x001ec0e701007387 */ /* 0x000fe80000100800 */
[----:B------:R1:W-:Y:S04]  /*1c420*/  STL [R1+0x19c4], R125 ;  /* 0x0019c47d01007387 */ /* 0x0003e80000100800 */
[----:B-1----:R-:W3:Y:S04]  /*1c430*/  LDL.LU R125, [R1+0x16cc] ;  /* 0x0016cc00017d7983 */ /* 0x002ee80000300800 */
[----:B------:R1:W-:Y:S04]  /*1c440*/  STL [R1+0x19c0], R126 ;  /* 0x0019c07e01007387 */ /* 0x0003e80000100800 */
[----:B-1----:R-:W4:Y:S04]  /*1c450*/  LDL.LU R126, [R1+0x16f0] ;  /* 0x0016f000017e7983 */ /* 0x002f280000300800 */
[----:B------:R1:W-:Y:S04]  /*1c460*/  STL [R1+0x19bc], R127 ;  /* 0x0019bc7f01007387 */ /* 0x0003e80000100800 */
[----:B-1----:R-:W3:Y:S04]  /*1c470*/  LDL.LU R127, [R1+0x16c4] ;  /* 0x0016c400017f7983 */ /* 0x002ee80000300800 */
        /* <DEDUP_REMOVED lines=46> */
[----:B------:R1:W-:Y:S01]  /*1c760*/  STL [R1+0x195c], R151 ;  /* 0x00195c9701007387 */ /* 0x0003e20000100800 */
[----:B0-----:R-:W-:-:S03]  /*1c770*/  MOV R2, UR49 ;  /* 0x0000003100027c02 */ /* 0x001fc60008000f00 */
[----:B-1----:R-:W3:Y:S01]  /*1c780*/  LDL.LU R151, [R1+0x1664] ;  /* 0x0016640001977983 */ /* 0x002ee20000300800 */
[----:B------:R-:W-:Y:S02]  /*1c790*/  MOV R6, UR7 ;  /* 0x0000000700067c02 */ /* 0x000fe40008000f00 */
[----:B------:R-:W-:Y:S01]  /*1c7a0*/  PRMT R89, RZ, 0x7610, R89 ;  /* 0x00007610ff597816 */ /* 0x000fe20000000059 */
[----:B-----5:R-:W-:Y:S01]  /*1c7b0*/  STL [R1+0x190c], R4 ;  /* 0x00190c0401007387 */ /* 0x020fe20000100800 */
[----:B------:R-:W-:Y:S02]  /*1c7c0*/  PRMT R86, RZ, 0x7610, R86 ;  /* 0x00007610ff567816 */ /* 0x000fe40000000056 */
[----:B------:R-:W-:Y:S01]  /*1c7d0*/  PRMT R87, RZ, 0x7610, R87 ;  /* 0x00007610ff577816 */ /* 0x000fe20000000057 */
[----:B------:R-:W-:Y:S01]  /*1c7e0*/  STL [R1+0x1e9c], R4 ;  /* 0x001e9c0401007387 */ /* 0x000fe20000100800 */
[----:B------:R-:W-:Y:S02]  /*1c7f0*/  PRMT R84, RZ, 0x7610, R84 ;  /* 0x00007610ff547816 */ /* 0x000fe40000000054 */
[----:B------:R-:W-:Y:S01]  /*1c800*/  PRMT R85, RZ, 0x7610, R85 ;  /* 0x00007610ff557816 */ /* 0x000fe20000000055 */
[----:B------:R-:W-:Y:S01]  /*1c810*/  STL [R1+0x1ea0], R4 ;  /* 0x001ea00401007387 */ /* 0x000fe20000100800 */
[----:B------:R-:W-:-:S02]  /*1c820*/  PRMT R82, RZ, 0x7610, R82 ;  /* 0x00007610ff527816 */ /* 0x000fc40000000052 */
[----:B------:R-:W-:Y:S01]  /*1c830*/  PRMT R83, RZ, 0x7610, R83 ;  /* 0x00007610ff537816 */ /* 0x000fe20000000053 */
[----:B------:R-:W-:Y:S01]  /*1c840*/  STL [R1+0x1ea4], R4 ;  /* 0x001ea40401007387 */ /* 0x000fe20000100800 */
        /* <DEDUP_REMOVED lines=23> */
[----:B------:R0:W-:Y:S01]  /*1c9c0*/  STL [R1+0x1904], R0 ;  /* 0x0019040001007387 */ /* 0x0001e20000100800 */
[----:B------:R-:W-:-:S02]  /*1c9d0*/  PRMT R69, RZ, 0x7610, R69 ;  /* 0x00007610ff457816 */ /* 0x000fc40000000045 */
[----:B------:R-:W-:Y:S01]  /*1c9e0*/  PRMT R243, RZ, 0x7610, R243 ;  /* 0x00007610fff37816 */ /* 0x000fe200000000f3 */
[----:B------:R1:W-:Y:S01]  /*1c9f0*/  STL [R1+0x18f8], R2 ;  /* 0x0018f80201007387 */ /* 0x0003e20000100800 */
[----:B------:R-:W-:Y:S02]  /*1ca00*/  PRMT R66, RZ, 0x7610, R66 ;  /* 0x00007610ff427816 */ /* 0x000fe40000000042 */
[----:B------:R-:W-:Y:S02]  /*1ca10*/  PRMT R237, RZ, 0x7610, R237 ;  /* 0x00007610ffed7816 */ /* 0x000fe400000000ed */
[----:B------:R-:W-:Y:S02]  /*1ca20*/  PRMT R67, RZ, 0x7610, R67 ;  /* 0x00007610ff437816 */ /* 0x000fe40000000043 */
[----:B0-----:R-:W-:Y:S02]  /*1ca30*/  MOV R0, UR48 ;  /* 0x0000003000007c02 */ /* 0x001fe40008000f00 */
[----:B------:R-:W-:-:S02]  /*1ca40*/  PRMT R11, RZ, 0x7610, R11 ;  /* 0x00007610ff0b7816 */ /* 0x000fc4000000000b */
[----:B-1----:R-:W-:Y:S01]  /*1ca50*/  MOV R2, UR52 ;  /* 0x0000003400027c02 */ /* 0x002fe20008000f00 */
[----:B------:R0:W-:Y:S01]  /*1ca60*/  STL [R1+0x18f4], R0 ;  /* 0x0018f40001007387 */ /* 0x0001e20000100800 */
[----:B------:R-:W-:Y:S02]  /*1ca70*/  PRMT R64, RZ, 0x7610, R64 ;  /* 0x00007610ff407816 */ /* 0x000fe40000000040 */
[----:B------:R-:W-:Y:S01]  /*1ca80*/  PRMT R10, RZ, 0x7610, R10 ;  /* 0x00007610ff0a7816 */ /* 0x000fe2000000000a */
[----:B------:R1:W-:Y:S01]  /*1ca90*/  STL [R1+0x18ec], R2 ;  /* 0x0018ec0201007387 */ /* 0x0003e20000100800 */
[----:B------:R-:W-:Y:S02]  /*1caa0*/  PRMT R65, RZ, 0x7610, R65 ;  /* 0x00007610ff417816 */ /* 0x000fe40000000041 */
[----:B------:R-:W-:Y:S01]  /*1cab0*/  PRMT R62, RZ, 0x7610, R62 ;  /* 0x00007610ff3e7816 */ /* 0x000fe2000000003e */
[----:B------:R2:W-:Y:S01]  /*1cac0*/  STL [R1+0x18e8], R6 ;  /* 0x0018e80601007387 */ /* 0x0005e20000100800 */
[----:B------:R-:W-:-:S02]  /*1cad0*/  PRMT R63, RZ, 0x7610, R63 ;  /* 0x00007610ff3f7816 */ /* 0x000fc4000000003f */
[----:B0-----:R-:W-:Y:S02]  /*1cae0*/  MOV R0, UR6 ;  /* 0x0000000600007c02 */ /* 0x001fe40008000f00 */
[----:B------:R-:W-:Y:S02]  /*1caf0*/  PRMT R60, RZ, 0x7610, R60 ;  /* 0x00007610ff3c7816 */ /* 0x000fe4000000003c */
[----:B-1----:R-:W-:Y:S01]  /*1cb00*/  MOV R2, UR5 ;  /* 0x0000000500027c02 */ /* 0x002fe20008000f00 */
[----:B------:R0:W-:Y:S01]  /*1cb10*/  STL [R1+0x18e4], R0 ;  /* 0x0018e40001007387 */ /* 0x0001e20000100800 */
[----:B------:R-:W-:Y:S02]  /*1cb20*/  PRMT R61, RZ, 0x7610, R61 ;  /* 0x00007610ff3d7816 */ /* 0x000fe4000000003d */
[----:B--2---:R-:W-:Y:S02]  /*1cb30*/  MOV R6, UR4 ;  /* 0x0000000400067c02 */ /* 0x004fe40008000f00 */
[----:B------:R-:W-:-:S02]  /*1cb40*/  PRMT R58, RZ, 0x7610, R58 ;  /* 0x00007610ff3a7816 */ /* 0x000fc4000000003a */
[----:B------:R-:W-:Y:S02]  /*1cb50*/  PRMT R59, RZ, 0x7610, R59 ;  /* 0x00007610ff3b7816 */ /* 0x000fe4000000003b */
[----:B------:R-:W-:Y:S01]  /*1cb60*/  PRMT R252, RZ, 0x7610, R252 ;  /* 0x00007610fffc7816 */ /* 0x000fe200000000fc */
[----:B0-----:R-:W2:Y:S01]  /*1cb70*/  LDL R0, [R1+0xfac] ;  /* 0x000fac0001007983 */ /* 0x001ea20000100800 */
[----:B------:R-:W-:Y:S02]  /*1cb80*/  PRMT R56, RZ, 0x7610, R56 ;  /* 0x00007610ff387816 */ /* 0x000fe40000000038 */
[----:B------:R-:W-:Y:S01]  /*1cb90*/  PRMT R248, RZ, 0x7610, R248 ;  /* 0x00007610fff87816 */ /* 0x000fe200000000f8 */
[----:B------:R0:W-:Y:S01]  /*1cba0*/  STL [R1+0x18e0], R2 ;  /* 0x0018e00201007387 */ /* 0x0001e20000100800 */
[----:B------:R-:W-:Y:S02]  /*1cbb0*/  PRMT R242, RZ, 0x7610, R242 ;  /* 0x00007610fff27816 */ /* 0x000fe400000000f2 */
[----:B------:R-:W-:-:S02]  /*1cbc0*/  PRMT R57, RZ, 0x7610, R57 ;  /* 0x00007610ff397816 */ /* 0x000fc40000000039 */
[----:B------:R-:W-:Y:S02]  /*1cbd0*/  PRMT R236, RZ, 0x7610, R236 ;  /* 0x00007610ffec7816 */ /* 0x000fe400000000ec */
[----:B------:R-:W-:Y:S02]  /*1cbe0*/  PRMT R54, RZ, 0x7610, R54 ;  /* 0x00007610ff367816 */ /* 0x000fe40000000036 */
[----:B------:R-:W-:Y:S01]  /*1cbf0*/  PRMT R230, RZ, 0x7610, R230 ;  /* 0x00007610ffe67816 */ /* 0x000fe200000000e6 */
[----:B0-----:R-:W0:Y:S01]  /*1cc00*/  LDC R2, c[0x0][0x230] ;  /* 0x00008c00ff027b82 */ /* 0x001e220000000800 */
[----:B------:R1:W-:Y:S01]  /*1cc10*/  STL [R1+0x18dc], R6 ;  /* 0x0018dc0601007387 */ /* 0x0003e20000100800 */
[----:B------:R-:W-:Y:S02]  /*1cc20*/  PRMT R55, RZ, 0x7610, R55 ;  /* 0x00007610ff377816 */ /* 0x000fe40000000037 */
[----:B------:R-:W-:Y:S01]  /*1cc30*/  PRMT R225, RZ, 0x7610, R225 ;  /* 0x00007610ffe17816 */ /* 0x000fe200000000e1 */
[----:B------:R4:W-:Y:S01]  /*1cc40*/  STL [R1+0x1dd8], R12 ;  /* 0x001dd80c01007387 */ /* 0x0009e20000100800 */
[----:B------:R-:W-:-:S02]  /*1cc50*/  PRMT R52, RZ, 0x7610, R52 ;  /* 0x00007610ff347816 */ /* 0x000fc40000000034 */
[----:B------:R-:W-:Y:S02]  /*1cc60*/  PRMT R219, RZ, 0x7610, R219 ;  /* 0x00007610ffdb7816 */ /* 0x000fe400000000db */
[----:B------:R-:W-:Y:S02]  /*1cc70*/  PRMT R251, RZ, 0x7610, R251 ;  /* 0x00007610fffb7816 */ /* 0x000fe400000000fb */
[----:B------:R-:W-:Y:S02]  /*1cc80*/  PRMT R213, RZ, 0x7610, R213 ;  /* 0x00007610ffd57816 */ /* 0x000fe400000000d5 */
[----:B------:R-:W-:Y:S02]  /*1cc90*/  PRMT R247, RZ, 0x7610, R247 ;  /* 0x00007610fff77816 */ /* 0x000fe400000000f7 */
[----:B------:R-:W-:Y:S02]  /*1cca0*/  PRMT R208, RZ, 0x7610, R208 ;  /* 0x00007610ffd07816 */ /* 0x000fe400000000d0 */
[----:B------:R-:W-:-:S02]  /*1ccb0*/  PRMT R241, RZ, 0x7610, R241 ;  /* 0x00007610fff17816 */ /* 0x000fc400000000f1 */
[----:B------:R-:W-:Y:S02]  /*1ccc0*/  PRMT R203, RZ, 0x7610, R203 ;  /* 0x00007610ffcb7816 */ /* 0x000fe400000000cb */
[----:B------:R-:W-:Y:S01]  /*1ccd0*/  PRMT R235, RZ, 0x7610, R235 ;  /* 0x00007610ffeb7816 */ /* 0x000fe200000000eb */
[----:B0-----:R-:W-:Y:S01]  /*1cce0*/  IMAD R2, R25, -0x80, R2 ;  /* 0xffffff8019027824 */ /* 0x001fe200078e0202 */
[----:B------:R-:W-:Y:S02]  /*1ccf0*/  PRMT R198, RZ, 0x7610, R198 ;  /* 0x00007610ffc67816 */ /* 0x000fe400000000c6 */
[----:B------:R-:W-:Y:S02]  /*1cd00*/  PRMT R229, RZ, 0x7610, R229 ;  /* 0x00007610ffe57816 */ /* 0x000fe400000000e5 */
[----:B------:R-:W-:Y:S02]  /*1cd10*/  ISETP.GT.AND P0, PT, R2, RZ, PT ;  /* 0x000000ff0200720c */ /* 0x000fe40003f04270 */
[----:B------:R-:W-:-:S02]  /*1cd20*/  PRMT R193, RZ, 0x7610, R193 ;  /* 0x00007610ffc17816 */ /* 0x000fc400000000c1 */
[----:B------:R-:W-:Y:S02]  /*1cd30*/  PRMT R224, RZ, 0x7610, R224 ;  /* 0x00007610ffe07816 */ /* 0x000fe400000000e0 */
[----:B------:R-:W-:Y:S02]  /*1cd40*/  PRMT R188, RZ, 0x7610, R188 ;  /* 0x00007610ffbc7816 */ /* 0x000fe400000000bc */
[----:B------:R-:W-:Y:S02]  /*1cd50*/  PRMT R218, RZ, 0x7610, R218 ;  /* 0x00007610ffda7816 */ /* 0x000fe400000000da */
[----:B------:R-:W-:Y:S02]  /*1cd60*/  PRMT R223, RZ, 0x7610, R223 ;  /* 0x00007610ffdf7816 */ /* 0x000fe400000000df */
[----:B------:R-:W-:Y:S01]  /*1cd70*/  PRMT R53, RZ, 0x7610, R53 ;  /* 0x00007610ff357816 */ /* 0x000fe20000000035 */
[----:B-1----:R-:W-:Y:S01]  /*1cd80*/  @P0 IMAD.MOV.U32 R6, RZ, RZ, R12 ;  /* 0x000000ffff060224 */ /* 0x002fe200078e000c */
[----:B------:R-:W-:Y:S01]  /*1cd90*/  PRMT R217, RZ, 0x7610, R217 ;  /* 0x00007610ffd97816 */ /* 0x000fe200000000d9 */
[----:B----4-:R-:W4:Y:S01]  /*1cda0*/  LDL.LU R12, [R1+0xfb0] ;  /* 0x000fb000010c7983 */ /* 0x010f220000300800 */
[----:B------:R-:W-:Y:S01]  /*1cdb0*/  ISETP.GT.AND P1, PT, R2, 0x1, PT ;  /* 0x000000010200780c */ /* 0x000fe20003f24270 */
[----:B------:R-:W-:Y:S01]  /*1cdc0*/  @P0 IMAD.MOV.U32 R7, RZ, RZ, R5 ;  /* 0x000000ffff070224 */ /* 0x000fe200078e0005 */
[----:B------:R-:W-:-:S02]  /*1cdd0*/  PRMT R250, RZ, 0x7610, R250 ;  /* 0x00007610fffa7816 */ /* 0x000fc400000000fa */
[----:B------:R-:W-:Y:S02]  /*1cde0*/  PRMT R212, RZ, 0x7610, R212 ;  /* 0x00007610ffd47816 */ /* 0x000fe400000000d4 */
[----:B------:R0:W3:Y:S01]  /*1cdf0*/  @P0 LDG.E.U8 R89, desc[UR56][R6.64] ;  /* 0x0000003806590981 */ /* 0x0000e2000c1e1100 */
[----:B------:R-:W-:Y:S02]  /*1ce00*/  PRMT R246, RZ, 0x7610, R246 ;  /* 0x00007610fff67816 */ /* 0x000fe400000000f6 */
[----:B------:R-:W-:Y:S02]  /*1ce10*/  PRMT R207, RZ, 0x7610, R207 ;  /* 0x00007610ffcf7816 */ /* 0x000fe400000000cf */
[----:B------:R-:W-:Y:S02]  /*1ce20*/  PRMT R240, RZ, 0x7610, R240 ;  /* 0x00007610fff07816 */ /* 0x000fe400000000f0 */
[----:B------:R-:W-:Y:S02]  /*1ce30*/  PRMT R202, RZ, 0x7610, R202 ;  /* 0x00007610ffca7816 */ /* 0x000fe400000000ca */
[----:B------:R-:W-:Y:S01]  /*1ce40*/  PRMT R234, RZ, 0x7610, R234 ;  /* 0x00007610ffea7816 */ /* 0x000fe200000000ea */
[----:B0-----:R-:W-:Y:S01]  /*1ce50*/  @P0 IMAD.MOV.U32 R6, RZ, RZ, R14 ;  /* 0x000000ffff060224 */ /* 0x001fe200078e000e */
[----:B------:R-:W-:Y:S01]  /*1ce60*/  PRMT R197, RZ, 0x7610, R197 ;  /* 0x00007610ffc57816 */ /* 0x000fe200000000c5 */
        /* <DEDUP_REMOVED lines=101> */
[----:B------:R-:W-:Y:S01]  /*1d4c0*/  MOV R27, UR53 ;  /* 0x00000035001b7c02 */ /* 0x000fe20008000f00 */
[----:B--2---:R-:W-:Y:S02]  /*1d4d0*/  @P1 IMAD.MOV.U32 R7, RZ, RZ, R0 ;  /* 0x000000ffff071224 */ /* 0x004fe400078e0000 */
[----:B----4-:R-:W-:-:S05]  /*1d4e0*/  @P1 IMAD.MOV.U32 R6, RZ, RZ, R12 ;  /* 0x000000ffff061224 */ /* 0x010fca00078e000c */
[----:B------:R-:W2:Y:S04]  /*1d4f0*/  @P1 LDG.E.U8 R87, desc[UR56][R6.64] ;  /* 0x0000003806571981 */ /* 0x000ea8000c1e1100 */
[----:B------:R0:W-:Y:S04]  /*1d500*/  STL [R1+0x1bcc], R5 ;  /* 0x001bcc0501007387 */ /* 0x0001e80000100800 */
[----:B0-----:R-:W4:Y:S04]  /*1d510*/  LDL.LU R5, [R1+0xf98] ;  /* 0x000f980001057983 */ /* 0x001f280000300800 */
[----:B---3--:R0:W-:Y:S04]  /*1d520*/  STL [R1+0x674], R89 ;  /* 0x0006745901007387 */ /* 0x0081e80000100800 */
[----:B0-----:R-:W3:Y:S04]  /*1d530*/  LDL.LU R89, [R1+0x1fcc] ;  /* 0x001fcc0001597983 */ /* 0x001ee80000300800 */
[----:B------:R-:W-:Y:S04]  /*1d540*/  STL [R1+0x1e58], R14 ;  /* 0x001e580e01007387 */ /* 0x000fe80000100800 */
[----:B------:R0:W-:Y:S04]  /*1d550*/  STL [R1+0x1bc8], R13 ;  /* 0x001bc80d01007387 */ /* 0x0001e80000100800 */
[----:B------:R1:W-:Y:S01]  /*1d560*/  STL [R1+0x6ac], R86 ;  /* 0x0006ac5601007387 */ /* 0x0003e20000100800 */
[----:B0-----:R-:W-:-:S03]  /*1d570*/  IMAD.MOV.U32 R13, RZ, RZ, R25 ;  /* 0x000000ffff0d7224 */ /* 0x001fc600078e0019 */
[----:B-1----:R-:W3:Y:S04]  /*1d580*/  LDL.LU R86, [R1+0x1fc8] ;  /* 0x001fc80001567983 */ /* 0x002ee80000300800 */
[----:B------:R-:W3:Y:S04]  /*1d590*/  LDL.LU R25, [R1+0xf90] ;  /* 0x000f900001197983 */ /* 0x000ee80000300800 */
[----:B------:R-:W-:Y:S04]  /*1d5a0*/  STL [R1+0x1e84], R12 ;  /* 0x001e840c01007387 */ /* 0x000fe80000100800 */
[----:B------:R-:W3:Y:S04]  /*1d5b0*/  LDL.LU R0, [R1+0xf88] ;  /* 0x000f880001007983 */ /* 0x000ee80000300800 */
[----:B--2---:R0:W-:Y:S04]  /*1d5c0*/  STL [R1+0x664], R87 ;  /* 0x0006645701007387 */ /* 0x0041e80000100800 */
[----:B0-----:R-:W2:Y:S04]  /*1d5d0*/  LDL.LU R87, [R1+0x1fc4] ;  /* 0x001fc40001577983 */ /* 0x001ea80000300800 */
[----:B------:R-:W4:Y:S04]  /*1d5e0*/  LDL R6, [R1+0xfa4] ;  /* 0x000fa40001067983 */ /* 0x000f280000100800 */
[----:B------:R-:W4:Y:S02]  /*1d5f0*/  LDL R7, [R1+0xfa8] ;  /* 0x000fa80001077983 */ /* 0x000f240000100800 */
[----:B----4-:R-:W-:-:S04]  /*1d600*/  @P1 LOP3.LUT R7, R7, R6, RZ, 0x3c, !PT ;  /* 0x0000000607071212 */ /* 0x010fc800078e3cff */
[----:B------:R-:W-:-:S04]  /*1d610*/  @P1 LOP3.LUT R6, R7, R6, RZ, 0x3c, !PT ;  /* 0x0000000607061212 */ /* 0x000fc800078e3cff */
[----:B------:R-:W-:-:S05]  /*1d620*/  @P1 LOP3.LUT R7, R7, R6, RZ, 0x3c, !PT ;  /* 0x0000000607071212 */ /* 0x000fca00078e3cff */
[----:B------:R-:W4:Y:S01]  /*1d630*/  @P1 LDG.E.U8 R84, desc[UR56][R6.64] ;  /* 0x0000003806541981 */ /* 0x000f22000c1e1100 */
[----:B------:R-:W-:-:S03]  /*1d640*/  ISETP.GT.AND P2, PT, R2, 0x2, PT ;  /* 0x000000020200780c */ /* 0x000fc60003f44270 */
[----:B----4-:R0:W-:Y:S04]  /*1d650*/  STL [R1+0x6a8], R84 ;  /* 0x0006a85401007387 */ /* 0x0101e80000100800 */
[----:B0-----:R-:W4:Y:S04]  /*1d660*/  LDL.LU R84, [R1+0x1fc0] ;  /* 0x001fc00001547983 */ /* 0x001f280000300800 */
[----:B------:R-:W3:Y:S04]  /*1d670*/  LDL R6, [R1+0xf9c] ;  /* 0x000f9c0001067983 */ /* 0x000ee80000100800 */
[----:B------:R-:W3:Y:S02]  /*1d680*/  LDL R7, [R1+0xfa0] ;  /* 0x000fa00001077983 */ /* 0x000ee40000100800 */
[----:B---3--:R-:W-:-:S04]  /*1d690*/  @P2 LOP3.LUT R7, R7, R6, RZ, 0x3c, !PT ;  /* 0x0000000607072212 */ /* 0x008fc800078e3cff */
[----:B------:R-:W-:-:S04]  /*1d6a0*/  @P2 LOP3.LUT R6, R7, R6, RZ, 0x3c, !PT ;  /* 0x0000000607062212 */ /* 0x000fc800078e3cff */
[----:B------:R-:W-:-:S05]  /*1d6b0*/  @P2 LOP3.LUT R7, R7, R6, RZ, 0x3c, !PT ;  /* 0x0000000607072212 */ /* 0x000fca00078e3cff */
[----:B------:R-:W3:Y:S04]  /*1d6c0*/  @P2 LDG.E.U8 R85, desc[UR56][R6.64] ;  /* 0x0000003806552981 */ /* 0x000ee8000c1e1100 */
[----:B---3--:R0:W-:Y:S04]  /*1d6d0*/  STL [R1+0x660], R85 ;  /* 0x0006605501007387 */ /* 0x0081e80000100800 */
[----:B0-----:R-:W4:Y:S04]  /*1d6e0*/  LDL.LU R85, [R1+0x1fbc] ;  /* 0x001fbc0001557983 */ /* 0x001f280000300800 */
[----:B------:R-:W3:Y:S01]  /*1d6f0*/  LDL R7, [R1+0xf94] ;  /* 0x000f940001077983 */ /* 0x000ee20000100800 */
[----:B------:R-:W-:-:S05]  /*1d700*/  @P2 IMAD.MOV.U32 R6, RZ, RZ, R5 ;  /* 0x000000ffff062224 */ /* 0x000fca00078e0005 */
[----:B---3--:R-:W3:Y:S04]  /*1d710*/  @P2 LDG.E.U8 R82, desc[UR56][R6.64] ;  /* 0x0000003806522981 */ /* 0x008ee8000c1e1100 */
[----:B------:R-:W-:Y:S01]  /*1d720*/  STL [R1+0x1bd0], R5 ;  /* 0x001bd00501007387 */ /* 0x000fe20000100800 */
[----:B------:R-:W-:-:S03]  /*1d730*/  ISETP.GT.AND P0, PT, R2, 0x3, PT ;  /* 0x000000030200780c */ /* 0x000fc60003f04270 */
[----:B---3--:R0:W-:Y:S04]  /*1d740*/  STL [R1+0x6a4], R82 ;  /* 0x0006a45201007387 */ /* 0x0081e80000100800 */
[----:B0-----:R-:W3:Y:S04]  /*1d750*/  LDL.LU R82, [R1+0x1fb8] ;  /* 0x001fb80001527983 */ /* 0x001ee80000300800 */
[----:B------:R-:W2:Y:S02]  /*1d760*/  LDL R7, [R1+0xf8c] ;  /* 0x000f8c0001077983 */ /* 0x000ea40000100800 */
[----:B------:R-:W-:-:S05]  /*1d770*/  @P0 IMAD.MOV.U32 R6, RZ, RZ, R25 ;  /* 0x000000ffff060224 */ /* 0x000fca00078e0019 */
[----:B--2---:R-:W2:Y:S04]  /*1d780*/  @P0 LDG.E.U8 R83, desc[UR56][R6.64] ;  /* 0x0000003806530981 */ /* 0x004ea8000c1e1100 */
[----:B--2---:R0:W-:Y:S04]  /*1d790*/  STL [R1+0x650], R83 ;  /* 0x0006505301007387 */ /* 0x0041e80000100800 */
[----:B0-----:R-:W3:Y:S04]  /*1d7a0*/  LDL.LU R83, [R1+0x1fb4] ;  /* 0x001fb40001537983 */ /* 0x001ee80000300800 */
[----:B------:R-:W2:Y:S01]  /*1d7b0*/  LDL R7, [R1+0xf84] ;  /* 0x000f840001077983 */ /* 0x000ea20000100800 */
[----:B------:R-:W-:-:S05]  /*1d7c0*/  @P0 IMAD.MOV.U32 R6, RZ, RZ, R0 ;  /* 0x000000ffff060224 */ /* 0x000fca00078e0000 */
[----:B--2---:R-:W2:Y:S04]  /*1d7d0*/  @P0 LDG.E.U8 R80, desc[UR56][R6.64] ;  /* 0x0000003806500981 */ /* 0x004ea8000c1e1100 */
[----:B------:R-:W-:Y:S01]  /*1d7e0*/  STL [R1+0x1e5c], R0 ;  /* 0x001e5c0001007387 */ /* 0x000fe20000100800 */
[----:B------:R-:W-:-:S03]  /*1d7f0*/  ISETP.GT.AND P1, PT, R2, 0x4, PT ;  /* 0x000000040200780c */ /* 0x000fc60003f24270 */
[----:B--2---:R0:W-:Y:S04]  /*1d800*/  STL [R1+0x6a0], R80 ;  /* 0x0006a05001007387 */ /* 0x0041e80000100800 */
[----:B0-----:R-:W2:Y:S04]  /*1d810*/  LDL.LU R80, [R1+0x1fb0] ;  /* 0x001fb00001507983 */ /* 0x001ea80000300800 */
[----:B------:R-:W4:Y:S04]  /*1d820*/  LDL R6, [R1+0xf7c] ;  /* 0x000f7c0001067983 */ /* 0x000f280000100800 */
[----:B------:R-:W4:Y:S02]  /*1d830*/  LDL R7, [R1+0xf80] ;  /* 0x000f800001077983 */ /* 0x000f240000100800 */
[----:B----4-:R-:W-:-:S04]  /*1d840*/  @P1 LOP3.LUT R7, R7, R6, RZ, 0x3c, !PT ;  /* 0x0000000607071212 */ /* 0x010fc800078e3cff */
[----:B------:R-:W-:-:S04]  /*1d850*/  @P1 LOP3.LUT R6, R7, R6, RZ, 0x3c, !PT ;  /* 0x0000000607061212 */ /* 0x000fc800078e3cff */
[----:B------:R-:W-:-:S05]  /*1d860*/  @P1 LOP3.LUT R7, R7, R6, RZ, 0x3c, !PT ;  /* 0x0000000607071212 */ /* 0x000fca00078e3cff */
[----:B------:R-:W4:Y:S04]  /*1d870*/  @P1 LDG.E.U8 R81, desc[UR56][R6.64] ;  /* 0x0000003806511981 */ /* 0x000f28000c1e1100 */
[----:B----4-:R0:W-:Y:S04]  /*1d880*/  STL [R1+0x64c], R81 ;  /* 0x00064c5101007387 */ /* 0x0101e80000100800 */
        /* <DEDUP_REMOVED lines=18> */
[----:B------:R-:W3:Y:S04]  /*1d9b0*/  LDL R6, [R1+0xf64] ;  /* 0x000f640001067983 */ /* 0x000ee80000100800 */
[----:B------:R-:W3:Y:S02]  /*1d9c0*/  LDL R7, [R1+0xf68] ;  /* 0x000f680001077983 */ /* 0x000ee40000100800 */
[----:B---3--:R-:W-:-:S04]  /*1d9d0*/  @P2 LOP3.LUT R7, R7, R6, RZ, 0x3c, !PT ;  /* 0x0000000607072212 */ /* 0x008fc800078e3cff */
[----:B------:R-:W-:-:S04]  /*1d9e0*/  @P2 LOP3.LUT R6, R7, R6, RZ, 0x3c, !PT ;  /* 0x0000000607062212 */ /* 0x000fc800078e3cff */
[----:B------:R-:W-:-:S05]  /*1d9f0*/  @P2 LOP3.LUT R7, R7, R6, RZ, 0x3c, !PT ;  /* 0x0000000607072212 */ /* 0x000fca00078e3cff */
[----:B------:R-:W3:Y:S01]  /*1da00*/  @P2 LDG.E.U8 R76, desc[UR56][R6.64] ;  /* 0x00000038064c2981 */ /* 0x000ee2000c1e1100 */
[----:B------:R-:W-:-:S03]  /*1da10*/  ISETP.GT.AND P0, PT, R2, 0x6, PT ;  /* 0x000000060200780c */ /* 0x000fc60003f04270 */
[----:B---3--:R0:W-:Y:S04]  /*1da20*/  STL [R1+0x698], R76 ;  /* 0x0006984c01007387 */ /* 0x0081e80000100800 */
[----:B0-----:R-:W3:Y:S04]  /*1da30*/  LDL.LU R76, [R1+0x1fa0] ;  /* 0x001fa000014c7983 */ /* 0x001ee80000300800 */
[----:B------:R-:W2:Y:S04]  /*1da40*/  LDL R6, [R1+0xf5c] ;  /* 0x000f5c0001067983 */ /* 0x000ea80000100800 */
[----:B------:R-:W2:Y:S02]  /*1da50*/  LDL R7, [R1+0xf60] ;  /* 0x000f600001077983 */ /* 0x000ea40000100800 */
[----:B--2---:R-:W-:-:S04]  /*1da60*/  @P0 LOP3.LUT R7, R7, R6, RZ, 0x3c, !PT ;  /* 0x0000000607070212 */ /* 0x004fc800078e3cff */
[----:B------:R-:W-:-:S04]  /*1da70*/  @P0 LOP3.LUT R6, R7, R6, RZ, 0x3c, !PT ;  /* 0x0000000607060212 */ /* 0x000fc800078e3cff */
[----:B------:R-:W-:-:S05]  /*1da80*/  @P0 LOP3.LUT R7, R7, R6, RZ, 0x3c, !PT ;  /* 0x0000000607070212 */ /* 0x000fca00078e3cff */
[----:B------:R-:W2:Y:S04]  /*1da90*/  @P0 LDG.E.U8 R77, desc[UR56][R6.64] ;  /* 0x00000038064d0981 */ /* 0x000ea8000c1e1100 */
[----:B--2---:R0:W-:Y:S04]  /*1daa0*/  STL [R1+0x634], R77 ;  /* 0x0006344d01007387 */ /* 0x0041e80000100800 */
[----:B0-----:R-:W3:Y:S04]  /*1dab0*/  LDL.LU R77, [R1+0x1f9c] ;  /* 0x001f9c00014d7983 */ /* 0x001ee80000300800 */
[----:B------:R-:W2:Y:S04]  /*1dac0*/  LDL R6, [R1+0xf54] ;  /* 0x000f540001067983 */ /* 0x000ea80000100800 */
[----:B------:R-:W2:Y:S02]  /*1dad0*/  LDL R7, [R1+0xf58] ;  /* 0x000f580001077983 */ /* 0x000ea40000100800 */
[----:B--2---:R-:W-:-:S04]  /*1dae0*/  @P0 LOP3.LUT R7, R7, R6, RZ, 0x3c, !PT ;  /* 0x0000000607070212 */ /* 0x004fc800078e3cff */
[----:B------:R-:W-:-:S04]  /*1daf0*/  @P0 LOP3.LUT R6, R7, R6, RZ, 0x3c, !PT ;  /* 0x0000000607060212 */ /* 0x000fc800078e3cff */
[----:B------:R-:W-:-:S05]  /*1db00*/  @P0 LOP3.LUT R7, R7, R6, RZ, 0x3c, !PT ;  /* 0x0000000607070212 */ /* 0x000fca00078e3cff */
[----:B------:R-:W2:Y:S01]  /*1db10*/  @P0 LDG.E.U8 R74, desc[UR56][R6.64] ;  /* 0x00000038064a0981 */ /* 0x000ea2000c1e1100 */
        /* <DEDUP_REMOVED lines=25> */
[----:B------:R0:W3:Y:S04]  /*1dcb0*/  @P2 LDG.E.U8 R9, desc[UR56][R6.64] ;  /* 0x0000003806092981 */ /* 0x0000e8000c1e1100 */
[----:B------:R-:W0:Y:S04]  /*1dcc0*/  LDL R6, [R1+0xf34] ;  /* 0x000f340001067983 */ /* 0x000e280000100800 */
[----:B------:R-:W0:Y:S02]  /*1dcd0*/  LDL R7, [R1+0xf38] ;  /* 0x000f380001077983 */ /* 0x000e240000100800 */
[----:B0-----:R-:W-:-:S04]  /*1dce0*/  @P2 LOP3.LUT R7, R7, R6, RZ, 0x3c, !PT ;  /* 0x0000000607072212 */ /* 0x001fc800078e3cff */
[----:B------:R-:W-:-:S04]  /*1dcf0*/  @P2 LOP3.LUT R6, R7, R6, RZ, 0x3c, !PT ;  /* 0x0000000607062212 */ /* 0x000fc800078e3cff */
[----:B------:R-:W-:-:S05]  /*1dd00*/  @P2 LOP3.LUT R7, R7, R6, RZ, 0x3c, !PT ;  /* 0x0000000607072212 */ /* 0x000fca00078e3cff */
[----:B------:R-:W2:Y:S01]  /*1dd10*/  @P2 LDG.E.U8 R73, desc[UR56][R6.64] ;  /* 0x0000003806492981 */ /* 0x000ea2000c1e1100 */
[----:B------:R-:W-:-:S03]  /*1dd20*/  ISETP.GT.AND P0, PT, R2, 0x9, PT ;  /* 0x000000090200780c */ /* 0x000fc60003f04270 */
[----:B--2---:R0:W-:Y:S04]  /*1dd30*/  STL [R1+0x68c], R73 ;  /* 0x00068c4901007387 */ /* 0x0041e80000100800 */
[----:B0-----:R-:W4:Y:S04]  /*1dd40*/  LDL.LU R73, [R1+0x1f8c] ;  /* 0x001f8c0001497983 */ /* 0x001f280000300800 */
[----:B------:R-:W2:Y:S04]  /*1dd50*/  LDL R6, [R1+0xf2c] ;  /* 0x000f2c0001067983 */ /* 0x000ea80000100800 */
[----:B------:R-:W2:Y:S02]  /*1dd60*/  LDL R7, [R1+0xf30] ;  /* 0x000f300001077983 */ /* 0x000ea40000100800 */
[----:B--2---:R-:W-:-:S04]  /*1dd70*/  @P0 LOP3.LUT R7, R7, R6, RZ, 0x3c, !PT ;  /* 0x0000000607070212 */ /* 0x004fc800078e3cff */
[----:B------:R-:W-:-:S04]  /*1dd80*/  @P0 LOP3.LUT R6, R7, R6, RZ, 0x3c, !PT ;  /* 0x0000000607060212 */ /* 0x000fc800078e3cff */
[----:B------:R-:W-:-:S05]  /*1dd90*/  @P0 LOP3.LUT R7, R7, R6, RZ, 0x3c, !PT ;  /* 0x0000000607070212 */ /* 0x000fca00078e3cff */
[----:B------:R0:W2:Y:S04]  /*1dda0*/  @P0 LDG.E.U8 R8, desc[UR56][R6.64] ;  /* 0x0000003806080981 */ /* 0x0000a8000c1e1100 */
[----:B------:R-:W0:Y:S04]  /*1ddb0*/  LDL R6, [R1+0xf24] ;  /* 0x000f240001067983 */ /* 0x000e280000100800 */
[----:B------:R-:W0:Y:S02]  /*1ddc0*/  LDL R7, [R1+0xf28] ;  /* 0x000f280001077983 */ /* 0x000e240000100800 */
[----:B0-----:R-:W-:-:S04]  /*1ddd0*/  @P0 LOP3.LUT R7, R7, R6, RZ, 0x3c, !PT ;  /* 0x0000000607070212 */ /* 0x001fc800078e3cff */
[----:B------:R-:W-:-:S04]  /*1dde0*/  @P0 LOP3.LUT R6, R7, R6, RZ, 0x3c, !PT ;  /* 0x0000000607060212 */ /* 0x000fc800078e3cff */
[----:B------:R-:W-:-:S05]  /*1ddf0*/  @P0 LOP3.LUT R7, R7, R6, RZ, 0x3c, !PT ;  /* 0x0000000607070212 */ /* 0x000fca00078e3cff */
[----:B------:R-:W3:Y:S01]  /*1de00*/  @P0 LDG.E.U8 R70, desc[UR56][R6.64] ;  /* 0x0000003806460981 */ /* 0x000ee2000c1e1100 */
[----:B------:R-:W-:-:S03]  /*1de10*/  ISETP.GT.AND P1, PT, R2, 0xa, PT ;  /* 0x0000000a0200780c */ /* 0x000fc60003f24270 */
[----:B---3--:R0:W-:Y:S04]  /*1de20*/  STL [R1+0x680], R70 ;  /* 0x0006804601007387 */ /* 0x0081e80000100800 */
[----:B0-----:R-:W3:Y:S04]  /*1de30*/  LDL.LU R70, [R1+0x1f88] ;  /* 0x001f880001467983 */ /* 0x001ee80000300800 */
[----:B------:R-:W4:Y:S04]  /*1de40*/  LDL R6, [R1+0xf1c] ;  /* 0x000f1c0001067983 */ /* 0x000f280000100800 */
[----:B------:R-:W4:Y:S02]  /*1de50*/  LDL R7, [R1+0xf20] ;  /* 0x000f200001077983 */ /* 0x000f240000100800 */
[----:B----4-:R-:W-:-:S04]  /*1de60*/  @P1 LOP3.LUT R7, R7, R6, RZ, 0x3c, !PT ;  /* 0x0000000607071212 */ /* 0x010fc800078e3cff */
[----:B------:R-:W-:-:S04]  /*1de70*/  @P1 LOP3.LUT R6, R7, R6, RZ, 0x3c, !PT ;  /* 0x0000000607061212 */ /* 0x000fc800078e3cff */
[----:B------:R-:W-:-:S05]  /*1de80*/  @P1 LOP3.LUT R7, R7, R6, RZ, 0x3c, !PT ;  /* 0x0000000607071212 */ /* 0x000fca00078e3cff */
[----:B------:R-:W4:Y:S04]  /*1de90*/  @P1 LDG.E.U8 R71, desc[UR56][R6.64] ;  /* 0x0000003806471981 */ /* 0x000f28000c1e1100 */
[----:B----4-:R0:W-:Y:S04]  /*1dea0*/  STL [R1+0x600], R71 ;  /* 0x0006004701007387 */ /* 0x0101e80000100800 */
[----:B0-----:R-:W3:Y:S04]  /*1deb0*/  LDL.LU R71, [R1+0x1f84] ;  /* 0x001f840001477983 */ /* 0x001ee80000300800 */
        /* <DEDUP_REMOVED lines=44> */
[----:B------:R0:W4:Y:S04]  /*1e180*/  @P1 LDG.E.U8 R237, desc[UR56][R6.64] ;  /* 0x0000003806ed1981 */ /* 0x000128000c1e1100 */
        /* <DEDUP_REMOVED lines=8> */
[----:B0-----:R-:W2:Y:S04]  /*1e210*/  LDL.LU R67, [R1+0x1f74] ;  /* 0x001f740001437983 */ /* 0x001ea80000300800 */
        /* <DEDUP_REMOVED lines=103> */
[----:B------:R-:W0:Y:S01]  /*1e890*/  LDL R7, [R1+0xe78] ;  /* 0x000e780001077983 */ /* 0x000e220000100800 */
[----:B------:R-:W-:Y:S02]  /*1e8a0*/  PRMT R5, RZ, 0x7610, R5 ;  /* 0x00007610ff057816 */ /* 0x000fe40000000005 */
[----:B0-----:R-:W-:-:S04]  /*1e8b0*/  @P2 LOP3.LUT R7, R7, R6, RZ, 0x3c, !PT ;  /* 0x0000000607072212 */ /* 0x001fc800078e3cff */
[----:B------:R-:W-:-:S04]  /*1e8c0*/  @P2 LOP3.LUT R6, R7, R6, RZ, 0x3c, !PT ;  /* 0x0000000607062212 */ /* 0x000fc800078e3cff */
[----:B------:R-:W-:-:S05]  /*1e8d0*/  @P2 LOP3.LUT R7, R7, R6, RZ, 0x3c, !PT ;  /* 0x0000000607072212 */ /* 0x000fca00078e3cff */
[----:B------:R-:W3:Y:S04]  /*1e8e0*/  @P2 LDG.E.U8 R5, desc[UR56][R6.64] ;  /* 0x0000003806052981 */ /* 0x000ee8000c1e1100 */
[----:B------:R-:W2:Y:S04]  /*1e8f0*/  LDL R6, [R1+0xe6c] ;  /* 0x000e6c0001067983 */ /* 0x000ea80000100800 */
[----:B------:R-:W2:Y:S01]  /*1e900*/  LDL R7, [R1+0xe70] ;  /* 0x000e700001077983 */ /* 0x000ea20000100800 */
[----:B------:R-:W-:-:S03]  /*1e910*/  ISETP.GT.AND P0, PT, R2, 0x15, PT ;  /* 0x000000150200780c */ /* 0x000fc60003f04270 */
[----:B---3--:R0:W-:Y:S04]  /*1e920*/  STL [R1+0x644], R5 ;  /* 0x0006440501007387 */ /* 0x0081e80000100800 */
[----:B0-----:R-:W3:Y:S06]  /*1e930*/  LDL R5, [R1+0xe50] ;  /* 0x000e500001057983 */ /* 0x001eec0000100800 */
        /* <DEDUP_REMOVED lines=28> */
[----:B------:R-:W4:Y:S02]  /*1eb00*/  LDL R7, [R1+0xe4c] ;  /* 0x000e4c0001077983 */ /* 0x000f240000100800 */
[----:B------:R-:W-:-:S02]  /*1eb10*/  @P2 IMAD.MOV.U32 R6, RZ, RZ, R5 ;  /* 0x000000ffff062224 */ /* 0x000fc400078e0005 */
[----:B------:R-:W3:Y:S04]  /*1eb20*/  LDL R5, [R1+0xe28] ;  /* 0x000e280001057983 */ /* 0x000ee80000100800 */
[----:B----4-:R0:W4:Y:S04]  /*1eb30*/  @P2 LDG.E.U8 R230, desc[UR56][R6.64] ;  /* 0x0000003806e62981 */ /* 0x010128000c1e1100 */
        /* <DEDUP_REMOVED lines=30> */
[----:B------:R-:W3:Y:S01]  /*1ed20*/  LDL R7, [R1+0xe24] ;  /* 0x000e240001077983 */ /* 0x000ee20000100800 */
[----:B0-----:R-:W-:Y:S01]  /*1ed30*/  @P1 IMAD.MOV.U32 R6, RZ, RZ, R5 ;  /* 0x000000ffff061224 */ /* 0x001fe200078e0005 */
[----:B------:R-:W-:-:S04]  /*1ed40*/  ISETP.GT.AND P2, PT, R2, 0x1a, PT ;  /* 0x0000001a0200780c */ /* 0x000fc80003f44270 */
[----:B---3--:R0:W3:Y:S04]  /*1ed50*/  @P1 LDG.E.U8 R251, desc[UR56][R6.64] ;  /* 0x0000003806fb1981 */ /* 0x0080e8000c1e1100 */
[----:B------:R-:W0:Y:S04]  /*1ed60*/  LDL R6, [R1+0xe1c] ;  /* 0x000e1c0001067983 */ /* 0x000e280000100800 */
[----:B------:R-:W0:Y:S02]  /*1ed70*/  LDL R7, [R1+0xe20] ;  /* 0x000e200001077983 */ /* 0x000e240000100800 */
[----:B0-----:R-:W-:-:S04]  /*1ed80*/  @P2 LOP3.LUT R7, R7, R6, RZ, 0x3c, !PT ;  /* 0x0000000607072212 */ /* 0x001fc800078e3cff */
        /* <DEDUP_REMOVED lines=8> */
[----:B------:R0:W3:Y:S04]  /*1ee10*/  @P2 LDG.E.U8 R247, desc[UR56][R6.64] ;  /* 0x0000003806f72981 */ /* 0x0000e8000c1e1100 */
[----:B------:R-:W0:Y:S04]  /*1ee20*/  LDL R6, [R1+0xe0c] ;  /* 0x000e0c0001067983 */ /* 0x000e280000100800 */
[----:B------:R-:W0:Y:S01]  /*1ee30*/  LDL R7, [R1+0xe10] ;  /* 0x000e100001077983 */ /* 0x000e220000100800 */
[----:B------:R-:W-:-:S13]  /*1ee40*/  ISETP.GT.AND P0, PT, R2, 0x1b, PT ;  /* 0x0000001b0200780c */ /* 0x000fda0003f04270 */
[----:B0-----:R-:W-:-:S04]  /*1ee50*/  @P0 LOP3.LUT R7, R7, R6, RZ, 0x3c, !PT ;  /* 0x0000000607070212 */ /* 0x001fc800078e3cff */
[----:B------:R-:W-:-:S04]  /*1ee60*/  @P0 LOP3.LUT R6, R7, R6, RZ, 0x3c, !PT ;  /* 0x0000000607060212 */ /* 0x000fc800078e3cff */
[----:B------:R-:W-:-:S05]  /*1ee70*/  @P0 LOP3.LUT R7, R7, R6, RZ, 0x3c, !PT ;  /* 0x0000000607070212 */ /* 0x000fca00078e3cff */
[----:B------:R0:W3:Y:S04]  /*1ee80*/  @P0 LDG.E.U8 R208, desc[UR56][R6.64] ;  /* 0x0000003806d00981 */ /* 0x0000e8000c1e1100 */
[----:B------:R-:W0:Y:S04]  /*1ee90*/  LDL R6, [R1+0xe04] ;  /* 0x000e040001067983 */ /* 0x000e280000100800 */
[----:B------:R-:W0:Y:S01]  /*1eea0*/  LDL R7, [R1+0xe08] ;  /* 0x000e080001077983 */ /* 0x000e220000100800 */
[----:B------:R-:W-:-:S03]  /*1eeb0*/  IMAD.MOV.U32 R5, RZ, RZ, R13 ;  /* 0x000000ffff057224 */ /* 0x000fc600078e000d */
[----:B------:R-:W4:Y:S01]  /*1eec0*/  LDL R13, [R1+0xe00] ;  /* 0x000e0000010d7983 */ /* 0x000f220000100800 */
[----:B0-----:R-:W-:-:S04]  /*1eed0*/  @P0 LOP3.LUT R7, R7, R6, RZ, 0x3c, !PT ;  /* 0x0000000607070212 */ /* 0x001fc800078e3cff */
[----:B------:R-:W-:-:S04]  /*1eee0*/  @P0 LOP3.LUT R6, R7, R6, RZ, 0x3c, !PT ;  /* 0x0000000607060212 */ /* 0x000fc800078e3cff */
[----:B------:R-:W-:-:S05]  /*1eef0*/  @P0 LOP3.LUT R7, R7, R6, RZ, 0x3c, !PT ;  /* 0x0000000607070212 */ /* 0x000fca00078e3cff */
[----:B------:R4:W3:Y:S04]  /*1ef00*/  @P0 LDG.E.U8 R241, desc[UR56][R6.64] ;  /* 0x0000003806f10981 */ /* 0x0008e8000c1e1100 */
[----:B------:R-:W2:Y:S01]  /*1ef10*/  LDL R7, [R1+0xdfc] ;  /* 0x000dfc0001077983 */ /* 0x000ea20000100800 */
[----:B------:R-:W-:-:S13]  /*1ef20*/  ISETP.GT.AND P1, PT, R2, 0x1c, PT ;  /* 0x0000001c0200780c */ /* 0x000fda0003f24270 */
[----:B----4-:R-:W-:Y:S01]  /*1ef30*/  @P1 IMAD.MOV.U32 R6, RZ, RZ, R13 ;  /* 0x000000ffff061224 */ /* 0x010fe200078e000d */
[----:B------:R-:W-:Y:S01]  /*1ef40*/  ISETP.GT.AND P2, PT, R2, 0x1d, PT ;  /* 0x0000001d0200780c */ /* 0x000fe20003f44270 */
[----:B------:R-:W4:Y:S04]  /*1ef50*/  LDL R13, [R1+0xdd8] ;  /* 0x000dd800010d7983 */ /* 0x000f280000100800 */
[----:B--2---:R0:W2:Y:S04]  /*1ef60*/  @P1 LDG.E.U8 R203, desc[UR56][R6.64] ;  /* 0x0000003806cb1981 */ /* 0x0040a8000c1e1100 */
[----:B------:R-:W0:Y:S04]  /*1ef70*/  LDL R6, [R1+0xdf4] ;  /* 0x000df40001067983 */ /* 0x000e280000100800 */
[----:B------:R-:W0:Y:S02]  /*1ef80*/  LDL R7, [R1+0xdf8] ;  /* 0x000df80001077983 */ /* 0x000e240000100800 */
[----:B0-----:R-:W-:-:S04]  /*1ef90*/  @P1 LOP3.LUT R7, R7, R6, RZ, 0x3c, !PT ;  /* 0x0000000607071212 */ /* 0x001fc800078e3cff */
        /* <DEDUP_REMOVED lines=16> */
[----:B------:R-:W0:Y:S01]  /*1f0a0*/  LDL R7, [R1+0xde0] ;  /* 0x000de00001077983 */ /* 0x000e220000100800 */
[----:B------:R-:W-:-:S13]  /*1f0b0*/  ISETP.GT.AND P0, PT, R2, 0x1e, PT ;  /* 0x0000001e0200780c */ /* 0x000fda0003f04270 */
[----:B0-----:R-:W-:-:S04]  /*1f0c0*/  @P0 LOP3.LUT R7, R7, R6, RZ, 0x3c, !PT ;  /* 0x0000000607070212 */ /* 0x001fc800078e3cff */
[----:B------:R-:W-:-:S04]  /*1f0d0*/  @P0 LOP3.LUT R6, R7, R6, RZ, 0x3c, !PT ;  /* 0x0000000607060212 */ /* 0x000fc800078e3cff */
[----:B------:R-:W-:-:S05]  /*1f0e0*/  @P0 LOP3.LUT R7, R7, R6, RZ, 0x3c, !PT ;  /* 0x0000000607070212 */ /* 0x000fca00078e3cff */
[----:B------:R4:W2:Y:S04]  /*1f0f0*/  @P0 LDG.E.U8 R193, desc[UR56][R6.64] ;  /* 0x0000003806c10981 */ /* 0x0008a8000c1e1100 */
[----:B------:R-:W3:Y:S01]  /*1f100*/  LDL R7, [R1+0xdd4] ;  /* 0x000dd40001077983 */ /* 0x000ee20000100800 */
[----:B----4-:R-:W-:Y:S01]  /*1f110*/  @P0 IMAD.MOV.U32 R6, RZ, RZ, R13 ;  /* 0x000000ffff060224 */ /* 0x010fe200078e000d */
[C---:B------:R-:W-:Y:S02]  /*1f120*/  ISETP.GT.AND P1, PT, R2.reuse, 0x1f, PT ;  /* 0x0000001f0200780c */ /* 0x040fe40003f24270 */
[----:B------:R-:W-:Y:S01]  /*1f130*/  ISETP.GT.AND P2, PT, R2, 0x20, PT ;  /* 0x000000200200780c */ /* 0x000fe20003f44270 */
[----:B------:R-:W4:Y:S04]  /*1f140*/  LDL R13, [R1+0xdb0] ;  /* 0x000db000010d7983 */ /* 0x000f280000100800 */
        /* <DEDUP_REMOVED lines=28> */
[----:B------:R-:W3:Y:S02]  /*1f310*/  LDL R7, [R1+0xdac] ;  /* 0x000dac0001077983 */ /* 0x000ee40000100800 */
[----:B----4-:R-:W-:-:S02]  /*1f320*/  @P0 IMAD.MOV.U32 R6, RZ, RZ, R13 ;  /* 0x000000ffff060224 */ /* 0x010fc400078e000d */
[----:B------:R-:W4:Y:S04]  /*1f330*/  LDL.LU R13, [R1+0xd84] ;  /* 0x000d8400010d7983 */ /* 0x000f280000300800 */
        /* <DEDUP_REMOVED lines=28> */
[----:B----4-:R-:W-:Y:S01]  /*1f500*/  STL [R1+0x1e88], R13 ;  /* 0x001e880d01007387 */ /* 0x010fe20000100800 */
[----:B------:R-:W-:Y:S01]  /*1f510*/  ISETP.GT.AND P0, PT, R2, 0x24, PT ;  /* 0x000000240200780c */ /* 0x000fe20003f04270 */
[----:B0-----:R-:W-:-:S02]  /*1f520*/  @P2 IMAD.MOV.U32 R6, RZ, RZ, R7 ;  /* 0x000000ffff062224 */ /* 0x001fc400078e0007 */
[----:B------:R-:W-:-:S05]  /*1f530*/  @P2 IMAD.MOV.U32 R7, RZ, RZ, R13 ;  /* 0x000000ffff072224 */ /* 0x000fca00078e000d */
[----:B------:R0:W4:Y:S04]  /*1f540*/  @P2 LDG.E.U8 R240, desc[UR56][R6.64] ;  /* 0x0000003806f02981 */ /* 0x000128000c1e1100 */
[----:B------:R-:W0:Y:S04]  /*1f550*/  LDL R6, [R1+0xd7c] ;  /* 0x000d7c0001067983 */ /* 0x000e280000100800 */
[----:B------:R-:W0:Y:S02]  /*1f560*/  LDL R7, [R1+0xd80] ;  /* 0x000d800001077983 */ /* 0x000e240000100800 */
[----:B0-----:R-:W-:-:S04]  /*1f570*/  @P0 LOP3.LUT R7, R7, R6, RZ, 0x3c, !PT ;  /* 0x0000000607070212 */ /* 0x001fc800078e3cff */
        /* <DEDUP_REMOVED lines=10> */
[----:B------:R-:W0:Y:S01]  /*1f620*/  LDL R7, [R1+0xd70] ;  /* 0x000d700001077983 */ /* 0x000e220000100800 */
[----:B------:R-:W-:-:S13]  /*1f630*/  ISETP.GT.AND P1, PT, R2, 0x25, PT ;  /* 0x000000250200780c */ /* 0x000fda0003f24270 */
        /* <DEDUP_REMOVED lines=408> */
[----:B0-----:R-:W3:Y:S04]  /*20fc0*/  LDL.LU R49, [R1+0x1f2c] ;  /* 0x001f2c0001317983 */ /* 0x001ee80000300800 */
        /* <DEDUP_REMOVED lines=150> */
[----:B------:R-:W0:Y:S01]  /*21930*/  LDL R7, [R1+0x16f4] ;  /* 0x0016f40001077983 */ /* 0x000e220000100800 */
[----:B------:R-:W-:Y:S01]  /*21940*/  ISETP.GT.AND P0, PT, R2, 0x4f, PT ;  /* 0x0000004f0200780c */ /* 0x000fe20003f04270 */
[----:B0-----:R-:W-:Y:S02]  /*21950*/  @P1 IMAD.MOV.U32 R6, RZ, RZ, R7 ;  /* 0x000000ffff061224 */ /* 0x001fe400078e0007 */
[----:B------:R-:W-:-:S05]  /*21960*/  @P1 IMAD.MOV.U32 R7, RZ, RZ, R126 ;  /* 0x000000ffff071224 */ /* 0x000fca00078e007e */
[----:B------:R0:W2:Y:S04]  /*21970*/  @P1 LDG.E.U8 R226, desc[UR56][R6.64] ;  /* 0x0000003806e21981 */ /* 0x0000a8000c1e1100 */
[----:B------:R-:W0:Y:S02]  /*21980*/  LDL R7, [R1+0x16ec] ;  /* 0x0016ec0001077983 */ /* 0x000e240000100800 */
[----:B0-----:R-:W-:Y:S02]  /*21990*/  @P0 IMAD.MOV.U32 R6, RZ, RZ, R7 ;  /* 0x000000ffff060224 */ /* 0x001fe400078e0007 */
[----:B------:R-:W-:-:S05]  /*219a0*/  @P0 IMAD.MOV.U32 R7, RZ, RZ, R128 ;  /* 0x000000ffff070224 */ /* 0x000fca00078e0080 */
        /* <DEDUP_REMOVED lines=9> */
[----:B------:R-:W4:Y:S01]  /*21a40*/  @P1 LDG.E.U8 R41, desc[UR56][R6.64] ;  /* 0x0000003806291981 */ /* 0x000f22000c1e1100 */
[----:B------:R-:W-:-:S03]  /*21a50*/  ISETP.GT.AND P0, PT, R2, 0x51, PT ;  /* 0x000000510200780c */ /* 0x000fc60003f04270 */
[----:B----4-:R0:W-:Y:S04]  /*21a60*/  STL [R1+0x730], R41 ;  /* 0x0007302901007387 */ /* 0x0101e80000100800 */
[----:B0-----:R-:W3:Y:S04]  /*21a70*/  LDL.LU R41, [R1+0x1f0c] ;  /* 0x001f0c0001297983 */ /* 0x001ee80000300800 */
[----:B------:R-:W4:Y:S01]  /*21a80*/  LDL R7, [R1+0x16d4] ;  /* 0x0016d40001077983 */ /* 0x000f220000100800 */
[----:B------:R-:W-:Y:S01]  /*21a90*/  PRMT R24, RZ, 0x7610, R24 ;  /* 0x00007610ff187816 */ /* 0x000fe20000000018 */
[----:B----4-:R-:W-:-:S02]  /*21aa0*/  @P1 IMAD.MOV.U32 R6, RZ, RZ, R7 ;  /* 0x000000ffff061224 */ /* 0x010fc400078e0007 */
[----:B------:R-:W-:-:S05]  /*21ab0*/  @P1 IMAD.MOV.U32 R7, RZ, RZ, R134 ;  /* 0x000000ffff071224 */ /* 0x000fca00078e0086 */
[----:B------:R0:W4:Y:S01]  /*21ac0*/  @P1 LDG.E.U8 R38, desc[UR56][R6.64] ;  /* 0x0000003806261981 */ /* 0x000122000c1e1100 */
[----:B------:R-:W-:Y:S01]  /*21ad0*/  ISETP.GT.AND P1, PT, R2, 0x52, PT ;  /* 0x000000520200780c */ /* 0x000fe20003f24270 */
[----:B0-----:R-:W-:Y:S02]  /*21ae0*/  @P0 IMAD.MOV.U32 R6, RZ, RZ, R125 ;  /* 0x000000ffff060224 */ /* 0x001fe400078e007d */
[----:B------:R-:W-:-:S05]  /*21af0*/  @P0 IMAD.MOV.U32 R7, RZ, RZ, R136 ;  /* 0x000000ffff070224 */ /* 0x000fca00078e0088 */
[----:B------:R0:W2:Y:S02]  /*21b00*/  @P0 LDG.E.U8 R39, desc[UR56][R6.64] ;  /* 0x0000003806270981 */ /* 0x0000a4000c1e1100 */
[----:B0-----:R-:W-:Y:S02]  /*21b10*/  @P0 IMAD.MOV.U32 R6, RZ, RZ, R127 ;  /* 0x000000ffff060224 */ /* 0x001fe400078e007f */
[----:B------:R-:W-:-:S05]  /*21b20*/  @P0 IMAD.MOV.U32 R7, RZ, RZ, R138 ;  /* 0x000000ffff070224 */ /* 0x000fca00078e008a */
[----:B------:R0:W3:Y:S02]  /*21b30*/  @P0 LDG.E.U8 R36, desc[UR56][R6.64] ;  /* 0x0000003806240981 */ /* 0x0000e4000c1e1100 */
[----:B0-----:R-:W-:Y:S02]  /*21b40*/  @P1 IMAD.MOV.U32 R6, RZ, RZ, R129 ;  /* 0x000000ffff061224 */ /* 0x001fe400078e0081 */
[----:B------:R-:W-:-:S05]  /*21b50*/  @P1 IMAD.MOV.U32 R7, RZ, RZ, R140 ;  /* 0x000000ffff071224 */ /* 0x000fca00078e008c */
[----:B------:R0:W3:Y:S02]  /*21b60*/  @P1 LDG.E.U8 R37, desc[UR56][R6.64] ;  /* 0x0000003806251981 */ /* 0x0000e4000c1e1100 */
[----:B0-----:R-:W-:Y:S02]  /*21b70*/  @P1 IMAD.MOV.U32 R6, RZ, RZ, R131 ;  /* 0x000000ffff061224 */ /* 0x001fe400078e0083 */
[----:B------:R-:W-:-:S05]  /*21b80*/  @P1 IMAD.MOV.U32 R7, RZ, RZ, R142 ;  /* 0x000000ffff071224 */ /* 0x000fca00078e008e */
[----:B------:R-:W3:Y:S04]  /*21b90*/  @P1 LDG.E.U8 R24, desc[UR56][R6.64] ;  /* 0x0000003806181981 */ /* 0x000ee8000c1e1100 */
[----:B----4-:R0:W-:Y:S04]  /*21ba0*/  STL [R1+0x7dc], R38 ;  /* 0x0007dc2601007387 */ /* 0x0101e80000100800 */
[----:B0-----:R-:W4:Y:S04]  /*21bb0*/  LDL.LU R38, [R1+0x1f08] ;  /* 0x001f080001267983 */ /* 0x001f280000300800 */
[----:B--2---:R0:W-:Y:S04]  /*21bc0*/  STL [R1+0x724], R39 ;  /* 0x0007242701007387 */ /* 0x0041e80000100800 */
[----:B0-----:R-:W4:Y:S04]  /*21bd0*/  LDL.LU R39, [R1+0x1f04] ;  /* 0x001f040001277983 */ /* 0x001f280000300800 */
[----:B---3--:R0:W-:Y:S04]  /*21be0*/  STL [R1+0x7d4], R36 ;  /* 0x0007d42401007387 */ /* 0x0081e80000100800 */
[----:B0-----:R-:W2:Y:S04]  /*21bf0*/  LDL.LU R36, [R1+0x1f00] ;  /* 0x001f000001247983 */ /* 0x001ea80000300800 */
[----:B------:R0:W-:Y:S04]  /*21c00*/  STL [R1+0x714], R37 ;  /* 0x0007142501007387 */ /* 0x0001e80000100800 */
[----:B0-----:R-:W2:Y:S04]  /*21c10*/  LDL.LU R37, [R1+0x1efc] ;  /* 0x001efc0001257983 */ /* 0x001ea80000300800 */
[----:B------:R0:W-:Y:S04]  /*21c20*/  STL [R1+0x7c8], R24 ;  /* 0x0007c81801007387 */ /* 0x0001e80000100800 */
[----:B0-----:R-:W3:Y:S01]  /*21c30*/  LDL.LU R24, [R1+0x1688] ;  /* 0x0016880001187983 */ /* 0x001ee20000300800 */
[----:B------:R-:W-:-:S02]  /*21c40*/  ISETP.GT.AND P0, PT, R2, 0x53, PT ;  /* 0x000000530200780c */ /* 0x000fc40003f04270 */
[----:B------:R-:W-:-:S11]  /*21c50*/  ISETP.GT.AND P1, PT, R2, 0x54, PT ;  /* 0x000000540200780c */ /* 0x000fd60003f24270 */
[----:B------:R-:W-:Y:S02]  /*21c60*/  @P0 IMAD.MOV.U32 R6, RZ, RZ, R133 ;  /* 0x000000ffff060224 */ /* 0x000fe400078e0085 */
[----:B------:R-:W-:-:S05]  /*21c70*/  @P0 IMAD.MOV.U32 R7, RZ, RZ, R144 ;  /* 0x000000ffff070224 */ /* 0x000fca00078e0090 */
[----:B------:R0:W4:Y:S02]  /*21c80*/  @P0 LDG.E.U8 R34, desc[UR56][R6.64] ;  /* 0x0000003806220981 */ /* 0x000124000c1e1100 */
[----:B0-----:R-:W-:Y:S02]  /*21c90*/  @P0 IMAD.MOV.U32 R6, RZ, RZ, R135 ;  /* 0x000000ffff060224 */ /* 0x001fe400078e0087 */
[----:B------:R-:W-:-:S05]  /*21ca0*/  @P0 IMAD.MOV.U32 R7, RZ, RZ, R146 ;  /* 0x000000ffff070224 */ /* 0x000fca00078e0092 */
[----:B------:R0:W2:Y:S01]  /*21cb0*/  @P0 LDG.E.U8 R35, desc[UR56][R6.64] ;  /* 0x0000003806230981 */ /* 0x0000a2000c1e1100 */
[----:B------:R-:W-:Y:S01]  /*21cc0*/  ISETP.GT.AND P0, PT, R2, 0x55, PT ;  /* 0x000000550200780c */ /* 0x000fe20003f04270 */
[----:B0-----:R-:W-:Y:S02]  /*21cd0*/  @P1 IMAD.MOV.U32 R6, RZ, RZ, R137 ;  /* 0x000000ffff061224 */ /* 0x001fe400078e0089 */
[----:B------:R-:W-:-:S05]  /*21ce0*/  @P1 IMAD.MOV.U32 R7, RZ, RZ, R148 ;  /* 0x000000ffff071224 */ /* 0x000fca00078e0094 */
[----:B------:R0:W2:Y:S02]  /*21cf0*/  @P1 LDG.E.U8 R32, desc[UR56][R6.64] ;  /* 0x0000003806201981 */ /* 0x0000a4000c1e1100 */
[----:B0-----:R-:W-:Y:S02]  /*21d00*/  @P1 IMAD.MOV.U32 R6, RZ, RZ, R139 ;  /* 0x000000ffff061224 */ /* 0x001fe400078e008b */
[----:B------:R-:W-:-:S05]  /*21d10*/  @P1 IMAD.MOV.U32 R7, RZ, RZ, R150 ;  /* 0x000000ffff071224 */ /* 0x000fca00078e0096 */
[----:B------:R0:W2:Y:S02]  /*21d20*/  @P1 LDG.E.U8 R33, desc[UR56][R6.64] ;  /* 0x0000003806211981 */ /* 0x0000a4000c1e1100 */
[----:B0-----:R-:W-:Y:S02]  /*21d30*/  @P0 IMAD.MOV.U32 R6, RZ, RZ, R141 ;  /* 0x000000ffff060224 */ /* 0x001fe400078e008d */
[----:B---3--:R-:W-:-:S05]  /*21d40*/  @P0 IMAD.MOV.U32 R7, RZ, RZ, R24 ;  /* 0x000000ffff070224 */ /* 0x008fca00078e0018 */
[----:B------:R-:W3:Y:S04]  /*21d50*/  @P0 LDG.E.U8 R30, desc[UR56][R6.64] ;  /* 0x00000038061e0981 */ /* 0x000ee8000c1e1100 */
[----:B----4-:R0:W-:Y:S04]  /*21d60*/  STL [R1+0x704], R34 ;  /* 0x0007042201007387 */ /* 0x0101e80000100800 */
[----:B0-----:R-:W4:Y:S04]  /*21d70*/  LDL.LU R34, [R1+0x1ef8] ;  /* 0x001ef80001227983 */ /* 0x001f280000300800 */
[----:B--2---:R0:W-:Y:S04]  /*21d80*/  STL [R1+0x7b8], R35 ;  /* 0x0007b82301007387 */ /* 0x0041e80000100800 */
[----:B0-----:R-:W4:Y:S04]  /*21d90*/  LDL.LU R35, [R1+0x1ef4] ;  /* 0x001ef40001237983 */ /* 0x001f280000300800 */
[----:B------:R0:W-:Y:S04]  /*21da0*/  STL [R1+0x6f4], R32 ;  /* 0x0006f42001007387 */ /* 0x0001e80000100800 */
[----:B0-----:R-:W2:Y:S04]  /*21db0*/  LDL.LU R32, [R1+0x1ef0] ;  /* 0x001ef00001207983 */ /* 0x001ea80000300800 */
[----:B------:R0:W-:Y:S04]  /*21dc0*/  STL [R1+0x7ac], R33 ;  /* 0x0007ac2101007387 */ /* 0x0001e80000100800 */
[----:B0-----:R-:W2:Y:S04]  /*21dd0*/  LDL.LU R33, [R1+0x1eec] ;  /* 0x001eec0001217983 */ /* 0x001ea80000300800 */
[----:B---3--:R0:W-:Y:S04]  /*21de0*/  STL [R1+0x6e8], R30 ;  /* 0x0006e81e01007387 */ /* 0x0081e80000100800 */
[----:B0-----:R-:W3:Y:S04]  /*21df0*/  LDL.LU R30, [R1+0x1ee8] ;  /* 0x001ee800011e7983 */ /* 0x001ee80000300800 */
[----:B------:R-:W4:Y:S01]  /*21e00*/  LDL R7, [R1+0x1680] ;  /* 0x0016800001077983 */ /* 0x000f220000100800 */
[----:B------:R-:W-:-:S05]  /*21e10*/  @P0 IMAD.MOV.U32 R6, RZ, RZ, R143 ;  /* 0x000000ffff060224 */ /* 0x000fca00078e008f */
[----:B----4-:R-:W4:Y:S01]  /*21e20*/  @P0 LDG.E.U8 R31, desc[UR56][R6.64] ;  /* 0x00000038061f0981 */ /* 0x010f22000c1e1100 */
[----:B------:R-:W-:-:S03]  /*21e30*/  ISETP.GT.AND P1, PT, R2, 0x56, PT ;  /* 0x000000560200780c */ /* 0x000fc60003f24270 */
[----:B----4-:R0:W-:Y:S04]  /*21e40*/  STL [R1+0x79c], R31 ;  /* 0x00079c1f01007387 */ /* 0x0101e80000100800 */
[----:B0-----:R-:W3:Y:S04]  /*21e50*/  LDL.LU R31, [R1+0x1ee4] ;  /* 0x001ee400011f7983 */ /* 0x001ee80000300800 */
[----:B------:R-:W4:Y:S02]  /*21e60*/  LDL R7, [R1+0x1678] ;  /* 0x0016780001077983 */ /* 0x000f240000100800 */
[----:B------:R-:W-:-:S05]  /*21e70*/  @P1 IMAD.MOV.U32 R6, RZ, RZ, R145 ;  /* 0x000000ffff061224 */ /* 0x000fca00078e0091 */
[----:B----4-:R-:W4:Y:S04]  /*21e80*/  @P1 LDG.E.U8 R28, desc[UR56][R6.64] ;  /* 0x00000038061c1981 */ /* 0x010f28000c1e1100 */
[----:B----4-:R0:W-:Y:S04]  /*21e90*/  STL [R1+0x6e0], R28 ;  /* 0x0006e01c01007387 */ /* 0x0101e80000100800 */
[----:B0-----:R-:W4:Y:S04]  /*21ea0*/  LDL.LU R28, [R1+0x1ee0] ;  /* 0x001ee000011c7983 */ /* 0x001f280000300800 */
[----:B------:R-:W2:Y:S01]  /*21eb0*/  LDL R7, [R1+0x1670] ;  /* 0x0016700001077983 */ /* 0x000ea20000100800 */
[----:B------:R-:W-:-:S05]  /*21ec0*/  @P1 IMAD.MOV.U32 R6, RZ, RZ, R147 ;  /* 0x000000ffff061224 */ /* 0x000fca00078e0093 */
[----:B--2---:R-:W2:Y:S01]  /*21ed0*/  @P1 LDG.E.U8 R29, desc[UR56][R6.64] ;  /* 0x00000038061d1981 */ /* 0x004ea2000c1e1100 */
[----:B------:R-:W-:-:S03]  /*21ee0*/  ISETP.GT.AND P0, PT, R2, 0x57, PT ;  /* 0x000000570200780c */ /* 0x000fc60003f04270 */
[----:B--2---:R0:W-:Y:S04]  /*21ef0*/  STL [R1+0x794], R29 ;  /* 0x0007941d01007387 */ /* 0x0041e80000100800 */
[----:B0-----:R-:W4:Y:S04]  /*21f00*/  LDL.LU R29, [R1+0x1edc] ;  /* 0x001edc00011d7983 */ /* 0x001f280000300800 */
[----:B------:R-:W2:Y:S02]  /*21f10*/  LDL R7, [R1+0x1668] ;  /* 0x0016680001077983 */ /* 0x000ea40000100800 */
[----:B------:R-:W-:-:S05]  /*21f20*/  @P0 IMAD.MOV.U32 R6, RZ, RZ, R149 ;  /* 0x000000ffff060224 */ /* 0x000fca00078e0095 */
[----:B--2---:R-:W2:Y:S01]  /*21f30*/  @P0 LDG.E.U8 R26, desc[UR56][R6.64] ;  /* 0x00000038061a0981 */ /* 0x004ea2000c1e1100 */
[----:B------:R-:W-:-:S03]  /*21f40*/  PRMT R244, RZ, 0x7610, R244 ;  /* 0x00007610fff47816 */ /* 0x000fc600000000f4 */
[----:B--2---:R0:W-:Y:S04]  /*21f50*/  STL [R1+0x6d8], R26 ;  /* 0x0006d81a01007387 */ /* 0x0041e80000100800 */
[----:B0-----:R-:W2:Y:S04]  /*21f60*/  LDL.LU R26, [R1+0x1ed8] ;  /* 0x001ed800011a7983 */ /* 0x001ea80000300800 */
[----:B------:R-:W3:Y:S01]  /*21f70*/  LDL R7, [R1+0x1660] ;  /* 0x0016600001077983 */ /* 0x000ee20000100800 */
[----:B------:R-:W-:-:S03]  /*21f80*/  @P0 IMAD.MOV.U32 R6, RZ, RZ, R151 ;  /* 0x000000ffff060224 */ /* 0x000fc600078e0097 */
[----:B------:R0:W-:Y:S02]  /*21f90*/  STL.64 [R1+0x1bc0], R150 ;  /* 0x001bc09601007387 */ /* 0x0001e40000100a00 */
[----:B0-----:R-:W-:Y:S02]  /*21fa0*/  IMAD.MOV.U32 R151, RZ, RZ, R27 ;  /* 0x000000ffff977224 */ /* 0x001fe400078e001b */
[----:B------:R-:W2:Y:S01]  /*21fb0*/  LDL.LU R27, [R1+0x1ed4] ;  /* 0x001ed400011b7983 */ /* 0x000ea20000300800 */
[----:B------:R-:W-:-:S03]  /*21fc0*/  IMAD.MOV.U32 R150, RZ, RZ, R25 ;  /* 0x000000ffff967224 */ /* 0x000fc600078e0019 */
[----:B------:R0:W-:Y:S02]  /*21fd0*/  STL.64 [R1+0x1bb8], R148 ;  /* 0x001bb89401007387 */ /* 0x0001e40000100a00 */
[----:B0-----:R-:W-:Y:S02]  /*21fe0*/  IMAD.MOV.U32 R149, RZ, RZ, R24 ;  /* 0x000000ffff957224 */ /* 0x001fe400078e0018 */
[----:B------:R-:W2:Y:S04]  /*21ff0*/  LDL.LU R24, [R1+0x1ed0] ;  /* 0x001ed00001187983 */ /* 0x000ea80000300800 */
[----:B------:R-:W2:Y:S04]  /*22000*/  LDL.LU R25, [R1+0x1ecc] ;  /* 0x001ecc0001197983 */ /* 0x000ea80000300800 */
[----:B------:R-:W-:Y:S04]  /*22010*/  STL.64 [R1+0x1bb0], R146 ;  /* 0x001bb09201007387 */ /* 0x000fe80000100a00 */
[----:B------:R-:W-:Y:S04]  /*22020*/  STL.64 [R1+0x1ba8], R144 ;  /* 0x001ba89001007387 */ /* 0x000fe80000100a00 */
[----:B------:R-:W-:Y:S04]  /*22030*/  STL.64 [R1+0x1ba0], R142 ;  /* 0x001ba08e01007387 */ /* 0x000fe80000100a00 */
[----:B------:R-:W-:Y:S04]  /*22040*/  STL.64 [R1+0x1b98], R140 ;  /* 0x001b988c01007387 */ /* 0x000fe80000100a00 */
[----:B------:R-:W-:Y:S04]  /*22050*/  STL.64 [R1+0x1b90], R138 ;  /* 0x001b908a01007387 */ /* 0x000fe80000100a00 */
[----:B---3--:R-:W3:Y:S04]  /*22060*/  @P0 LDG.E.U8 R244, desc[UR56][R6.64] ;  /* 0x0000003806f40981 */ /* 0x008ee8000c1e1100 */
[----:B------:R-:W-:Y:S04]  /*22070*/  STL.64 [R1+0x1b88], R136 ;  /* 0x001b888801007387 */ /* 0x000fe80000100a00 */
        /* <DEDUP_REMOVED lines=36> */
[----:B------:R-:W-:Y:S04]  /*222c0*/  STL [R1+0x1e98], R64 ;  /* 0x001e984001007387 */ /* 0x000fe80000100800 */
[----:B------:R-:W-:Y:S04]  /*222d0*/  STL [R1+0x1e94], R65 ;  /* 0x001e944101007387 */ /* 0x000fe80000100800 */
        /* <DEDUP_REMOVED lines=19> */
[----:B----4-:R-:W-:Y:S04]  /*22410*/  STL.64 [R1+0x19d8], R28 ;  /* 0x0019d81c01007387 */ /* 0x010fe80000100a00 */
[----:B--2---:R-:W-:Y:S04]  /*22420*/  STL.64 [R1+0x19d0], R26 ;  /* 0x0019d01a01007387 */ /* 0x004fe80000100a00 */
[----:B------:R-:W-:Y:S04]  /*22430*/  STL.64 [R1+0x19c8], R24 ;  /* 0x0019c81801007387 */ /* 0x000fe80000100a00 */
[----:B---3--:R0:W-:Y:S04]  /*22440*/  STL [R1+0x78c], R244 ;  /* 0x00078cf401007387 */ /* 0x0081e80000100800 */
[----:B0-----:R-:W2:Y:S04]  /*22450*/  LDL.LU R244, [R1+0x1ec8] ;  /* 0x001ec80001f47983 */ /* 0x001ea80000300800 */
[----:B------:R-:W3:Y:S04]  /*22460*/  LDL R6, [R1+0x1658] ;  /* 0x0016580001067983 */ /* 0x000ee80000100800 */
[----:B------:R-:W3:Y:S01]  /*22470*/  LDL R7, [R1+0x165c] ;  /* 0x00165c0001077983 */ /* 0x000ee20000100800 */
[----:B------:R-:W-:-:S02]  /*22480*/  ISETP.GT.AND P1, PT, R2, 0x58, PT ;  /* 0x000000580200780c */ /* 0x000fc40003f24270 */
[----:B------:R-:W-:-:S11]  /*22490*/  PRMT R33, RZ, 0x7610, R33 ;  /* 0x00007610ff217816 */ /* 0x000fd60000000021 */
[----:B---3--:R-:W-:-:S04]  /*224a0*/  @P1 LOP3.LUT R7, R7, R6, RZ, 0x3c, !PT ;  /* 0x0000000607071212 */ /* 0x008fc800078e3cff */
[----:B------:R-:W-:-:S04]  /*224b0*/  @P1 LOP3.LUT R6, R7, R6, RZ, 0x3c, !PT ;  /* 0x0000000607061212 */ /* 0x000fc800078e3cff */
[----:B------:R-:W-:-:S05]  /*224c0*/  @P1 LOP3.LUT R7, R7, R6, RZ, 0x3c, !PT ;  /* 0x0000000607071212 */ /* 0x000fca00078e3cff */
[----:B------:R0:W3:Y:S04]  /*224d0*/  @P1 LDG.E.U8 R33, desc[UR56][R6.64] ;  /* 0x0000003806211981 */ /* 0x0000e8000c1e1100 */
[----:B------:R-:W0:Y:S04]  /*224e0*/  LDL R6, [R1+0x1650] ;  /* 0x0016500001067983 */ /* 0x000e280000100800 */
[----:B------:R-:W0:Y:S01]  /*224f0*/  LDL R7, [R1+0x1654] ;  /* 0x0016540001077983 */ /* 0x000e220000100800 */
[----:B------:R-:W-:Y:S02]  /*22500*/  PRMT R238, RZ, 0x7610, R238 ;  /* 0x00007610ffee7816 */ /* 0x000fe400000000ee */
        /* <DEDUP_REMOVED lines=8> */
[----:B------:R-:W2:Y:S01]  /*22590*/  LDL R7, [R1+0x164c] ;  /* 0x00164c0001077983 */ /* 0x000ea20000100800 */
[----:B------:R-:W-:-:S02]  /*225a0*/  PRMT R64, RZ, 0x7610, R64 ;  /* 0x00007610ff407816 */ /* 0x000fc40000000040 */
[----:B--2---:R-:W-:-:S04]  /*225b0*/  @P0 LOP3.LUT R7, R7, R6, RZ, 0x3c, !PT ;  /* 0x0000000607070212 */ /* 0x004fc800078e3cff */
[----:B------:R-:W-:-:S04]  /*225c0*/  @P0 LOP3.LUT R6, R7, R6, RZ, 0x3c, !PT ;  /* 0x0000000607060212 */ /* 0x000fc800078e3cff */
[----:B------:R-:W-:-:S05]  /*225d0*/  @P0 LOP3.LUT R7, R7, R6, RZ, 0x3c, !PT ;  /* 0x0000000607070212 */ /* 0x000fca00078e3cff */
[----:B------:R0:W2:Y:S04]  /*225e0*/  @P0 LDG.E.U8 R64, desc[UR56][R6.64] ;  /* 0x0000003806400981 */ /* 0x0000a8000c1e1100 */
[----:B------:R-:W0:Y:S04]  /*225f0*/  LDL R6, [R1+0x1640] ;  /* 0x0016400001067983 */ /* 0x000e280000100800 */
[----:B------:R-:W0:Y:S01]  /*22600*/  LDL R7, [R1+0x1644] ;  /* 0x0016440001077983 */ /* 0x000e220000100800 */
[----:B------:R-:W-:Y:S02]  /*22610*/  PRMT R231, RZ, 0x7610, R231 ;  /* 0x00007610ffe77816 */ /* 0x000fe400000000e7 */
        /* <DEDUP_REMOVED lines=8> */
[----:B------:R-:W4:Y:S01]  /*226a0*/  LDL R7, [R1+0x163c] ;  /* 0x00163c0001077983 */ /* 0x000f220000100800 */
[----:B------:R-:W-:-:S02]  /*226b0*/  PRMT R65, RZ, 0x7610, R65 ;  /* 0x00007610ff417816 */ /* 0x000fc40000000041 */
        /* <DEDUP_REMOVED lines=10> */
[----:B------:R0:W4:Y:S04]  /*22760*/  @P1 LDG.E.U8 R48, desc[UR56][R6.64] ;  /* 0x0000003806301981 */ /* 0x000128000c1e1100 */
[----:B------:R-:W0:Y:S04]  /*22770*/  LDL R6, [R1+0x1628] ;  /* 0x0016280001067983 */ /* 0x000e280000100800 */
[----:B------:R-:W0:Y:S01]  /*22780*/  LDL R7, [R1+0x162c] ;  /* 0x00162c0001077983 */ /* 0x000e220000100800 */
[----:B------:R-:W-:Y:S02]  /*22790*/  ISETP.GT.AND P0, PT, R2, 0x5b, PT ;  /* 0x0000005b0200780c */ /* 0x000fe40003f04270 */
[----:B------:R-:W-:-:S11]  /*227a0*/  PRMT R39, RZ, 0x7610, R39 ;  /* 0x00007610ff277816 */ /* 0x000fd60000000027 */
[----:B0-----:R-:W-:-:S04]  /*227b0*/  @P0 LOP3.LUT R7, R7, R6, RZ, 0x3c, !PT ;  /* 0x0000000607070212 */ /* 0x001fc800078e3cff */
        /* <DEDUP_REMOVED lines=58> */
[----:B---3--:R-:W-:-:S11]  /*22b60*/  PRMT R231, RZ, 0x7610, R231 ;  /* 0x00007610ffe77816 */ /* 0x008fd600000000e7 */
[----:B0-----:R-:W-:-:S04]  /*22b70*/  @P0 LOP3.LUT R7, R7, R6, RZ, 0x3c, !PT ;  /* 0x0000000607070212 */ /* 0x001fc800078e3cff */
        /* <DEDUP_REMOVED lines=9> */
[----:B------:R0:W3:Y:S04]  /*22c10*/  @P0 LDG.E.U8 R148, desc[UR56][R6.64] ;  /* 0x0000003806940981 */ /* 0x0000e8000c1e1100 */
[----:B------:R-:W0:Y:S04]  /*22c20*/  LDL R6, [R1+0x15d8] ;  /* 0x0015d80001067983 */ /* 0x000e280000100800 */
[----:B------:R-:W0:Y:S01]  /*22c30*/  LDL R7, [R1+0x15dc] ;  /* 0x0015dc0001077983 */ /* 0x000e220000100800 */
[----:B------:R-:W-:Y:S02]  /*22c40*/  ISETP.GT.AND P1, PT, R2, 0x60, PT ;  /* 0x000000600200780c */ /* 0x000fe40003f24270 */
[----:B------:R-:W-:-:S11]  /*22c50*/  PRMT R147, RZ, 0x7610, R147 ;  /* 0x00007610ff937816 */ /* 0x000fd60000000093 */
        /* <DEDUP_REMOVED lines=23> */
[----:B--2---:R-:W-:Y:S02]  /*22dd0*/  PRMT R4, RZ, 0x7610, R4 ;  /* 0x00007610ff047816 */ /* 0x004fe40000000004 */
        /* <DEDUP_REMOVED lines=8> */
[----:B------:R-:W3:Y:S01]  /*22e60*/  LDL R7, [R1+0x15bc] ;  /* 0x0015bc0001077983 */ /* 0x000ee20000100800 */
[----:B------:R-:W-:-:S02]  /*22e70*/  PRMT R45, RZ, 0x7610, R45 ;  /* 0x00007610ff2d7816 */ /* 0x000fc4000000002d */
[----:B---3--:R-:W-:-:S04]  /*22e80*/  @P1 LOP3.LUT R7, R7, R6, RZ, 0x3c, !PT ;  /* 0x0000000607071212 */ /* 0x008fc800078e3cff */
[----:B------:R-:W-:-:S04]  /*22e90*/  @P1 LOP3.LUT R6, R7, R6, RZ, 0x3c, !PT ;  /* 0x0000000607061212 */ /* 0x000fc800078e3cff */
[----:B------:R-:W-:-:S05]  /*22ea0*/  @P1 LOP3.LUT R7, R7, R6, RZ, 0x3c, !PT ;  /* 0x0000000607071212 */ /* 0x000fca00078e3cff */
[----:B------:R0:W3:Y:S04]  /*22eb0*/  @P1 LDG.E.U8 R45, desc[UR56][R6.64] ;  /* 0x00000038062d1981 */ /* 0x0000e8000c1e1100 */
        /* <DEDUP_REMOVED lines=40> */
[----:B------:R-:W4:Y:S04]  /*23140*/  @P1 LDG.E.U8 R26, desc[UR56][R6.64] ;  /* 0x00000038061a1981 */ /* 0x000f28000c1e1100 */
[----:B------:R-:W2:Y:S04]  /*23150*/  LDL R6, [R1+0x1588] ;  /* 0x0015880001067983 */ /* 0x000ea80000100800 */
[----:B------:R-:W2:Y:S01]  /*23160*/  LDL R7, [R1+0x158c] ;  /* 0x00158c0001077983 */ /* 0x000ea20000100800 */
[----:B------:R-:W-:Y:S02]  /*23170*/  ISETP.GT.AND P0, PT, R2, 0x65, PT ;  /* 0x000000650200780c */ /* 0x000fe40003f04270 */
[----:B------:R-:W-:Y:S01]  /*23180*/  PRMT R29, RZ, 0x7610, R29 ;  /* 0x00007610ff1d7816 */ /* 0x000fe2000000001d */
[----:B----4-:R0:W-:Y:S01]  /*23190*/  STL [R1+0x894], R26 ;  /* 0x0008941a01007387 */ /* 0x0101e20000100800 */
[----:B------:R-:W-:-:S02]  /*231a0*/  PRMT R43, RZ, 0x7610, R43 ;  /* 0x00007610ff2b7816 */ /* 0x000fc4000000002b */
[----:B------:R-:W-:Y:S02]  /*231b0*/  ISETP.GT.AND P1, PT, R2, 0x66, PT ;  /* 0x000000660200780c */ /* 0x000fe40003f24270 */
[----:B------:R-:W-:Y:S01]  /*231c0*/  PRMT R42, RZ, 0x7610, R42 ;  /* 0x00007610ff2a7816 */ /* 0x000fe2000000002a */
[----:B0-----:R-:W4:Y:S04]  /*231d0*/  LDL R26, [R1+0x156c] ;  /* 0x00156c00011a7983 */ /* 0x001f280000100800 */
        /* <DEDUP_REMOVED lines=9> */
[----:B------:R-:W3:Y:S04]  /*23270*/  @P0 LDG.E.U8 R43, desc[UR56][R6.64] ;  /* 0x00000038062b0981 */ /* 0x000ee8000c1e1100 */
[----:B------:R-:W4:Y:S04]  /*23280*/  LDL R6, [R1+0x1578] ;  /* 0x0015780001067983 */ /* 0x000f280000100800 */
[----:B------:R-:W4:Y:S04]  /*23290*/  LDL R7, [R1+0x157c] ;  /* 0x00157c0001077983 */ /* 0x000f280000100800 */
[----:B---3--:R0:W-:Y:S01]  /*232a0*/  STL [R1+0x890], R43 ;  /* 0x0008902b01007387 */ /* 0x0081e20000100800 */
[----:B------:R-:W-:-:S03]  /*232b0*/  PRMT R4, RZ, 0x7610, R4 ;  /* 0x00007610ff047816 */ /* 0x000fc60000000004 */
[----:B0-----:R-:W3:Y:S01]  /*232c0*/  LDL R43, [R1+0x1564] ;  /* 0x00156400012b7983 */ /* 0x001ee20000100800 */
        /* <DEDUP_REMOVED lines=10> */
[----:B------:R-:W-:Y:S02]  /*23370*/  ISETP.GT.AND P0, PT, R2, 0x67, PT ;  /* 0x000000670200780c */ /* 0x000fe40003f04270 */
[----:B------:R-:W-:Y:S01]  /*23380*/  PRMT R41, RZ, 0x7610, R41 ;  /* 0x00007610ff297816 */ /* 0x000fe20000000029 */
[----:B--2---:R0:W-:Y:S04]  /*23390*/  STL [R1+0x88c], R4 ;  /* 0x00088c0401007387 */ /* 0x0041e80000100800 */
[----:B0-----:R-:W2:Y:S04]  /*233a0*/  LDL.LU R4, [R1+0x1eac] ;  /* 0x001eac0001047983 */ /* 0x001ea80000300800 */
[----:B------:R-:W3:Y:S02]  /*233b0*/  LDL R7, [R1+0x1568] ;  /* 0x0015680001077983 */ /* 0x000ee40000100800 */
[----:B------:R-:W-:Y:S01]  /*233c0*/  @P0 IMAD.MOV.U32 R6, RZ, RZ, R26 ;  /* 0x000000ffff060224 */ /* 0x000fe200078e001a */
[----:B------:R-:W-:-:S02]  /*233d0*/  PRMT R35, RZ, 0x7610, R35 ;  /* 0x00007610ff237816 */ /* 0x000fc40000000023 */
[----:B------:R-:W-:Y:S01]  /*233e0*/  ISETP.GT.AND P1, PT, R2, 0x68, PT ;  /* 0x000000680200780c */ /* 0x000fe20003f24270 */
[----:B------:R-:W4:Y:S04]  /*233f0*/  LDL R26, [R1+0x1544] ;  /* 0x00154400011a7983 */ /* 0x000f280000100800 */
[----:B---3--:R0:W3:Y:S04]  /*23400*/  @P0 LDG.E.U8 R41, desc[UR56][R6.64] ;  /* 0x0000003806290981 */ /* 0x0080e8000c1e1100 */
[----:B------:R-:W2:Y:S01]  /*23410*/  LDL R7, [R1+0x1560] ;  /* 0x0015600001077983 */ /* 0x000ea20000100800 */
[----:B0-----:R-:W-:Y:S01]  /*23420*/  @P0 IMAD.MOV.U32 R6, RZ, RZ, R43 ;  /* 0x000000ffff060224 */ /* 0x001fe200078e002b */
[----:B------:R-:W-:-:S02]  /*23430*/  PRMT R28, RZ, 0x7610, R28 ;  /* 0x00007610ff1c7816 */ /* 0x000fc4000000001c */
[----:B------:R-:W3:Y:S04]  /*23440*/  LDL R43, [R1+0x1538] ;  /* 0x00153800012b7983 */ /* 0x000ee80000100800 */
[----:B--2---:R-:W2:Y:S04]  /*23450*/  @P0 LDG.E.U8 R35, desc[UR56][R6.64] ;  /* 0x0000003806230981 */ /* 0x004ea8000c1e1100 */
[----:B------:R-:W4:Y:S04]  /*23460*/  LDL R6, [R1+0x1558] ;  /* 0x0015580001067983 */ /* 0x000f280000100800 */
[----:B------:R-:W4:Y:S04]  /*23470*/  LDL R7, [R1+0x155c] ;  /* 0x00155c0001077983 */ /* 0x000f280000100800 */
[----:B--2---:R0:W-:Y:S01]  /*23480*/  STL [R1+0x888], R35 ;  /* 0x0008882301007387 */ /* 0x0041e20000100800 */
[----:B------:R-:W-:-:S03]  /*23490*/  PRMT R4, RZ, 0x7610, R4 ;  /* 0x00007610ff047816 */ /* 0x000fc60000000004 */
[----:B0-----:R-:W2:Y:S01]  /*234a0*/  LDL R35, [R1+0x153c] ;  /* 0x00153c0001237983 */ /* 0x001ea20000100800 */
        /* <DEDUP_REMOVED lines=14> */
[----:B------:R-:W2:Y:S01]  /*23590*/  LDL R7, [R1+0x154c] ;  /* 0x00154c0001077983 */ /* 0x000ea20000100800 */
[----:B------:R-:W-:-:S02]  /*235a0*/  PRMT R27, RZ, 0x7610, R27 ;  /* 0x00007610ff1b7816 */ /* 0x000fc4000000001b */
[----:B--2---:R-:W-:-:S04]  /*235b0*/  @P0 LOP3.LUT R7, R7, R6, RZ, 0x3c, !PT ;  /* 0x0000000607070212 */ /* 0x004fc800078e3cff */
[----:B------:R-:W-:-:S04]  /*235c0*/  @P0 LOP3.LUT R6, R7, R6, RZ, 0x3c, !PT ;  /* 0x0000000607060212 */ /* 0x000fc800078e3cff */
[----:B------:R-:W-:-:S05]  /*235d0*/  @P0 LOP3.LUT R7, R7, R6, RZ, 0x3c, !PT ;  /* 0x0000000607070212 */ /* 0x000fca00078e3cff */
[----:B------:R0:W2:Y:S04]  /*235e0*/  @P0 LDG.E.U8 R27, desc[UR56][R6.64] ;  /* 0x00000038061b0981 */ /* 0x0000a8000c1e1100 */
[----:B------:R-:W4:Y:S01]  /*235f0*/  LDL R7, [R1+0x1540] ;  /* 0x0015400001077983 */ /* 0x000f220000100800 */
[----:B------:R-:W-:Y:S01]  /*23600*/  PRMT R46, RZ, 0x7610, R46 ;  /* 0x00007610ff2e7816 */ /* 0x000fe2000000002e */
[----:B0-----:R-:W-:Y:S01]  /*23610*/  @P0 IMAD.MOV.U32 R6, RZ, RZ, R26 ;  /* 0x000000ffff060224 */ /* 0x001fe200078e001a */
[----:B------:R-:W-:Y:S01]  /*23620*/  ISETP.GT.AND P1, PT, R2, 0x6a, PT ;  /* 0x0000006a0200780c */ /* 0x000fe20003f24270 */
[----:B------:R-:W2:Y:S01]  /*23630*/  LDL R26, [R1+0x152c] ;  /* 0x00152c00011a7983 */ /* 0x000ea20000100800 */
[----:B------:R-:W-:-:S03]  /*23640*/  PRMT R40, RZ, 0x7610, R40 ;  /* 0x00007610ff287816 */ /* 0x000fc60000000028 */
[----:B----4-:R0:W4:Y:S08]  /*23650*/  @P0 LDG.E.U8 R46, desc[UR56][R6.64] ;  /* 0x00000038062e0981 */ /* 0x010130000c1e1100 */
[----:B0-----:R-:W-:Y:S02]  /*23660*/  @P1 IMAD.MOV.U32 R6, RZ, RZ, R35 ;  /* 0x000000ffff061224 */ /* 0x001fe400078e0023 */
[----:B------:R-:W-:-:S05]  /*23670*/  @P1 IMAD.MOV.U32 R7, RZ, RZ, R43 ;  /* 0x000000ffff071224 */ /* 0x000fca00078e002b */
[----:B------:R0:W2:Y:S04]  /*23680*/  @P1 LDG.E.U8 R40, desc[UR56][R6.64] ;  /* 0x0000003806281981 */ /* 0x0000a8000c1e1100 */
[----:B----4-:R1:W-:Y:S04]  /*23690*/  STL [R1+0x87c], R46 ;  /* 0x00087c2e01007387 */ /* 0x0103e80000100800 */
[----:B------:R-:W0:Y:S04]  /*236a0*/  LDL R6, [R1+0x1530] ;  /* 0x0015300001067983 */ /* 0x000e280000100800 */
[----:B------:R-:W0:Y:S01]  /*236b0*/  LDL R7, [R1+0x1534] ;  /* 0x0015340001077983 */ /* 0x000e220000100800 */
[----:B---3--:R-:W-:-:S03]  /*236c0*/  PRMT R4, RZ, 0x7610, R4 ;  /* 0x00007610ff047816 */ /* 0x008fc60000000004 */
[----:B-1----:R-:W3:Y:S04]  /*236d0*/  LDL R46, [R1+0x1524] ;  /* 0x00152400012e7983 */ /* 0x002ee80000100800 */
[----:B------:R-:W4:Y:S04]  /*236e0*/  LDL R43, [R1+0x1518] ;  /* 0x00151800012b7983 */ /* 0x000f280000100800 */
[----:B------:R-:W4:Y:S01]  /*236f0*/  LDL R35, [R1+0x151c] ;  /* 0x00151c0001237983 */ /* 0x000f220000100800 */
        /* <DEDUP_REMOVED lines=12> */
[----:B------:R-:W2:Y:S04]  /*237c0*/  LDL R26, [R1+0x150c] ;  /* 0x00150c00011a7983 */ /* 0x000ea80000100800 */
[----:B---3--:R0:W3:Y:S04]  /*237d0*/  @P0 LDG.E.U8 R36, desc[UR56][R6.64] ;  /* 0x0000003806240981 */ /* 0x0080e8000c1e1100 */
[----:B------:R-:W4:Y:S01]  /*237e0*/  LDL R7, [R1+0x1520] ;  /* 0x0015200001077983 */ /* 0x000f220000100800 */
[----:B0-----:R-:W-:Y:S01]  /*237f0*/  @P0 IMAD.MOV.U32 R6, RZ, RZ, R46 ;  /* 0x000000ffff060224 */ /* 0x001fe200078e002e */
[----:B------:R-:W-:-:S02]  /*23800*/  PRMT R34, RZ, 0x7610, R34 ;  /* 0x00007610ff227816 */ /* 0x000fc40000000022 */
[----:B------:R-:W3:Y:S04]  /*23810*/  LDL R46, [R1+0x1500] ;  /* 0x00150000012e7983 */ /* 0x000ee80000100800 */
[----:B----4-:R0:W4:Y:S02]  /*23820*/  @P0 LDG.E.U8 R38, desc[UR56][R6.64] ;  /* 0x0000003806260981 */ /* 0x010124000c1e1100 */
[----:B0-----:R-:W-:Y:S02]  /*23830*/  @P1 IMAD.MOV.U32 R6, RZ, RZ, R35 ;  /* 0x000000ffff061224 */ /* 0x001fe400078e0023 */
[----:B------:R-:W-:-:S05]  /*23840*/  @P1 IMAD.MOV.U32 R7, RZ, RZ, R43 ;  /* 0x000000ffff071224 */ /* 0x000fca00078e002b */
[----:B------:R0:W3:Y:S04]  /*23850*/  @P1 LDG.E.U8 R34, desc[UR56][R6.64] ;  /* 0x0000003806221981 */ /* 0x0000e8000c1e1100 */
[----:B----4-:R1:W-:Y:S04]  /*23860*/  STL [R1+0x86c], R38 ;  /* 0x00086c2601007387 */ /* 0x0103e80000100800 */
[----:B------:R-:W0:Y:S04]  /*23870*/  LDL R6, [R1+0x1510] ;  /* 0x0015100001067983 */ /* 0x000e280000100800 */
[----:B------:R-:W0:Y:S01]  /*23880*/  LDL R7, [R1+0x1514] ;  /* 0x0015140001077983 */ /* 0x000e220000100800 */
[----:B--2---:R-:W-:-:S03]  /*23890*/  PRMT R4, RZ, 0x7610, R4 ;  /* 0x00007610ff047816 */ /* 0x004fc60000000004 */
[----:B-1----:R-:W2:Y:S04]  /*238a0*/  LDL R38, [R1+0x1504] ;  /* 0x0015040001267983 */ /* 0x002ea80000100800 */
[----:B------:R-:W4:Y:S04]  /*238b0*/  LDL R43, [R1+0x14f8] ;  /* 0x0014f800012b7983 */ /* 0x000f280000100800 */
[----:B------:R-:W4:Y:S01]  /*238c0*/  LDL R35, [R1+0x14fc] ;  /* 0x0014fc0001237983 */ /* 0x000f220000100800 */
[----:B0-----:R-:W-:-:S04]  /*238d0*/  @P1 LOP3.LUT R7, R7, R6, RZ, 0x3c, !PT ;  /* 0x0000000607071212 */ /* 0x001fc800078e3cff */
[----:B------:R-:W-:-:S04]  /*238e0*/  @P1 LOP3.LUT R6, R7, R6, RZ, 0x3c, !PT ;  /* 0x0000000607061212 */ /* 0x000fc800078e3cff */
[----:B------:R-:W-:-:S05]  /*238f0*/  @P1 LOP3.LUT R7, R7, R6, RZ, 0x3c, !PT ;  /* 0x0000000607071212 */ /* 0x000fca00078e3cff */
[----:B------:R-:W3:Y:S01]  /*23900*/  @P1 LDG.E.U8 R4, desc[UR56][R6.64] ;  /* 0x0000003806041981 */ /* 0x000ee2000c1e1100 */
[----:B------:R-:W-:Y:S02]  /*23910*/  ISETP.GT.AND P0, PT, R2, 0x6d, PT ;  /* 0x0000006d0200780c */ /* 0x000fe40003f04270 */
[----:B------:R-:W-:Y:S01]  /*23920*/  PRMT R32, RZ, 0x7610, R32 ;  /* 0x00007610ff207816 */ /* 0x000fe20000000020 */
[----:B---3--:R0:W-:Y:S04]  /*23930*/  STL [R1+0x864], R4 ;  /* 0x0008640401007387 */ /* 0x0081e80000100800 */
[----:B0-----:R-:W3:Y:S04]  /*23940*/  LDL.LU R4, [R1+0x1ea0] ;  /* 0x001ea00001047983 */ /* 0x001ee80000300800 */
[----:B------:R-:W2:Y:S02]  /*23950*/  LDL R7, [R1+0x1508] ;  /* 0x0015080001077983 */ /* 0x000ea40000100800 */
[----:B------:R-:W-:-:S02]  /*23960*/  @P0 IMAD.MOV.U32 R6, RZ, RZ, R26 ;  /* 0x000000ffff060224 */ /* 0x000fc400078e001a */
[----:B------:R-:W4:Y:S01]  /*23970*/  LDL R26, [R1+0x14f4] ;  /* 0x0014f400011a7983 */ /* 0x000f220000100800 */
[----:B---3--:R-:W-:-:S03]  /*23980*/  PRMT R4, RZ, 0x7610, R4 ;  /* 0x00007610ff047816 */ /* 0x008fc60000000004 */
[----:B--2---:R0:W2:Y:S02]  /*23990*/  @P0 LDG.E.U8 R32, desc[UR56][R6.64] ;  /* 0x0000003806200981 */ /* 0x0040a4000c1e1100 */
[----:B0-----:R-:W-:Y:S02]  /*239a0*/  @P0 IMAD.MOV.U32 R6, RZ, RZ, R38 ;  /* 0x000000ffff060224 */ /* 0x001fe400078e0026 */
[----:B------:R-:W-:Y:S01]  /*239b0*/  @P0 IMAD.MOV.U32 R7, RZ, RZ, R46 ;  /* 0x000000ffff070224 */ /* 0x000fe200078e002e */
[----:B------:R-:W3:Y:S04]  /*239c0*/  LDL R38, [R1+0x14ec] ;  /* 0x0014ec0001267983 */ /* 0x000ee80000100800 */
[----:B------:R-:W4:Y:S04]  /*239d0*/  @P0 LDG.E.U8 R4, desc[UR56][R6.64] ;  /* 0x0000003806040981 */ /* 0x000f28000c1e1100 */
[----:B------:R-:W2:Y:S01]  /*239e0*/  LDL R46, [R1+0x14e8] ;  /* 0x0014e800012e7983 */ /* 0x000ea20000100800 */
[----:B------:R-:W-:-:S03]  /*239f0*/  ISETP.GT.AND P1, PT, R2, 0x6e, PT ;  /* 0x0000006e0200780c */ /* 0x000fc60003f24270 */
[----:B----4-:R0:W-:Y:S04]  /*23a00*/  STL [R1+0x85c], R4 ;  /* 0x00085c0401007387 */ /* 0x0101e80000100800 */
[----:B0-----:R-:W4:Y:S06]  /*23a10*/  LDL.LU R4, [R1+0x1e9c] ;  /* 0x001e9c0001047983 */ /* 0x001f2c0000300800 */
[----:B------:R-:W-:-:S02]  /*23a20*/  @P1 IMAD.MOV.U32 R6, RZ, RZ, R35 ;  /* 0x000000ffff061224 */ /* 0x000fc400078e0023 */
[----:B------:R-:W-:Y:S01]  /*23a30*/  @P1 IMAD.MOV.U32 R7, RZ, RZ, R43 ;  /* 0x000000ffff071224 */ /* 0x000fe200078e002b */
[----:B------:R-:W-:Y:S01]  /*23a40*/  PRMT R25, RZ, 0x7610, R25 ;  /* 0x00007610ff197816 */ /* 0x000fe20000000019 */
[----:B------:R-:W2:Y:S01]  /*23a50*/  LDL R43, [R1+0x14d8] ;  /* 0x0014d800012b7983 */ /* 0x000ea20000100800 */
[----:B------:R-:W-:Y:S02]  /*23a60*/  ISETP.GT.AND P0, PT, R2, 0x6f, PT ;  /* 0x0000006f0200780c */ /* 0x000fe40003f04270 */
[----:B------:R-:W-:Y:S01]  /*23a70*/  PRMT R3, RZ, 0x7610, R3 ;  /* 0x00007610ff037816 */ /* 0x000fe20000000003 */
[----:B------:R-:W2:Y:S01]  /*23a80*/  LDL R35, [R1+0x14dc] ;  /* 0x0014dc0001237983 */ /* 0x000ea20000100800 */
[----:B----4-:R-:W-:-:S06]  /*23a90*/  PRMT R4, RZ, 0x7610, R4 ;  /* 0x00007610ff047816 */ /* 0x010fcc0000000004 */
[----:B------:R0:W4:Y:S04]  /*23aa0*/  @P1 LDG.E.U8 R4, desc[UR56][R6.64] ;  /* 0x0000003806041981 */ /* 0x000128000c1e1100 */
[----:B------:R-:W3:Y:S01]  /*23ab0*/  LDL R7, [R1+0x14f0] ;  /* 0x0014f00001077983 */ /* 0x000ee20000100800 */
[----:B0-----:R-:W-:-:S03]  /*23ac0*/  @P1 IMAD.MOV.U32 R6, RZ, RZ, R26 ;  /* 0x000000ffff061224 */ /* 0x001fc600078e001a */
[----:B------:R-:W4:Y:S04]  /*23ad0*/  LDL R26, [R1+0x14d0] ;  /* 0x0014d000011a7983 */ /* 0x000f280000100800 */
[----:B---3--:R0:W3:Y:S02]  /*23ae0*/  @P1 LDG.E.U8 R25, desc[UR56][R6.64] ;  /* 0x0000003806191981 */ /* 0x0080e4000c1e1100 */
[----:B0-----:R-:W-:Y:S02]  /*23af0*/  @P0 IMAD.MOV.U32 R6, RZ, RZ, R38 ;  /* 0x000000ffff060224 */ /* 0x001fe400078e0026 */
[----:B--2---:R-:W-:-:S05]  /*23b00*/  @P0 IMAD.MOV.U32 R7, RZ, RZ, R46 ;  /* 0x000000ffff070224 */ /* 0x004fca00078e002e */
[----:B------:R0:W2:Y:S04]  /*23b10*/  @P0 LDG.E.U8 R3, desc[UR56][R6.64] ;  /* 0x0000003806030981 */ /* 0x0000a8000c1e1100 */
[----:B---3--:R1:W-:Y:S04]  /*23b20*/  STL [R1+0x854], R25 ;  /* 0x0008541901007387 */ /* 0x0083e80000100800 */
[----:B------:R-:W0:Y:S04]  /*23b30*/  LDL R6, [R1+0x14e0] ;  /* 0x0014e00001067983 */ /* 0x000e280000100800 */
[----:B------:R-:W0:Y:S04]  /*23b40*/  LDL R7, [R1+0x14e4] ;  /* 0x0014e40001077983 */ /* 0x000e280000100800 */
[----:B-1----:R-:W3:Y:S04]  /*23b50*/  LDL R25, [R1+0x14d4] ;  /* 0x0014d40001197983 */ /* 0x002ee80000100800 */
[----:B------:R-:W2:Y:S04]  /*23b60*/  LDL R46, [R1+0x14c8] ;  /* 0x0014c800012e7983 */ /* 0x000ea80000100800 */
[----:B------:R-:W2:Y:S01]  /*23b70*/  LDL R38, [R1+0x14cc] ;  /* 0x0014cc0001267983 */ /* 0x000ea20000100800 */
[----:B------:R-:W-:-:S02]  /*23b80*/  ISETP.GT.AND P1, PT, R2, 0x70, PT ;  /* 0x000000700200780c */ /* 0x000fc40003f24270 */
[----:B------:R-:W-:Y:S02]  /*23b90*/  PRMT R144, RZ, 0x7610, R144 ;  /* 0x00007610ff907816 */ /* 0x000fe40000000090 */
[----:B------:R-:W-:Y:S02]  /*23ba0*/  PRMT R47, RZ, 0x7610, R47 ;  /* 0x00007610ff2f7816 */ /* 0x000fe4000000002f */
[----:B------:R-:W-:Y:S02]  /*23bb0*/  PRMT R135, RZ, 0x7610, R135 ;  /* 0x00007610ff877816 */ /* 0x000fe40000000087 */
[----:B------:R-:W-:Y:S02]  /*23bc0*/  PRMT R37, RZ, 0x7610, R37 ;  /* 0x00007610ff257816 */ /* 0x000fe40000000025 */
[----:B0-----:R-:W-:-:S04]  /*23bd0*/  @P0 LOP3.LUT R7, R7, R6, RZ, 0x3c, !PT ;  /* 0x0000000607070212 */ /* 0x001fc800078e3cff */
[----:B------:R-:W-:-:S04]  /*23be0*/  @P0 LOP3.LUT R6, R7, R6, RZ, 0x3c, !PT ;  /* 0x0000000607060212 */ /* 0x000fc800078e3cff */
[----:B------:R-:W-:-:S05]  /*23bf0*/  @P0 LOP3.LUT R7, R7, R6, RZ, 0x3c, !PT ;  /* 0x0000000607070212 */ /* 0x000fca00078e3cff */
[----:B------:R0:W2:Y:S01]  /*23c00*/  @P0 LDG.E.U8 R144, desc[UR56][R6.64] ;  /* 0x0000003806900981 */ /* 0x0000a2000c1e1100 */
[----:B------:R-:W-:Y:S01]  /*23c10*/  ISETP.GT.AND P0, PT, R2, 0x71, PT ;  /* 0x000000710200780c */ /* 0x000fe20003f04270 */
[----:B0-----:R-:W-:Y:S02]  /*23c20*/  @P1 IMAD.MOV.U32 R6, RZ, RZ, R35 ;  /* 0x000000ffff061224 */ /* 0x001fe400078e0023 */
[----:B------:R-:W-:Y:S01]  /*23c30*/  @P1 IMAD.MOV.U32 R7, RZ, RZ, R43 ;  /* 0x000000ffff071224 */ /* 0x000fe200078e002b */
[----:B------:R-:W2:Y:S04]  /*23c40*/  LDL R35, [R1+0x14c4] ;  /* 0x0014c40001237983 */ /* 0x000ea80000100800 */
[----:B------:R3:W2:Y:S04]  /*23c50*/  @P1 LDG.E.U8 R47, desc[UR56][R6.64] ;  /* 0x00000038062f1981 */ /* 0x0006a8000c1e1100 */
[----:B------:R-:W2:Y:S01]  /*23c60*/  LDL R43, [R1+0x14c0] ;  /* 0x0014c000012b7983 */ /* 0x000ea20000100800 */
[----:B---3--:R-:W-:-:S02]  /*23c70*/  @P1 IMAD.MOV.U32 R6, RZ, RZ, R25 ;  /* 0x000000ffff061224 */ /* 0x008fc400078e0019 */
[----:B----4-:R-:W-:Y:S01]  /*23c80*/  @P1 IMAD.MOV.U32 R7, RZ, RZ, R26 ;  /* 0x000000ffff071224 */ /* 0x010fe200078e001a */
[----:B------:R-:W3:Y:S04]  /*23c90*/  LDL R25, [R1+0x14bc] ;  /* 0x0014bc0001197983 */ /* 0x000ee80000100800 */
[----:B------:R2:W4:Y:S04]  /*23ca0*/  @P1 LDG.E.U8 R135, desc[UR56][R6.64] ;  /* 0x0000003806871981 */ /* 0x000528000c1e1100 */
[----:B------:R-:W3:Y:S01]  /*23cb0*/  LDL R26, [R1+0x14b8] ;  /* 0x0014b800011a7983 */ /* 0x000ee20000100800 */
[----:B--2---:R-:W-:-:S02]  /*23cc0*/  @P0 IMAD.MOV.U32 R6, RZ, RZ, R38 ;  /* 0x000000ffff060224 */ /* 0x004fc400078e0026 */
[----:B------:R-:W-:-:S05]  /*23cd0*/  @P0 IMAD.MOV.U32 R7, RZ, RZ, R46 ;  /* 0x000000ffff070224 */ /* 0x000fca00078e002e */
[----:B------:R0:W2:Y:S01]  /*23ce0*/  @P0 LDG.E.U8 R37, desc[UR56][R6.64] ;  /* 0x0000003806250981 */ /* 0x0000a2000c1e1100 */
[----:B------:R-:W-:Y:S01]  /*23cf0*/  PRMT R134, RZ, 0x7610, R134 ;  /* 0x00007610ff867816 */ /* 0x000fe20000000086 */
[----:B0-----:R-:W-:Y:S02]  /*23d00*/  @P0 IMAD.MOV.U32 R6, RZ, RZ, R35 ;  /* 0x000000ffff060224 */ /* 0x001fe400078e0023 */
[----:B------:R-:W-:-:S05]  /*23d10*/  @P0 IMAD.MOV.U32 R7, RZ, RZ, R43 ;  /* 0x000000ffff070224 */ /* 0x000fca00078e002b */
[----:B------:R3:W3:Y:S04]  /*23d20*/  @P0 LDG.E.U8 R134, desc[UR56][R6.64] ;  /* 0x0000003806860981 */ /* 0x0006e8000c1e1100 */
[----:B----4-:R-:W-:Y:S04]  /*23d30*/  STL [R1+0x1e60], R135 ;  /* 0x001e608701007387 */ /* 0x010fe80000100800 */
[----:B------:R-:W4:Y:S04]  /*23d40*/  LDL R38, [R1+0x14b0] ;  /* 0x0014b00001267983 */ /* 0x000f280000100800 */
[----:B--2---:R0:W-:Y:S04]  /*23d50*/  STL [R1+0x844], R37 ;  /* 0x0008442501007387 */ /* 0x0041e80000100800 */
[----:B------:R-:W2:Y:S04]  /*23d60*/  LDL R43, [R1+0x14a8] ;  /* 0x0014a800012b7983 */ /* 0x000ea80000100800 */
[----:B------:R-:W2:Y:S04]  /*23d70*/  LDL R35, [R1+0x14ac] ;  /* 0x0014ac0001237983 */ /* 0x000ea80000100800 */
[----:B0-----:R-:W2:Y:S01]  /*23d80*/  LDL R37, [R1+0x14b4] ;  /* 0x0014b40001257983 */ /* 0x001ea20000100800 */
[----:B------:R-:W-:-:S02]  /*23d90*/  ISETP.GT.AND P1, PT, R2, 0x72, PT ;  /* 0x000000720200780c */ /* 0x000fc40003f24270 */
[----:B------:R-:W-:Y:S02]  /*23da0*/  PRMT R139, RZ, 0x7610, R139 ;  /* 0x00007610ff8b7816 */ /* 0x000fe4000000008b */
[----:B------:R-:W-:-:S09]  /*23db0*/  ISETP.GT.AND P0, PT, R2, 0x73, PT ;  /* 0x000000730200780c */ /* 0x000fd20003f04270 */
[----:B---3--:R-:W-:Y:S02]  /*23dc0*/  @P1 IMAD.MOV.U32 R6, RZ, RZ, R25 ;  /* 0x000000ffff061224 */ /* 0x008fe400078e0019 */
[----:B------:R-:W-:-:S05]  /*23dd0*/  @P1 IMAD.MOV.U32 R7, RZ, RZ, R26 ;  /* 0x000000ffff071224 */ /* 0x000fca00078e001a */
[----:B------:R4:W3:Y:S01]  /*23de0*/  @P1 LDG.E.U8 R139, desc[UR56][R6.64] ;  /* 0x00000038068b1981 */ /* 0x0008e2000c1e1100 */
[----:B------:R-:W-:Y:S02]  /*23df0*/  PRMT R123, RZ, 0x7610, R123 ;  /* 0x00007610ff7b7816 */ /* 0x000fe4000000007b */
[----:B------:R-:W-:Y:S01]  /*23e00*/  PRMT R138, RZ, 0x7610, R138 ;  /* 0x00007610ff8a7816 */ /* 0x000fe2000000008a */
[----:B------:R-:W-:Y:S01]  /*23e10*/  STL [R1+0x1e64], R134 ;  /* 0x001e648601007387 */ /* 0x000fe20000100800 */
[----:B----4-:R-:W-:-:S03]  /*23e20*/  @P1 IMAD.MOV.U32 R7, RZ, RZ, R38 ;  /* 0x000000ffff071224 */ /* 0x010fc600078e0026 */
[----:B------:R-:W-:Y:S04]  /*23e30*/  STL [R1+0x848], R144 ;  /* 0x0008489001007387 */ /* 0x000fe80000100800 */
[----:B------:R-:W4:Y:S04]  /*23e40*/  LDL R26, [R1+0x14a0] ;  /* 0x0014a000011a7983 */ /* 0x000f280000100800 */
[----:B------:R-:W4:Y:S01]  /*23e50*/  LDL R25, [R1+0x14a4] ;  /* 0x0014a40001197983 */ /* 0x000f220000100800 */
[----:B--2---:R-:W-:-:S05]  /*23e60*/  @P1 IMAD.MOV.U32 R6, RZ, RZ, R37 ;  /* 0x000000ffff061224 */ /* 0x004fca00078e0025 */
[----:B------:R0:W2:Y:S02]  /*23e70*/  @P1 LDG.E.U8 R123, desc[UR56][R6.64] ;  /* 0x00000038067b1981 */ /* 0x0000a4000c1e1100 */
[----:B0-----:R-:W-:Y:S02]  /*23e80*/  @P0 IMAD.MOV.U32 R6, RZ, RZ, R35 ;  /* 0x000000ffff060224 */ /* 0x001fe400078e0023 */
[----:B------:R-:W-:-:S05]  /*23e90*/  @P0 IMAD.MOV.U32 R7, RZ, RZ, R43 ;  /* 0x000000ffff070224 */ /* 0x000fca00078e002b */
[----:B------:R4:W2:Y:S04]  /*23ea0*/  @P0 LDG.E.U8 R138, desc[UR56][R6.64] ;  /* 0x00000038068a0981 */ /* 0x0008a8000c1e1100 */
[----:B---3--:R-:W-:Y:S04]  /*23eb0*/  STL [R1+0x1e7c], R139 ;  /* 0x001e7c8b01007387 */ /* 0x008fe80000100800 */
[----:B------:R-:W-:Y:S04]  /*23ec0*/  STL [R1+0x850], R47 ;  /* 0x0008502f01007387 */ /* 0x000fe80000100800 */
[----:B------:R-:W3:Y:S04]  /*23ed0*/  LDL R37, [R1+0x149c] ;  /* 0x00149c0001257983 */ /* 0x000ee80000100800 */
[----:B------:R-:W3:Y:S01]  /*23ee0*/  LDL R38, [R1+0x1498] ;  /* 0x0014980001267983 */ /* 0x000ee20000100800 */
[----:B------:R-:W-:Y:S01]  /*23ef0*/  PRMT R122, RZ, 0x7610, R122 ;  /* 0x00007610ff7a7816 */ /* 0x000fe2000000007a */
[----:B----4-:R-:W-:-:S02]  /*23f00*/  @P0 IMAD.MOV.U32 R7, RZ, RZ, R26 ;  /* 0x000000ffff070224 */ /* 0x010fc400078e001a */
[----:B------:R-:W-:-:S05]  /*23f10*/  @P0 IMAD.MOV.U32 R6, RZ, RZ, R25 ;  /* 0x000000ffff060224 */ /* 0x000fca00078e0019 */
[----:B------:R3:W4:Y:S04]  /*23f20*/  @P0 LDG.E.U8 R122, desc[UR56][R6.64] ;  /* 0x00000038067a0981 */ /* 0x000728000c1e1100 */
[----:B--2---:R0:W-:Y:S04]  /*23f30*/  STL [R1+0x1e68], R123 ;  /* 0x001e687b01007387 */ /* 0x0041e80000100800 */
[----:B------:R-:W2:Y:S04]  /*23f40*/  LDL R43, [R1+0x1490] ;  /* 0x00149000012b7983 */ /* 0x000ea80000100800 */
[----:B------:R-:W2:Y:S04]  /*23f50*/  LDL R35, [R1+0x1494] ;  /* 0x0014940001237983 */ /* 0x000ea80000100800 */
[----:B------:R-:W-:Y:S04]  /*23f60*/  STL [R1+0x1e80], R138 ;  /* 0x001e808a01007387 */ /* 0x000fe80000100800 */
[----:B------:R-:W2:Y:S04]  /*23f70*/  LDL R26, [R1+0x1488] ;  /* 0x00148800011a7983 */ /* 0x000ea80000100800 */
[----:B------:R-:W2:Y:S01]  /*23f80*/  LDL R25, [R1+0x148c] ;  /* 0x00148c0001197983 */ /* 0x000ea20000100800 */
[----:B------:R-:W-:-:S02]  /*23f90*/  ISETP.GT.AND P1, PT, R2, 0x74, PT ;  /* 0x000000740200780c */ /* 0x000fc40003f24270 */
[----:B0-----:R-:W-:Y:S02]  /*23fa0*/  PRMT R123, RZ, 0x7610, R123 ;  /* 0x00007610ff7b7816 */ /* 0x001fe4000000007b */
[----:B------:R-:W-:-:S09]  /*23fb0*/  ISETP.GT.AND P0, PT, R2, 0x75, PT ;  /* 0x000000750200780c */ /* 0x000fd20003f04270 */
[----:B---3--:R-:W-:Y:S02]  /*23fc0*/  @P1 IMAD.MOV.U32 R6, RZ, RZ, R37 ;  /* 0x000000ffff061224 */ /* 0x008fe400078e0025 */
[----:B------:R-:W-:-:S05]  /*23fd0*/  @P1 IMAD.MOV.U32 R7, RZ, RZ, R38 ;  /* 0x000000ffff071224 */ /* 0x000fca00078e0026 */
[----:B------:R2:W3:Y:S01]  /*23fe0*/  @P1 LDG.E.U8 R123, desc[UR56][R6.64] ;  /* 0x00000038067b1981 */ /* 0x0004e2000c1e1100 */
[----:B------:R-:W-:Y:S02]  /*23ff0*/  PRMT R133, RZ, 0x7610, R133 ;  /* 0x00007610ff857816 */ /* 0x000fe40000000085 */
[----:B------:R-:W-:Y:S01]  /*24000*/  PRMT R134, RZ, 0x7610, R134 ;  /* 0x00007610ff867816 */ /* 0x000fe20000000086 */
[----:B----4-:R0:W-:Y:S04]  /*24010*/  STL [R1+0x1e6c], R122 ;  /* 0x001e6c7a01007387 */ /* 0x0101e80000100800 */
[----:B------:R-:W4:Y:S04]  /*24020*/  LDL R38, [R1+0x1480] ;  /* 0x0014800001267983 */ /* 0x000f280000100800 */
[----:B------:R-:W4:Y:S01]  /*24030*/  LDL R37, [R1+0x1484] ;  /* 0x0014840001257983 */ /* 0x000f220000100800 */
[----:B--2---:R-:W-:-:S02]  /*24040*/  @P1 IMAD.MOV.U32 R7, RZ, RZ, R43 ;  /* 0x000000ffff071224 */ /* 0x004fc400078e002b */
[----:B------:R-:W-:-:S05]  /*24050*/  @P1 IMAD.MOV.U32 R6, RZ, RZ, R35 ;  /* 0x000000ffff061224 */ /* 0x000fca00078e0023 */
[----:B------:R1:W2:Y:S02]  /*24060*/  @P1 LDG.E.U8 R133, desc[UR56][R6.64] ;  /* 0x0000003806851981 */ /* 0x0002a4000c1e1100 */
[----:B-1----:R-:W-:Y:S02]  /*24070*/  @P0 IMAD.MOV.U32 R7, RZ, RZ, R26 ;  /* 0x000000ffff070224 */ /* 0x002fe400078e001a */
[----:B------:R-:W-:-:S05]  /*24080*/  @P0 IMAD.MOV.U32 R6, RZ, RZ, R25 ;  /* 0x000000ffff060224 */ /* 0x000fca00078e0019 */
[----:B------:R4:W2:Y:S04]  /*24090*/  @P0 LDG.E.U8 R134, desc[UR56][R6.64] ;  /* 0x0000003806860981 */ /* 0x0008a8000c1e1100 */
[----:B---3--:R-:W-:Y:S04]  /*240a0*/  STL [R1+0x1e74], R123 ;  /* 0x001e747b01007387 */ /* 0x008fe80000100800 */
[----:B------:R-:W3:Y:S04]  /*240b0*/  LDL R43, [R1+0x1478] ;  /* 0x00147800012b7983 */ /* 0x000ee80000100800 */
[----:B------:R-:W3:Y:S01]  /*240c0*/  LDL R35, [R1+0x147c] ;  /* 0x00147c0001237983 */ /* 0x000ee20000100800 */
[----:B----4-:R-:W-:-:S03]  /*240d0*/  @P0 IMAD.MOV.U32 R7, RZ, RZ, R38 ;  /* 0x000000ffff070224 */ /* 0x010fc600078e0026 */
[----:B--2---:R1:W-:Y:S04]  /*240e0*/  STL [R1+0x1e70], R133 ;  /* 0x001e708501007387 */ /* 0x0043e80000100800 */
[----:B------:R-:W2:Y:S04]  /*240f0*/  LDL R26, [R1+0x1470] ;  /* 0x00147000011a7983 */ /* 0x000ea80000100800 */
[----:B------:R-:W4:Y:S04]  /*24100*/  LDL R25, [R1+0x1474] ;  /* 0x0014740001197983 */ /* 0x000f280000100800 */
[----:B------:R1:W-:Y:S04]  /*24110*/  STL [R1+0x1e78], R134 ;  /* 0x001e788601007387 */ /* 0x0003e80000100800 */
[----:B------:R-:W4:Y:S01]  /*24120*/  LDL R38, [R1+0x1468] ;  /* 0x0014680001267983 */ /* 0x000f220000100800 */
[----:B------:R-:W-:Y:S01]  /*24130*/  @P0 IMAD.MOV.U32 R6, RZ, RZ, R37 ;  /* 0x000000ffff060224 */ /* 0x000fe200078e0025 */
[----:B------:R-:W-:-:S02]  /*24140*/  ISETP.GT.AND P1, PT, R2, 0x76, PT ;  /* 0x000000760200780c */ /* 0x000fc40003f24270 */
[----:B------:R-:W4:Y:S01]  /*24150*/  LDL R37, [R1+0x146c] ;  /* 0x00146c0001257983 */ /* 0x000f220000100800 */
[----:B------:R-:W-:Y:S02]  /*24160*/  PRMT R132, RZ, 0x7610, R132 ;  /* 0x00007610ff847816 */ /* 0x000fe40000000084 */
[----:B------:R-:W-:Y:S01]  /*24170*/  PRMT R137, RZ, 0x7610, R137 ;  /* 0x00007610ff897816 */ /* 0x000fe20000000089 */
[----:B------:R-:W4:Y:S04]  /*24180*/  LDL R47, [R1+0x1458] ;  /* 0x00145800012f7983 */ /* 0x000f280000100800 */
[----:B------:R3:W4:Y:S01]  /*24190*/  @P0 LDG.E.U8 R132, desc[UR56][R6.64] ;  /* 0x0000003806840981 */ /* 0x000722000c1e1100 */
[----:B------:R-:W-:-:S03]  /*241a0*/  ISETP.GT.AND P0, PT, R2, 0x77, PT ;  /* 0x000000770200780c */ /* 0x000fc60003f04270 */
[----:B------:R-:W4:Y:S01]  /*241b0*/  LDL R46, [R1+0x145c] ;  /* 0x00145c00012e7983 */ /* 0x000f220000100800 */
[----:B---3--:R-:W-:Y:S02]  /*241c0*/  @P1 IMAD.MOV.U32 R6, RZ, RZ, R35 ;  /* 0x000000ffff061224 */ /* 0x008fe400078e0023 */
[----:B------:R-:W-:Y:S01]  /*241d0*/  @P1 IMAD.MOV.U32 R7, RZ, RZ, R43 ;  /* 0x000000ffff071224 */ /* 0x000fe200078e002b */
[----:B------:R-:W3:Y:S04]  /*241e0*/  LDL R35, [R1+0x1464] ;  /* 0x0014640001237983 */ /* 0x000ee80000100800 */
[----:B------:R-:W3:Y:S01]  /*241f0*/  LDL R43, [R1+0x1460] ;  /* 0x00146000012b7983 */ /* 0x000ee20000100800 */
[----:B------:R-:W-:-:S03]  /*24200*/  PRMT R121, RZ, 0x7610, R121 ;  /* 0x00007610ff797816 */ /* 0x000fc60000000079 */
[----:B------:R2:W3:Y:S02]  /*24210*/  @P1 LDG.E.U8 R137, desc[UR56][R6.64] ;  /* 0x0000003806891981 */ /* 0x0004e4000c1e1100 */
[----:B--2---:R-:W-:Y:S02]  /*24220*/  @P1 IMAD.MOV.U32 R7, RZ, RZ, R26 ;  /* 0x000000ffff071224 */ /* 0x004fe400078e001a */
[----:B------:R-:W2:Y:S01]  /*24230*/  LDL R26, [R1+0x1450] ;  /* 0x00145000011a7983 */ /* 0x000ea20000100800 */
[----:B----4-:R-:W-:-:S03]  /*24240*/  @P1 IMAD.MOV.U32 R6, RZ, RZ, R25 ;  /* 0x000000ffff061224 */ /* 0x010fc600078e0019 */
[----:B------:R-:W4:Y:S04]  /*24250*/  LDL R25, [R1+0x1454] ;  /* 0x0014540001197983 */ /* 0x000f280000100800 */
[----:B------:R0:W4:Y:S02]  /*24260*/  @P1 LDG.E.U8 R121, desc[UR56][R6.64] ;  /* 0x0000003806791981 */ /* 0x000124000c1e1100 */
[----:B0-----:R-:W-:Y:S02]  /*24270*/  @P0 IMAD.MOV.U32 R7, RZ, RZ, R38 ;  /* 0x000000ffff070224 */ /* 0x001fe400078e0026 */
[----:B------:R-:W4:Y:S01]  /*24280*/  LDL R38, [R1+0x1448] ;  /* 0x0014480001267983 */ /* 0x000f220000100800 */
[----:B------:R-:W-:-:S03]  /*24290*/  @P0 IMAD.MOV.U32 R6, RZ, RZ, R37 ;  /* 0x000000ffff060224 */ /* 0x000fc600078e0025 */
[----:B------:R-:W4:Y:S01]  /*242a0*/  LDL R37, [R1+0x144c] ;  /* 0x00144c0001257983 */ /* 0x000f220000100800 */
[----:B------:R-:W-:Y:S02]  /*242b0*/  PRMT R136, RZ, 0x7610, R136 ;  /* 0x00007610ff887816 */ /* 0x000fe40000000088 */
[----:B------:R-:W-:Y:S02]  /*242c0*/  ISETP.GT.AND P1, PT, R2, 0x78, PT ;  /* 0x000000780200780c */ /* 0x000fe40003f24270 */
[----:B------:R-:W-:Y:S02]  /*242d0*/  PRMT R120, RZ, 0x7610, R120 ;  /* 0x00007610ff787816 */ /* 0x000fe40000000078 */
[----:B------:R3:W4:Y:S01]  /*242e0*/  @P0 LDG.E.U8 R136, desc[UR56][R6.64] ;  /* 0x0000003806880981 */ /* 0x000722000c1e1100 */
[----:B------:R-:W-:Y:S01]  /*242f0*/  PRMT R135, RZ, 0x7610, R135 ;  /* 0x00007610ff877816 */ /* 0x000fe20000000087 */
[----:B---3--:R-:W-:Y:S02]  /*24300*/  @P0 IMAD.MOV.U32 R6, RZ, RZ, R35 ;  /* 0x000000ffff060224 */ /* 0x008fe400078e0023 */
[----:B------:R-:W3:Y:S01]  /*24310*/  LDL R35, [R1+0x1444] ;  /* 0x0014440001237983 */ /* 0x000ee20000100800 */
[----:B------:R-:W-:-:S03]  /*24320*/  @P0 IMAD.MOV.U32 R7, RZ, RZ, R43 ;  /* 0x000000ffff070224 */ /* 0x000fc600078e002b */
[----:B------:R-:W3:Y:S04]  /*24330*/  LDL R43, [R1+0x1440] ;  /* 0x00144000012b7983 */ /* 0x000ee80000100800 */
[----:B------:R0:W3:Y:S01]  /*24340*/  @P0 LDG.E.U8 R120, desc[UR56][R6.64] ;  /* 0x0000003806780981 */ /* 0x0000e2000c1e1100 */
[----:B------:R-:W-:Y:S02]  /*24350*/  ISETP.GT.AND P0, PT, R2, 0x79, PT ;  /* 0x000000790200780c */ /* 0x000fe40003f04270 */
[----:B------:R-:W-:Y:S01]  /*24360*/  PRMT R131, RZ, 0x7610, R131 ;  /* 0x00007610ff837816 */ /* 0x000fe20000000083 */
[----:B0-----:R-:W-:Y:S02]  /*24370*/  @P1 IMAD.MOV.U32 R6, RZ, RZ, R46 ;  /* 0x000000ffff061224 */ /* 0x001fe400078e002e */
[----:B------:R-:W-:Y:S01]  /*24380*/  @P1 IMAD.MOV.U32 R7, RZ, RZ, R47 ;  /* 0x000000ffff071224 */ /* 0x000fe200078e002f */
[----:B------:R-:W3:Y:S04]  /*24390*/  LDL R46, [R1+0x1428] ;  /* 0x00142800012e7983 */ /* 0x000ee80000100800 */
[----:B------:R2:W3:Y:S02]  /*243a0*/  @P1 LDG.E.U8 R135, desc[UR56][R6.64] ;  /* 0x0000003806871981 */ /* 0x0004e4000c1e1100 */
[----:B--2---:R-:W-:-:S02]  /*243b0*/  @P1 IMAD.MOV.U32 R7, RZ, RZ, R26 ;  /* 0x000000ffff071224 */ /* 0x004fc400078e001a */
        /* <DEDUP_REMOVED lines=9> */
[----:B------:R-:W-:-:S04]  /*24450*/  ISETP.GT.AND P1, PT, R2, 0x7a, PT ;  /* 0x0000007a0200780c */ /* 0x000fc80003f24270 */
[----:B------:R3:W4:Y:S01]  /*24460*/  @P0 LDG.E.U8 R0, desc[UR56][R6.64] ;  /* 0x0000003806000981 */ /* 0x000722000c1e1100 */
[----:B------:R-:W-:Y:S01]  /*24470*/  PRMT R130, RZ, 0x7610, R130 ;  /* 0x00007610ff827816 */ /* 0x000fe20000000082 */
[----:B---3--:R-:W-:Y:S02]  /*24480*/  @P0 IMAD.MOV.U32 R6, RZ, RZ, R35 ;  /* 0x000000ffff060224 */ /* 0x008fe400078e0023 */
[----:B------:R-:W3:Y:S01]  /*24490*/  LDL R35, [R1+0x142c] ;  /* 0x00142c0001237983 */ /* 0x000ee20000100800 */
[----:B------:R-:W-:Y:S01]  /*244a0*/  @P0 IMAD.MOV.U32 R7, RZ, RZ, R43 ;  /* 0x000000ffff070224 */ /* 0x000fe200078e002b */
[----:B------:R-:W-:Y:S02]  /*244b0*/  PRMT R14, RZ, 0x7610, R14 ;  /* 0x00007610ff0e7816 */ /* 0x000fe4000000000e */
        /* <DEDUP_REMOVED lines=9> */
[----:B------:R-:W-:Y:S01]  /*24550*/  ISETP.GT.AND P0, PT, R2, 0x7b, PT ;  /* 0x0000007b0200780c */ /* 0x000fe20003f04270 */
[----:B------:R-:W-:Y:S01]  /*24560*/  @P1 IMAD.MOV.U32 R6, RZ, RZ, R37 ;  /* 0x000000ffff061224 */ /* 0x000fe200078e0025 */
[----:B------:R-:W-:Y:S01]  /*24570*/  PRMT R129, RZ, 0x7610, R129 ;  /* 0x00007610ff817816 */ /* 0x000fe20000000081 */
[----:B------:R-:W4:Y:S04]  /*24580*/  LDL.LU R37, [R1+0x674] ;  /* 0x0006740001257983 */ /* 0x000f280000300800 */
[----:B------:R-:W4:Y:S04]  /*24590*/  LDL R47, [R1+0x1410] ;  /* 0x00141000012f7983 */ /* 0x000f280000100800 */
[----:B------:R0:W4:Y:S02]  /*245a0*/  @P1 LDG.E.U8 R129, desc[UR56][R6.64] ;  /* 0x0000003806811981 */ /* 0x000124000c1e1100 */
[----:B0-----:R-:W-:-:S02]  /*245b0*/  @P0 IMAD.MOV.U32 R7, RZ, RZ, R46 ;  /* 0x000000ffff070224 */ /* 0x001fc400078e002e */
[----:B------:R-:W4:Y:S04]  /*245c0*/  LDL R46, [R1+0x1414] ;  /* 0x00141400012e7983 */ /* 0x000f280000100800 */
[----:B------:R-:W4:Y:S04]  /*245d0*/  LDL.LU R144, [R1+0x664] ;  /* 0x0006640001907983 */ /* 0x000f280000300800 */
[----:B------:R-:W4:Y:S01]  /*245e0*/  LDL R122, [R1+0x1408] ;  /* 0x00140800017a7983 */ /* 0x000f220000100800 */
[----:B---3--:R-:W-:-:S03]  /*245f0*/  @P0 IMAD.MOV.U32 R6, RZ, RZ, R35 ;  /* 0x000000ffff060224 */ /* 0x008fc600078e0023 */
[----:B------:R-:W3:Y:S01]  /*24600*/  LDL R35, [R1+0x140c] ;  /* 0x00140c0001237983 */ /* 0x000ee20000100800 */
[----:B------:R-:W-:Y:S02]  /*24610*/  PRMT R145, RZ, 0x7610, R145 ;  /* 0x00007610ff917816 */ /* 0x000fe40000000091 */
[----:B------:R-:W-:Y:S02]  /*24620*/  ISETP.GT.AND P1, PT, R2, 0x7c, PT ;  /* 0x0000007c0200780c */ /* 0x000fe40003f24270 */
[----:B------:R-:W-:Y:S02]  /*24630*/  PRMT R128, RZ, 0x7610, R128 ;  /* 0x00007610ff807816 */ /* 0x000fe40000000080 */
[----:B------:R2:W3:Y:S02]  /*24640*/  @P0 LDG.E.U8 R145, desc[UR56][R6.64] ;  /* 0x0000003806910981 */ /* 0x0004e4000c1e1100 */
[----:B--2---:R-:W-:Y:S02]  /*24650*/  @P0 IMAD.MOV.U32 R7, RZ, RZ, R26 ;  /* 0x000000ffff070224 */ /* 0x004fe400078e001a */
[----:B----4-:R-:W-:-:S02]  /*24660*/  @P0 IMAD.MOV.U32 R6, RZ, RZ, R25 ;  /* 0x000000ffff060224 */ /* 0x010fc400078e0019 */
[----:B------:R-:W2:Y:S04]  /*24670*/  LDL.LU R25, [R1+0x660] ;  /* 0x0006600001197983 */ /* 0x000ea80000300800 */
[----:B------:R0:W4:Y:S04]  /*24680*/  @P0 LDG.E.U8 R128, desc[UR56][R6.64] ;  /* 0x0000003806800981 */ /* 0x000128000c1e1100 */
[----:B------:R-:W2:Y:S01]  /*24690*/  LDL.LU R26, [R1+0x650] ;  /* 0x00065000011a7983 */ /* 0x000ea20000300800 */
[----:B0-----:R-:W-:Y:S02]  /*246a0*/  @P1 IMAD.MOV.U32 R6, RZ, RZ, R38 ;  /* 0x000000ffff061224 */ /* 0x001fe400078e0026 */
[----:B------:R-:W-:Y:S01]  /*246b0*/  @P1 IMAD.MOV.U32 R7, RZ, RZ, R43 ;  /* 0x000000ffff071224 */ /* 0x000fe200078e002b */
[----:B------:R-:W4:Y:S04]  /*246c0*/  LDL.LU R38, [R1+0x64c] ;  /* 0x00064c0001267983 */ /* 0x000f280000300800 */
[----:B------:R-:W4:Y:S04]  /*246d0*/  LDL.LU R43, [R1+0x640] ;  /* 0x00064000012b7983 */ /* 0x000f280000300800 */
[----:B------:R-:W2:Y:S04]  /*246e0*/  LDL R138, [R1+0x1400] ;  /* 0x00140000018a7983 */ /* 0x000ea80000100800 */
[----:B-1----:R-:W4:Y:S01]  /*246f0*/  LDL R133, [R1+0x1404] ;  /* 0x0014040001857983 */ /* 0x002f220000100800 */
[----:B------:R-:W-:-:S02]  /*24700*/  PRMT R143, RZ, 0x7610, R143 ;  /* 0x00007610ff8f7816 */ /* 0x000fc4000000008f */
[----:B------:R-:W-:Y:S02]  /*24710*/  ISETP.GT.AND P0, PT, R2, 0x7d, PT ;  /* 0x0000007d0200780c */ /* 0x000fe40003f04270 */
[----:B------:R-:W-:Y:S02]  /*24720*/  PRMT R127, RZ, 0x7610, R127 ;  /* 0x00007610ff7f7816 */ /* 0x000fe4000000007f */
[----:B------:R0:W4:Y:S02]  /*24730*/  @P1 LDG.E.U8 R143, desc[UR56][R6.64] ;  /* 0x00000038068f1981 */ /* 0x000124000c1e1100 */
[----:B0-----:R-:W-:Y:S02]  /*24740*/  @P1 IMAD.MOV.U32 R6, RZ, RZ, R46 ;  /* 0x000000ffff061224 */ /* 0x001fe400078e002e */
[----:B------:R-:W-:Y:S01]  /*24750*/  @P1 IMAD.MOV.U32 R7, RZ, RZ, R47 ;  /* 0x000000ffff071224 */ /* 0x000fe200078e002f */
[----:B------:R-:W4:Y:S04]  /*24760*/  LDL.LU R46, [R1+0x634] ;  /* 0x00063400012e7983 */ /* 0x000f280000300800 */
[----:B------:R0:W4:Y:S04]  /*24770*/  @P1 LDG.E.U8 R127, desc[UR56][R6.64] ;  /* 0x00000038067f1981 */ /* 0x000128000c1e1100 */
[----:B------:R-:W4:Y:S01]  /*24780*/  LDL.LU R47, [R1+0x61c] ;  /* 0x00061c00012f7983 */ /* 0x000f220000300800 */
[----:B------:R-:W-:-:S03]  /*24790*/  PRMT R142, RZ, 0x7610, R142 ;  /* 0x00007610ff8e7816 */ /* 0x000fc6000000008e */
[----:B------:R-:W4:Y:S01]  /*247a0*/  LDL R134, [R1+0x13f8] ;  /* 0x0013f80001867983 */ /* 0x000f220000100800 */
[----:B0-----:R-:W-:-:S03]  /*247b0*/  @P0 IMAD.MOV.U32 R7, RZ, RZ, R122 ;  /* 0x000000ffff070224 */ /* 0x001fc600078e007a */
[----:B------:R-:W4:Y:S01]  /*247c0*/  LDL R122, [R1+0x13fc] ;  /* 0x0013fc00017a7983 */ /* 0x000f220000100800 */
[----:B---3--:R-:W-:-:S03]  /*247d0*/  @P0 IMAD.MOV.U32 R6, RZ, RZ, R35 ;  /* 0x000000ffff060224 */ /* 0x008fc600078e0023 */
[----:B------:R-:W3:Y:S04]  /*247e0*/  LDL R35, [R1+0x13f4] ;  /* 0x0013f40001237983 */ /* 0x000ee80000100800 */
[----:B------:R0:W3:Y:S02]  /*247f0*/  @P0 LDG.E.U8 R142, desc[UR56][R6.64] ;  /* 0x00000038068e0981 */ /* 0x0000e4000c1e1100 */
[----:B0-----:R-:W-:Y:S02]  /*24800*/  LOP3.LUT R7, R37, 0xffff, RZ, 0xc0, !PT ;  /* 0x0000ffff25077812 */ /* 0x001fe400078ec0ff */
[----:B------:R-:W3:Y:S01]  /*24810*/  LDL R37, [R1+0x13f0] ;  /* 0x0013f00001257983 */ /* 0x000ee20000100800 */
[----:B------:R-:W-:Y:S02]  /*24820*/  LOP3.LUT R6, R144, 0xffff, RZ, 0xc0, !PT ;  /* 0x0000ffff90067812 */ /* 0x000fe400078ec0ff */
[----:B------:R-:W-:Y:S01]  /*24830*/  PRMT R126, RZ, 0x7610, R126 ;  /* 0x00007610ff7e7816 */ /* 0x000fe2000000007e */
[----:B------:R-:W3:Y:S01]  /*24840*/  LDL.LU R144, [R1+0x600] ;  /* 0x0006000001907983 */ /* 0x000ee20000300800 */
[----:B------:R-:W-:Y:S01]  /*24850*/  PRMT R123, R7, 0x3340, R6 ;  /* 0x00003340077b7816 */ /* 0x000fe20000000006 */
[----:B--2---:R-:W-:-:S02]  /*24860*/  @P0 IMAD.MOV.U32 R7, RZ, RZ, R138 ;  /* 0x000000ffff070224 */ /* 0x004fc400078e008a */
[----:B----4-:R-:W-:-:S05]  /*24870*/  @P0 IMAD.MOV.U32 R6, RZ, RZ, R133 ;  /* 0x000000ffff060224 */ /* 0x010fca00078e0085 */
[----:B------:R0:W2:Y:S02]  /*24880*/  @P0 LDG.E.U8 R126, desc[UR56][R6.64] ;  /* 0x00000038067e0981 */ /* 0x0000a4000c1e1100 */
[----:B0-----:R-:W-:Y:S02]  /*24890*/  LOP3.LUT R6, R26, 0xffff, RZ, 0xc0, !PT ;  /* 0x0000ffff1a067812 */ /* 0x001fe400078ec0ff */
[----:B------:R-:W4:Y:S01]  /*248a0*/  LDL R26, [R1+0x13e8] ;  /* 0x0013e800011a7983 */ /* 0x000f220000100800 */
[----:B------:R-:W-:-:S03]  /*248b0*/  LOP3.LUT R7, R25, 0xffff, RZ, 0xc0, !PT ;  /* 0x0000ffff19077812 */ /* 0x000fc600078ec0ff */
[----:B------:R-:W2:Y:S01]  /*248c0*/  LDL R25, [R1+0x13ec] ;  /* 0x0013ec0001197983 */ /* 0x000ea20000100800 */
[----:B------:R-:W-:Y:S02]  /*248d0*/  ISETP.GT.AND P0, PT, R2, 0x7e, PT ;  /* 0x0000007e0200780c */ /* 0x000fe40003f04270 */
[----:B------:R-:W-:Y:S02]  /*248e0*/  PRMT R133, R7, 0x3340, R6 ;  /* 0x0000334007857816 */ /* 0x000fe40000000006 */
[----:B------:R-:W-:-:S09]  /*248f0*/  PRMT R141, RZ, 0x7610, R141 ;  /* 0x00007610ff8d7816 */ /* 0x000fd2000000008d */
[----:B------:R-:W-:Y:S02]  /*24900*/  @P0 IMAD.MOV.U32 R7, RZ, RZ, R134 ;  /* 0x000000ffff070224 */ /* 0x000fe400078e0086 */
[----:B------:R-:W-:-:S05]  /*24910*/  @P0 IMAD.MOV.U32 R6, RZ, RZ, R122 ;  /* 0x000000ffff060224 */ /* 0x000fca00078e007a */
[----:B------:R0:W2:Y:S01]  /*24920*/  @P0 LDG.E.U8 R141, desc[UR56][R6.64] ;  /* 0x00000038068d0981 */ /* 0x0000a2000c1e1100 */
[----:B------:R-:W-:Y:S02]  /*24930*/  PRMT R125, RZ, 0x7610, R125 ;  /* 0x00007610ff7d7816 */ /* 0x000fe4000000007d */
[----:B0-----:R-:W-:Y:S02]  /*24940*/  LOP3.LUT R7, R38, 0xffff, RZ, 0xc0, !PT ;  /* 0x0000ffff26077812 */ /* 0x001fe400078ec0ff */
[----:B------:R-:W-:Y:S02]  /*24950*/  LOP3.LUT R6, R43, 0xffff, RZ, 0xc0, !PT ;  /* 0x0000ffff2b067812 */ /* 0x000fe400078ec0ff */
[----:B------:R-:W2:Y:S02]  /*24960*/  LDL.LU R43, [R1+0x13e0] ;  /* 0x0013e000012b7983 */ /* 0x000ea40000300800 */
[----:B------:R-:W-:Y:S01]  /*24970*/  PRMT R38, R7, 0x3340, R6 ;  /* 0x0000334007267816 */ /* 0x000fe20000000006 */
[----:B---3--:R-:W-:-:S02]  /*24980*/  @P0 IMAD.MOV.U32 R6, RZ, RZ, R35 ;  /* 0x000000ffff060224 */ /* 0x008fc400078e0023 */
[----:B------:R-:W-:-:S05]  /*24990*/  @P0 IMAD.MOV.U32 R7, RZ, RZ, R37 ;  /* 0x000000ffff070224 */ /* 0x000fca00078e0025 */
[----:B------:R0:W3:Y:S01]  /*249a0*/  @P0 LDG.E.U8 R125, desc[UR56][R6.64] ;  /* 0x00000038067d0981 */ /* 0x0000e2000c1e1100 */
[----:B------:R-:W-:Y:S02]  /*249b0*/  ISETP.GT.AND P0, PT, R2, 0x7f, PT ;  /* 0x0000007f0200780c */ /* 0x000fe40003f04270 */
[----:B0-----:R-:W-:Y:S02]  /*249c0*/  LOP3.LUT R7, R46, 0xffff, RZ, 0xc0, !PT ;  /* 0x0000ffff2e077812 */ /* 0x001fe400078ec0ff */
[----:B------:R-:W-:-:S04]  /*249d0*/  LOP3.LUT R6, R47, 0xffff, RZ, 0xc0, !PT ;  /* 0x0000ffff2f067812 */ /* 0x000fc800078ec0ff */
[----:B------:R-:W-:Y:S02]  /*249e0*/  PRMT R122, R7, 0x3340, R6 ;  /* 0x00003340077a7816 */ /* 0x000fe40000000006 */
[----:B------:R-:W-:-:S03]  /*249f0*/  PRMT R140, RZ, 0x7610, R140 ;  /* 0x00007610ff8c7816 */ /* 0x000fc6000000008c */
[----:B----4-:R-:W-:Y:S02]  /*24a00*/  @P0 IMAD.MOV.U32 R7, RZ, RZ, R26 ;  /* 0x000000ffff070224 */ /* 0x010fe400078e001a */
[----:B------:R-:W4:Y:S01]  /*24a10*/  LDL R26, [R1+0x13e4] ;  /* 0x0013e400011a7983 */ /* 0x000f220000100800 */
[----:B--2---:R-:W-:-:S03]  /*24a20*/  @P0 IMAD.MOV.U32 R6, RZ, RZ, R25 ;  /* 0x000000ffff060224 */ /* 0x004fc600078e0019 */
[----:B------:R-:W2:Y:S04]  /*24a30*/  LDL.LU R35, [R1+0x6ac] ;  /* 0x0006ac0001237983 */ /* 0x000ea80000300800 */
[----:B------:R0:W3:Y:S04]  /*24a40*/  @P0 LDG.E.U8 R140, desc[UR56][R6.64] ;  /* 0x00000038068c0981 */ /* 0x0000e8000c1e1100 */
[----:B------:R-:W2:Y:S04]  /*24a50*/  LDL.LU R46, [R1+0x6a8] ;  /* 0x0006a800012e7983 */ /* 0x000ea80000300800 */
[----:B------:R-:W3:Y:S01]  /*24a60*/  LDL.LU R47, [R1+0x6a4] ;  /* 0x0006a400012f7983 */ /* 0x000ee20000300800 */
[----:B0-----:R-:W-:-:S03]  /*24a70*/  LOP3.LUT R7, R144, 0xffff, RZ, 0xc0, !PT ;  /* 0x0000ffff90077812 */ /* 0x001fc600078ec0ff */
[----:B------:R-:W3:Y:S04]  /*24a80*/  LDL.LU R144, [R1+0x6a0] ;  /* 0x0006a00001907983 */ /* 0x000ee80000300800 */
[----:B------:R-:W2:Y:S01]  /*24a90*/  LDL R25, [R1+0x18b8] ;  /* 0x0018b80001197983 */ /* 0x000ea20000100800 */
[----:B------:R-:W-:Y:S02]  /*24aa0*/  LOP3.LUT R9, R9, 0xffff, RZ, 0xc0, !PT ;  /* 0x0000ffff09097812 */ /* 0x000fe400078ec0ff */
[----:B------:R-:W-:Y:S02]  /*24ab0*/  LOP3.LUT R8, R8, 0xffff, RZ, 0xc0, !PT ;  /* 0x0000ffff08087812 */ /* 0x000fe400078ec0ff */
[----:B------:R-:W-:Y:S02]  /*24ac0*/  LOP3.LUT R6, R249, 0xffff, RZ, 0xc0, !PT ;  /* 0x0000fffff9067812 */ /* 0x000fe400078ec0ff */
[----:B------:R-:W-:-:S02]  /*24ad0*/  PRMT R37, R9, 0x3340, R8 ;  /* 0x0000334009257816 */ /* 0x000fc40000000008 */
[----:B------:R-:W-:Y:S02]  /*24ae0*/  PRMT R249, R7, 0x3340, R6 ;  /* 0x0000334007f97816 */ /* 0x000fe40000000006 */
[----:B------:R-:W-:Y:S02]  /*24af0*/  LOP3.LUT R9, R243, 0xffff, RZ, 0xc0, !PT ;  /* 0x0000fffff3097812 */ /* 0x000fe400078ec0ff */
[----:B------:R-:W-:Y:S02]  /*24b00*/  LOP3.LUT R8, R237, 0xffff, RZ, 0xc0, !PT ;  /* 0x0000ffffed087812 */ /* 0x000fe400078ec0ff */
[----:B------:R-:W-:Y:S02]  /*24b10*/  LOP3.LUT R7, R11, 0xffff, RZ, 0xc0, !PT ;  /* 0x0000ffff0b077812 */ /* 0x000fe400078ec0ff */
[----:B------:R-:W-:Y:S02]  /*24b20*/  LOP3.LUT R6, R10, 0xffff, RZ, 0xc0, !PT ;  /* 0x0000ffff0a067812 */ /* 0x000fe400078ec0ff */
[----:B------:R-:W-:-:S02]  /*24b30*/  PRMT R11, R9, 0x3340, R8 ;  /* 0x00003340090b7816 */ /* 0x000fc40000000008 */
[----:B------:R-:W-:Y:S01]  /*24b40*/  PRMT R6, R7, 0x3340, R6 ;  /* 0x0000334007067816 */ /* 0x000fe20000000006 */
[----:B------:R-:W-:Y:S01]  /*24b50*/  @P0 IMAD.MOV.U32 R7, RZ, RZ, R43 ;  /* 0x000000ffff070224 */ /* 0x000fe200078e002b */
[----:B------:R-:W-:Y:S02]  /*24b60*/  PRMT R124, RZ, 0x7610, R124 ;  /* 0x00007610ff7c7816 */ /* 0x000fe4000000007c */
[----:B------:R-:W-:Y:S02]  /*24b70*/  PRMT R11, R11, 0x5410, R6 ;  /* 0x000054100b0b7816 */ /* 0x000fe40000000006 */
[----:B------:R-:W-:Y:S02]  /*24b80*/  PRMT R10, R37, 0x5410, R249 ;  /* 0x00005410250a7816 */ /* 0x000fe400000000f9 */
[----:B------:R-:W3:Y:S01]  /*24b90*/  LDL.LU R249, [R1+0x698] ;  /* 0x0006980001f97983 */ /* 0x000ee20000300800 */
[----:B------:R-:W-:-:S03]  /*24ba0*/  PRMT R8, R123, 0x5410, R133 ;  /* 0x000054107b087816 */ /* 0x000fc60000000085 */
[----:B------:R-:W3:Y:S01]  /*24bb0*/  LDL.LU R237, [R1+0x694] ;  /* 0x0006940001ed7983 */ /* 0x000ee20000300800 */
[----:B------:R-:W-:-:S03]  /*24bc0*/  PRMT R9, R38, 0x5410, R122 ;  /* 0x0000541026097816 */ /* 0x000fc6000000007a */
[----:B------:R-:W3:Y:S04]  /*24bd0*/  LDL.LU R243, [R1+0x690] ;  /* 0x0006900001f37983 */ /* 0x000ee80000300800 */
[----:B------:R-:W3:Y:S04]  /*24be0*/  LDL.LU R134, [R1+0x68c] ;  /* 0x00068c0001867983 */ /* 0x000ee80000300800 */
[----:B------:R-:W3:Y:S04]  /*24bf0*/  LDL.LU R133, [R1+0x680] ;  /* 0x0006800001857983 */ /* 0x000ee80000300800 */
[----:B------:R-:W3:Y:S04]  /*24c00*/  LDL.LU R123, [R1+0x670] ;  /* 0x00067000017b7983 */ /* 0x000ee80000300800 */
[----:B------:R-:W3:Y:S04]  /*24c10*/  LDL.LU R122, [R1+0x65c] ;  /* 0x00065c00017a7983 */ /* 0x000ee80000300800 */
[----:B------:R-:W3:Y:S04]  /*24c20*/  LDL.LU R138, [R1+0x648] ;  /* 0x00064800018a7983 */ /* 0x000ee80000300800 */
[----:B------:R-:W3:Y:S04]  /*24c30*/  LDL.LU R139, [R1+0x63c] ;  /* 0x00063c00018b7983 */ /* 0x000ee80000300800 */
[----:B------:R-:W3:Y:S04]  /*24c40*/  LDL.LU R37, [R1+0x630] ;  /* 0x0006300001257983 */ /* 0x000ee80000300800 */
[----:B------:R-:W3:Y:S01]  /*24c50*/  LDL.LU R38, [R1+0x618] ;  /* 0x0006180001267983 */ /* 0x000ee20000300800 */
[----:B----4-:R-:W-:-:S05]  /*24c60*/  @P0 IMAD.MOV.U32 R6, RZ, RZ, R26 ;  /* 0x000000ffff060224 */ /* 0x010fca00078e001a */
[----:B------:R3:W4:Y:S01]  /*24c70*/  @P0 LDG.E.U8 R124, desc[UR56][R6.64] ;  /* 0x00000038067c0981 */ /* 0x000722000c1e1100 */
[----:B------:R-:W-:Y:S06]  /*24c80*/  BAR.SYNC.DEFER_BLOCKING 0x0 ;  /* 0x0000000000007b1d */ /* 0x000fec0000010000 */
[----:B--2---:R0:W-:Y:S04]  /*24c90*/  STS.128 [R25+UR58], R8 ;  /* 0x0000000819007988 */ /* 0x0041e80008000c3a */
[----:B0-----:R-:W2:Y:S01]  /*24ca0*/  LDL.LU R11, [R1+0x69c] ;  /* 0x00069c00010b7983 */ /* 0x001ea20000300800 */
[----:B------:R-:W-:-:S02]  /*24cb0*/  LOP3.LUT R8, R46, 0xffff, RZ, 0xc0, !PT ;  /* 0x0000ffff2e087812 */ /* 0x000fc400078ec0ff */
[----:B---3--:R-:W-:Y:S01]  /*24cc0*/  LOP3.LUT R7, R47, 0xffff, RZ, 0xc0, !PT ;  /* 0x0000ffff2f077812 */ /* 0x008fe200078ec0ff */
[----:B------:R-:W3:Y:S01]  /*24cd0*/  LDL.LU R46, [R1+0x62c] ;  /* 0x00062c00012e7983 */ /* 0x000ee20000300800 */
[----:B------:R-:W-:-:S03]  /*24ce0*/  LOP3.LUT R6, R144, 0xffff, RZ, 0xc0, !PT ;  /* 0x0000ffff90067812 */ /* 0x000fc600078ec0ff */
[----:B------:R-:W4:Y:S04]  /*24cf0*/  LDL.LU R47, [R1+0x614] ;  /* 0x00061400012f7983 */ /* 0x000f280000300800 */
[----:B------:R-:W3:Y:S01]  /*24d00*/  LDL.LU R144, [R1+0x60c] ;  /* 0x00060c0001907983 */ /* 0x000ee20000300800 */
[----:B------:R-:W-:Y:S02]  /*24d10*/  LOP3.LUT R9, R35, 0xffff, RZ, 0xc0, !PT ;  /* 0x0000ffff23097812 */ /* 0x000fe400078ec0ff */
[----:B------:R-:W-:Y:S02]  /*24d20*/  PRMT R35, R7, 0x3340, R6 ;  /* 0x0000334007237816 */ /* 0x000fe40000000006 */
[----:B------:R-:W-:Y:S02]  /*24d30*/  PRMT R26, R9, 0x3340, R8 ;  /* 0x00003340091a7816 */ /* 0x000fe40000000008 */
[----:B------:R-:W-:-:S02]  /*24d40*/  LOP3.LUT R8, R249, 0xffff, RZ, 0xc0, !PT ;  /* 0x0000fffff9087812 */ /* 0x000fc400078ec0ff */
[----:B------:R-:W-:Y:S02]  /*24d50*/  LOP3.LUT R7, R237, 0xffff, RZ, 0xc0, !PT ;  /* 0x0000ffffed077812 */ /* 0x000fe400078ec0ff */
[----:B------:R-:W-:-:S04]  /*24d60*/  LOP3.LUT R6, R243, 0xffff, RZ, 0xc0, !PT ;  /* 0x0000fffff3067812 */ /* 0x000fc800078ec0ff */
[----:B------:R-:W-:Y:S02]  /*24d70*/  PRMT R243, R7, 0x3340, R6 ;  /* 0x0000334007f37816 */ /* 0x000fe40000000006 */
[----:B------:R-:W-:Y:S02]  /*24d80*/  LOP3.LUT R7, R123, 0xffff, RZ, 0xc0, !PT ;  /* 0x0000ffff7b077812 */ /* 0x000fe400078ec0ff */
[----:B------:R-:W-:-:S04]  /*24d90*/  LOP3.LUT R6, R122, 0xffff, RZ, 0xc0, !PT ;  /* 0x0000ffff7a067812 */ /* 0x000fc800078ec0ff */
[----:B------:R-:W-:Y:S02]  /*24da0*/  PRMT R10, R7, 0x3340, R6 ;  /* 0x00003340070a7816 */ /* 0x000fe40000000006 */
[----:B------:R-:W-:Y:S02]  /*24db0*/  LOP3.LUT R7, R37, 0xffff, RZ, 0xc0, !PT ;  /* 0x0000ffff25077812 */ /* 0x000fe400078ec0ff */
[----:B------:R-:W-:-:S04]  /*24dc0*/  LOP3.LUT R6, R38, 0xffff, RZ, 0xc0, !PT ;  /* 0x0000ffff26067812 */ /* 0x000fc800078ec0ff */
[----:B------:R-:W-:Y:S02]  /*24dd0*/  PRMT R6, R7, 0x3340, R6 ;  /* 0x0000334007067816 */ /* 0x000fe40000000006 */
[----:B--2---:R-:W-:-:S04]  /*24de0*/  LOP3.LUT R9, R11, 0xffff, RZ, 0xc0, !PT ;  /* 0x0000ffff0b097812 */ /* 0x004fc800078ec0ff */
[----:B------:R-:W-:Y:S02]  /*24df0*/  PRMT R249, R9, 0x3340, R8 ;  /* 0x0000334009f97816 */ /* 0x000fe40000000008 */
[----:B------:R-:W-:Y:S02]  /*24e00*/  LOP3.LUT R9, R134, 0xffff, RZ, 0xc0, !PT ;  /* 0x0000ffff86097812 */ /* 0x000fe400078ec0ff */
[----:B------:R-:W-:-:S04]  /*24e10*/  LOP3.LUT R8, R133, 0xffff, RZ, 0xc0, !PT ;  /* 0x0000ffff85087812 */ /* 0x000fc800078ec0ff */
[----:B------:R-:W-:Y:S02]  /*24e20*/  PRMT R237, R9, 0x3340, R8 ;  /* 0x0000334009ed7816 */ /* 0x000fe40000000008 */
[----:B------:R-:W-:Y:S02]  /*24e30*/  LOP3.LUT R9, R138, 0xffff, RZ, 0xc0, !PT ;  /* 0x0000ffff8a097812 */ /* 0x000fe400078ec0ff */
[----:B------:R-:W-:Y:S01]  /*24e40*/  LOP3.LUT R8, R139, 0xffff, RZ, 0xc0, !PT ;  /* 0x0000ffff8b087812 */ /* 0x000fe200078ec0ff */
[----:B------:R-:W2:Y:S03]  /*24e50*/  LDL.LU R138, [R1+0x688] ;  /* 0x00068800018a7983 */ /* 0x000ea60000300800 */
[----:B------:R-:W-:Y:S01]  /*24e60*/  PRMT R11, R9, 0x3340, R8 ;  /* 0x00003340090b7816 */ /* 0x000fe20000000008 */
[----:B------:R-:W2:Y:S01]  /*24e70*/  LDL.LU R139, [R1+0x67c] ;  /* 0x00067c00018b7983 */ /* 0x000ea20000300800 */
[----:B------:R-:W-:-:S02]  /*24e80*/  PRMT R8, R26, 0x5410, R35 ;  /* 0x000054101a087816 */ /* 0x000fc40000000023 */
[----:B------:R-:W-:Y:S02]  /*24e90*/  PRMT R9, R249, 0x5410, R243 ;  /* 0x00005410f9097816 */ /* 0x000fe400000000f3 */
[----:B------:R-:W-:Y:S02]  /*24ea0*/  PRMT R10, R237, 0x5410, R10 ;  /* 0x00005410ed0a7816 */ /* 0x000fe4000000000a */
[----:B------:R-:W-:-:S05]  /*24eb0*/  PRMT R11, R11, 0x5410, R6 ;  /* 0x000054100b0b7816 */ /* 0x000fca0000000006 */
[----:B------:R0:W-:Y:S01]  /*24ec0*/  STS.128 [R25+UR58+0x4000], R8 ;  /* 0x0040000819007988 */ /* 0x0001e20008000c3a */
[----:B---3--:R-:W-:-:S03]  /*24ed0*/  LOP3.LUT R7, R144, 0xffff, RZ, 0xc0, !PT ;  /* 0x0000ffff90077812 */ /* 0x008fc600078ec0ff */
[----:B0-----:R-:W3:Y:S01]  /*24ee0*/  LDL.LU R25, [R1+0x66c] ;  /* 0x00066c0001197983 */ /* 0x001ee20000300800 */
[----:B------:R-:W-:-:S03]  /*24ef0*/  LOP3.LUT R9, R46, 0xffff, RZ, 0xc0, !PT ;  /* 0x0000ffff2e097812 */ /* 0x000fc600078ec0ff */
[----:B------:R-:W2:Y:S01]  /*24f00*/  LDL.LU R35, [R1+0x658] ;  /* 0x0006580001237983 */ /* 0x000ea20000300800 */
[----:B----4-:R-:W-:-:S03]  /*24f10*/  LOP3.LUT R8, R47, 0xffff, RZ, 0xc0, !PT ;  /* 0x0000ffff2f087812 */ /* 0x010fc600078ec0ff */
[----:B------:R-:W4:Y:S04]  /*24f20*/  LDL.LU R37, [R1+0x644] ;  /* 0x0006440001257983 */ /* 0x000f280000300800 */
[----:B------:R-:W4:Y:S04]  /*24f30*/  LDL.LU R38, [R1+0x638] ;  /* 0x0006380001267983 */ /* 0x000f280000300800 */
[----:B------:R-:W4:Y:S04]  /*24f40*/  LDL.LU R46, [R1+0x628] ;  /* 0x00062800012e7983 */ /* 0x000f280000300800 */
[----:B------:R-:W4:Y:S04]  /*24f50*/  LDL.LU R47, [R1+0x610] ;  /* 0x00061000012f7983 */ /* 0x000f280000300800 */
[----:B------:R-:W4:Y:S04]  /*24f60*/  LDL.LU R144, [R1+0x608] ;  /* 0x0006080001907983 */ /* 0x000f280000300800 */
[----:B------:R-:W2:Y:S01]  /*24f70*/  LDL R26, [R1+0x18d8] ;  /* 0x0018d800011a7983 */ /* 0x000ea20000100800 */
[----:B------:R-:W-:-:S02]  /*24f80*/  LOP3.LUT R6, R252, 0xffff, RZ, 0xc0, !PT ;  /* 0x0000fffffc067812 */ /* 0x000fc400078ec0ff */
[----:B------:R-:W-:Y:S02]  /*24f90*/  PRMT R243, R9, 0x3340, R8 ;  /* 0x0000334009f37816 */ /* 0x000fe40000000008 */
[----:B------:R-:W-:Y:S02]  /*24fa0*/  PRMT R237, R7, 0x3340, R6 ;  /* 0x0000334007ed7816 */ /* 0x000fe40000000006 */
[----:B------:R-:W-:Y:S02]  /*24fb0*/  LOP3.LUT R9, R248, 0xffff, RZ, 0xc0, !PT ;  /* 0x0000fffff8097812 */ /* 0x000fe400078ec0ff */
[----:B------:R-:W-:Y:S02]  /*24fc0*/  LOP3.LUT R8, R242, 0xffff, RZ, 0xc0, !PT ;  /* 0x0000fffff2087812 */ /* 0x000fe400078ec0ff */
[----:B------:R-:W-:Y:S02]  /*24fd0*/  LOP3.LUT R7, R236, 0xffff, RZ, 0xc0, !PT ;  /* 0x0000ffffec077812 */ /* 0x000fe400078ec0ff */
        /* <DEDUP_REMOVED lines=15> */
[----:B------:R-:W-:Y:S02]  /*250d0*/  PRMT R8, R243, 0x5410, R237 ;  /* 0x00005410f3087816 */ /* 0x000fe400000000ed */
[----:B------:R-:W-:Y:S02]  /*250e0*/  PRMT R9, R236, 0x5410, R230 ;  /* 0x00005410ec097816 */ /* 0x000fe400000000e6 */
[----:B------:R-:W-:Y:S02]  /*250f0*/  PRMT R10, R208, 0x5410, R10 ;  /* 0x00005410d00a7816 */ /* 0x000fe4000000000a */
[----:B------:R-:W-:-:S02]  /*25100*/  PRMT R11, R11, 0x5410, R6 ;  /* 0x000054100b0b7816 */ /* 0x000fc40000000006 */
[----:B---3--:R-:W-:Y:S02]  /*25110*/  LOP3.LUT R7, R25, 0xffff, RZ, 0xc0, !PT ;  /* 0x0000ffff19077812 */ /* 0x008fe400078ec0ff */
[----:B------:R-:W3:Y:S04]  /*25120*/  LDL R25, [R1+0x18d4] ;  /* 0x0018d40001197983 */ /* 0x000ee80000100800 */
[----:B--2---:R0:W-:Y:S02]  /*25130*/  STS.128 [R26+UR58], R8 ;  /* 0x000000081a007988 */ /* 0x0041e40008000c3a */
[----:B0-----:R-:W-:Y:S02]  /*25140*/  LOP3.LUT R9, R138, 0xffff, RZ, 0xc0, !PT ;  /* 0x0000ffff8a097812 */ /* 0x001fe400078ec0ff */
[----:B------:R-:W-:-:S04]  /*25150*/  LOP3.LUT R8, R139, 0xffff, RZ, 0xc0, !PT ;  /* 0x0000ffff8b087812 */ /* 0x000fc800078ec0ff */
[----:B------:R-:W-:Y:S02]  /*25160*/  PRMT R208, R9, 0x3340, R8 ;  /* 0x0000334009d07816 */ /* 0x000fe40000000008 */
[----:B----4-:R-:W-:Y:S02]  /*25170*/  LOP3.LUT R9, R37, 0xffff, RZ, 0xc0, !PT ;  /* 0x0000ffff25097812 */ /* 0x010fe400078ec0ff */
[----:B------:R-:W-:-:S04]  /*25180*/  LOP3.LUT R8, R38, 0xffff, RZ, 0xc0, !PT ;  /* 0x0000ffff26087812 */ /* 0x000fc800078ec0ff */
[----:B------:R-:W-:Y:S02]  /*25190*/  PRMT R198, R9, 0x3340, R8 ;  /* 0x0000334009c67816 */ /* 0x000fe40000000008 */
[----:B------:R-:W-:Y:S02]  /*251a0*/  LOP3.LUT R9, R144, 0xffff, RZ, 0xc0, !PT ;  /* 0x0000ffff90097812 */ /* 0x000fe400078ec0ff */
[----:B------:R-:W2:Y:S01]  /*251b0*/  LDL.LU R144, [R1+0x604] ;  /* 0x0006040001907983 */ /* 0x000ea20000300800 */
[----:B------:R-:W-:Y:S02]  /*251c0*/  LOP3.LUT R6, R35, 0xffff, RZ, 0xc0, !PT ;  /* 0x0000ffff23067812 */ /* 0x000fe400078ec0ff */
[----:B------:R-:W-:Y:S01]  /*251d0*/  LOP3.LUT R8, R251, 0xffff, RZ, 0xc0, !PT ;  /* 0x0000fffffb087812 */ /* 0x000fe200078ec0ff */
[----:B------:R-:W4:Y:S01]  /*251e0*/  LDL R139, [R1+0x13dc] ;  /* 0x0013dc00018b7983 */ /* 0x000f220000100800 */
[----:B------:R-:W-:Y:S02]  /*251f0*/  PRMT R203, R7, 0x3340, R6 ;  /* 0x0000334007cb7816 */ /* 0x000fe40000000006 */
[----:B------:R-:W-:Y:S01]  /*25200*/  LOP3.LUT R7, R46, 0xffff, RZ, 0xc0, !PT ;  /* 0x0000ffff2e077812 */ /* 0x000fe200078ec0ff */
[----:B------:R-:W4:Y:S01]  /*25210*/  LDL R138, [R1+0x13ac] ;  /* 0x0013ac00018a7983 */ /* 0x000f220000100800 */
[----:B------:R-:W-:-:S02]  /*25220*/  LOP3.LUT R6, R47, 0xffff, RZ, 0xc0, !PT ;  /* 0x0000ffff2f067812 */ /* 0x000fc400078ec0ff */
[----:B------:R-:W-:Y:S01]  /*25230*/  PRMT R188, R9, 0x3340, R8 ;  /* 0x0000334009bc7816 */ /* 0x000fe20000000008 */
[----:B------:R-:W4:Y:S01]  /*25240*/  LDL R134, [R1+0x13b0] ;  /* 0x0013b00001867983 */ /* 0x000f220000100800 */
[----:B------:R-:W-:Y:S02]  /*25250*/  PRMT R193, R7, 0x3340, R6 ;  /* 0x0000334007c17816 */ /* 0x000fe40000000006 */
[----:B------:R-:W-:Y:S01]  /*25260*/  LOP3.LUT R7, R247, 0xffff, RZ, 0xc0, !PT ;  /* 0x0000fffff7077812 */ /* 0x000fe200078ec0ff */
[----:B------:R-:W4:Y:S01]  /*25270*/  LDL R133, [R1+0x136c] ;  /* 0x00136c0001857983 */ /* 0x000f220000100800 */
[----:B------:R-:W-:Y:S02]  /*25280*/  LOP3.LUT R6, R241, 0xffff, RZ, 0xc0, !PT ;  /* 0x0000fffff1067812 */ /* 0x000fe400078ec0ff */
[----:B------:R-:W-:Y:S01]  /*25290*/  LOP3.LUT R9, R235, 0xffff, RZ, 0xc0, !PT ;  /* 0x0000ffffeb097812 */ /* 0x000fe200078ec0ff */
[----:B------:R-:W4:Y:S01]  /*252a0*/  LDL R122, [R1+0x1370] ;  /* 0x00137000017a7983 */ /* 0x000f220000100800 */
[----:B------:R-:W-:-:S02]  /*252b0*/  PRMT R10, R7, 0x3340, R6 ;  /* 0x00003340070a7816 */ /* 0x000fc40000000006 */
[----:B------:R-:W-:Y:S01]  /*252c0*/  LOP3.LUT R8, R229, 0xffff, RZ, 0xc0, !PT ;  /* 0x0000ffffe5087812 */ /* 0x000fe200078ec0ff */
[----:B------:R-:W4:Y:S01]  /*252d0*/  LDL R46, [R1+0x132c] ;  /* 0x00132c00012e7983 */ /* 0x000f220000100800 */
[----:B------:R-:W-:Y:S02]  /*252e0*/  LOP3.LUT R7, R224, 0xffff, RZ, 0xc0, !PT ;  /* 0x0000ffffe0077812 */ /* 0x000fe400078ec0ff */
[----:B------:R-:W-:Y:S01]  /*252f0*/  LOP3.LUT R6, R218, 0xffff, RZ, 0xc0, !PT ;  /* 0x0000ffffda067812 */ /* 0x000fe200078ec0ff */
[----:B------:R-:W4:Y:S01]  /*25300*/  LDL R38, [R1+0x1330] ;  /* 0x0013300001267983 */ /* 0x000f220000100800 */
[----:B------:R-:W-:Y:S02]  /*25310*/  PRMT R11, R9, 0x3340, R8 ;  /* 0x00003340090b7816 */ /* 0x000fe40000000008 */
[----:B------:R-:W-:Y:S01]  /*25320*/  PRMT R6, R7, 0x3340, R6 ;  /* 0x0000334007067816 */ /* 0x000fe20000000006 */
[----:B------:R-:W4:Y:S01]  /*25330*/  LDL R37, [R1+0x12ec] ;  /* 0x0012ec0001257983 */ /* 0x000f220000100800 */
[----:B------:R-:W-:-:S02]  /*25340*/  PRMT R8, R208, 0x5410, R203 ;  /* 0x00005410d0087816 */ /* 0x000fc400000000cb */
[----:B------:R-:W-:Y:S01]  /*25350*/  PRMT R9, R198, 0x5410, R193 ;  /* 0x00005410c6097816 */ /* 0x000fe200000000c1 */
[----:B------:R-:W4:Y:S01]  /*25360*/  LDL R35, [R1+0x12f0] ;  /* 0x0012f00001237983 */ /* 0x000f220000100800 */
[----:B------:R-:W-:Y:S02]  /*25370*/  PRMT R10, R188, 0x5410, R10 ;  /* 0x00005410bc0a7816 */ /* 0x000fe4000000000a */
[----:B------:R-:W-:Y:S01]  /*25380*/  PRMT R11, R11, 0x5410, R6 ;  /* 0x000054100b0b7816 */ /* 0x000fe20000000006 */
[----:B------:R-:W4:Y:S01]  /*25390*/  LDL R123, [R1+0x18d0] ;  /* 0x0018d000017b7983 */ /* 0x000f220000100800 */
[----:B------:R-:W-:Y:S02]  /*253a0*/  LOP3.LUT R7, R212, 0xffff, RZ, 0xc0, !PT ;  /* 0x0000ffffd4077812 */ /* 0x000fe400078ec0ff */
[----:B------:R-:W-:Y:S01]  /*253b0*/  LOP3.LUT R6, R207, 0xffff, RZ, 0xc0, !PT ;  /* 0x0000ffffcf067812 */ /* 0x000fe200078ec0ff */
[----:B------:R0:W-:Y:S03]  /*253c0*/  STS.128 [R26+UR58+0x4000], R8 ;  /* 0x004000081a007988 */ /* 0x0001e60008000c3a */
[----:B------:R-:W-:-:S02]  /*253d0*/  PRMT R193, R7, 0x3340, R6 ;  /* 0x0000334007c17816 */ /* 0x000fc40000000006 */
[----:B------:R-:W-:Y:S02]  /*253e0*/  LOP3.LUT R7, R192, 0xffff, RZ, 0xc0, !PT ;  /* 0x0000ffffc0077812 */ /* 0x000fe400078ec0ff */
[----:B------:R-:W-:Y:S02]  /*253f0*/  LOP3.LUT R6, R187, 0xffff, RZ, 0xc0, !PT ;  /* 0x0000ffffbb067812 */ /* 0x000fe400078ec0ff */
[----:B0-----:R-:W-:Y:S01]  /*25400*/  LOP3.LUT R9, R223, 0xffff, RZ, 0xc0, !PT ;  /* 0x0000ffffdf097812 */ /* 0x001fe200078ec0ff */
[----:B------:R-:W4:Y:S01]  /*25410*/  LDL R26, [R1+0x12ac] ;  /* 0x0012ac00011a7983 */ /* 0x000f220000100800 */
[----:B------:R-:W-:-:S04]  /*25420*/  LOP3.LUT R8, R217, 0xffff, RZ, 0xc0, !PT ;  /* 0x0000ffffd9087812 */ /* 0x000fc800078ec0ff */
[----:B------:R-:W-:Y:S02]  /*25430*/  PRMT R198, R9, 0x3340, R8 ;  /* 0x0000334009c67816 */ /* 0x000fe40000000008 */
[----:B------:R-:W-:Y:S02]  /*25440*/  LOP3.LUT R9, R202, 0xffff, RZ, 0xc0, !PT ;  /* 0x0000ffffca097812 */ /* 0x000fe400078ec0ff */
[----:B------:R-:W-:Y:S02]  /*25450*/  LOP3.LUT R8, R197, 0xffff, RZ, 0xc0, !PT ;  /* 0x0000ffffc5087812 */ /* 0x000fe400078ec0ff */
[----:B------:R-:W-:Y:S02]  /*25460*/  PRMT R187, R7, 0x3340, R6 ;  /* 0x0000334007bb7816 */ /* 0x000fe40000000006 */
[----:B------:R-:W-:Y:S02]  /*25470*/  PRMT R188, R9, 0x3340, R8 ;  /* 0x0000334009bc7816 */ /* 0x000fe40000000008 */
[----:B------:R-:W-:-:S02]  /*25480*/  LOP3.LUT R9, R184, 0xffff, RZ, 0xc0, !PT ;  /* 0x0000ffffb8097812 */ /* 0x000fc400078ec0ff */
[----:B------:R-:W-:Y:S02]  /*25490*/  LOP3.LUT R8, R179, 0xffff, RZ, 0xc0, !PT ;  /* 0x0000ffffb3087812 */ /* 0x000fe400078ec0ff */
        /* <DEDUP_REMOVED lines=10> */
[----:B------:R-:W-:-:S02]  /*25540*/  PRMT R8, R198, 0x5410, R193 ;  /* 0x00005410c6087816 */ /* 0x000fc400000000c1 */
[----:B------:R-:W-:Y:S02]  /*25550*/  PRMT R9, R188, 0x5410, R187 ;  /* 0x00005410bc097816 */ /* 0x000fe400000000bb */
[----:B------:R-:W-:Y:S02]  /*25560*/  PRMT R10, R170, 0x5410, R10 ;  /* 0x00005410aa0a7816 */ /* 0x000fe4000000000a */
[----:B------:R-:W-:Y:S02]  /*25570*/  PRMT R11, R11, 0x5410, R6 ;  /* 0x000054100b0b7816 */ /* 0x000fe40000000006 */
[----:B------:R-:W-:Y:S02]  /*25580*/  LOP3.LUT R7, R246, 0xffff, RZ, 0xc0, !PT ;  /* 0x0000fffff6077812 */ /* 0x000fe400078ec0ff */
[----:B------:R-:W-:-:S04]  /*25590*/  LOP3.LUT R6, R240, 0xffff, RZ, 0xc0, !PT ;  /* 0x0000fffff0067812 */ /* 0x000fc800078ec0ff */
[----:B------:R-:W-:Y:S02]  /*255a0*/  PRMT R166, R7, 0x3340, R6 ;  /* 0x0000334007a67816 */ /* 0x000fe40000000006 */
[----:B------:R-:W-:Y:S02]  /*255b0*/  LOP3.LUT R7, R222, 0xffff, RZ, 0xc0, !PT ;  /* 0x0000ffffde077812 */ /* 0x000fe400078ec0ff */
[----:B------:R-:W-:-:S04]  /*255c0*/  LOP3.LUT R6, R216, 0xffff, RZ, 0xc0, !PT ;  /* 0x0000ffffd8067812 */ /* 0x000fc800078ec0ff */
[----:B------:R-:W-:Y:S02]  /*255d0*/  PRMT R158, R7, 0x3340, R6 ;  /* 0x00003340079e7816 */ /* 0x000fe40000000006 */
[----:B------:R-:W-:Y:S02]  /*255e0*/  LOP3.LUT R7, R201, 0xffff, RZ, 0xc0, !PT ;  /* 0x0000ffffc9077812 */ /* 0x000fe400078ec0ff */
[----:B------:R-:W-:Y:S01]  /*255f0*/  LOP3.LUT R6, R196, 0xffff, RZ, 0xc0, !PT ;  /* 0x0000ffffc4067812 */ /* 0x000fe200078ec0ff */
[----:B---3--:R0:W-:Y:S02]  /*25600*/  STS.128 [R25+UR58], R8 ;  /* 0x0000000819007988 */ /* 0x0081e40008000c3a */
[----:B0-----:R-:W-:Y:S02]  /*25610*/  LOP3.LUT R8, R250, 0xffff, RZ, 0xc0, !PT ;  /* 0x0000fffffa087812 */ /* 0x001fe400078ec0ff */
[----:B------:R-:W-:Y:S02]  /*25620*/  PRMT R10, R7, 0x3340, R6 ;  /* 0x00003340070a7816 */ /* 0x000fe40000000006 */
[----:B------:R-:W-:-:S02]  /*25630*/  LOP3.LUT R7, R183, 0xffff, RZ, 0xc0, !PT ;  /* 0x0000ffffb7077812 */ /* 0x000fc400078ec0ff */
[----:B------:R-:W-:-:S04]  /*25640*/  LOP3.LUT R6, R178, 0xffff, RZ, 0xc0, !PT ;  /* 0x0000ffffb2067812 */ /* 0x000fc800078ec0ff */
[----:B------:R-:W-:Y:S02]  /*25650*/  PRMT R6, R7, 0x3340, R6 ;  /* 0x0000334007067816 */ /* 0x000fe40000000006 */
[----:B--2---:R-:W-:Y:S02]  /*25660*/  LOP3.LUT R9, R144, 0xffff, RZ, 0xc0, !PT ;  /* 0x0000ffff90097812 */ /* 0x004fe400078ec0ff */
[----:B------:R-:W0:Y:S02]  /*25670*/  S2R R144, SR_TID.X ;  /* 0x0000000000907919 */ /* 0x000e240000002100 */
        /* <DEDUP_REMOVED lines=10> */
[----:B------:R-:W-:Y:S02]  /*25720*/  PRMT R8, R170, 0x5410, R166 ;  /* 0x00005410aa087816 */ /* 0x000fe400000000a6 */
[----:B------:R-:W-:Y:S02]  /*25730*/  PRMT R9, R162, 0x5410, R158 ;  /* 0x00005410a2097816 */ /* 0x000fe4000000009e */
[----:B------:R-:W-:Y:S02]  /*25740*/  PRMT R10, R155, 0x5410, R10 ;  /* 0x000054109b0a7816 */ /* 0x000fe4000000000a */
[----:B------:R-:W-:Y:S02]  /*25750*/  PRMT R11, R11, 0x5410, R6 ;  /* 0x000054100b0b7816 */ /* 0x000fe40000000006 */
[----:B0-----:R-:W-:-:S02]  /*25760*/  LOP3.LUT R47, R144, 0x7f, RZ, 0xc0, !PT ;  /* 0x0000007f902f7812 */ /* 0x001fc400078ec0ff */
[----:B------:R-:W-:Y:S01]  /*25770*/  LOP3.LUT R7, R177, 0xffff, RZ, 0xc0, !PT ;  /* 0x0000ffffb1077812 */ /* 0x000fe200078ec0ff */
[----:B------:R0:W-:Y:S01]  /*25780*/  STS.128 [R25+UR58+0x4000], R8 ;  /* 0x0040000819007988 */ /* 0x0001e20008000c3a */
[----:B------:R-:W-:Y:S02]  /*25790*/  ISETP.GE.AND P0, PT, R47, R2, PT ;  /* 0x000000022f00720c */ /* 0x000fe40003f06270 */
[----:B------:R-:W-:Y:S02]  /*257a0*/  LOP3.LUT R6, R173, 0xffff, RZ, 0xc0, !PT ;  /* 0x0000ffffad067812 */ /* 0x000fe400078ec0ff */
[----:B------:R-:W-:-:S04]  /*257b0*/  LOP3.LUT R2, R169, 0xffff, RZ, 0xc0, !PT ;  /* 0x0000ffffa9027812 */ /* 0x000fc800078ec0ff */
[----:B------:R-:W-:Y:S02]  /*257c0*/  PRMT R155, R6, 0x3340, R2 ;  /* 0x00003340069b7816 */ /* 0x000fe40000000002 */
[----:B0-----:R-:W-:Y:S01]  /*257d0*/  LOP3.LUT R8, R182, 0xffff, RZ, 0xc0, !PT ;  /* 0x0000ffffb6087812 */ /* 0x001fe200078ec0ff */
[----:B------:R-:W2:Y:S03]  /*257e0*/  LDL R25, [R1+0x12b0] ;  /* 0x0012b00001197983 */ /* 0x000ea60000100800 */
[----:B------:R-:W-:Y:S02]  /*257f0*/  PRMT R158, R8, 0x3340, R7 ;  /* 0x00003340089e7816 */ /* 0x000fe40000000007 */
[----:B------:R-:W-:Y:S02]  /*25800*/  LOP3.LUT R8, R165, 0xffff, RZ, 0xc0, !PT ;  /* 0x0000ffffa5087812 */ /* 0x000fe400078ec0ff */
[----:B------:R-:W-:-:S02]  /*25810*/  LOP3.LUT R7, R161, 0xffff, RZ, 0xc0, !PT ;  /* 0x0000ffffa1077812 */ /* 0x000fc400078ec0ff */
[----:B------:R-:W-:Y:S02]  /*25820*/  LOP3.LUT R2, R154, 0xffff, RZ, 0xc0, !PT ;  /* 0x0000ffff9a027812 */ /* 0x000fe400078ec0ff */
[----:B------:R-:W-:Y:S02]  /*25830*/  PRMT R154, R8, 0x3340, R7 ;  /* 0x00003340089a7816 */ /* 0x000fe40000000007 */
[----:B------:R-:W-:Y:S02]  /*25840*/  LOP3.LUT R8, R152, 0xffff, RZ, 0xc0, !PT ;  /* 0x0000ffff98087812 */ /* 0x000fe400078ec0ff */
[----:B------:R-:W-:-:S04]  /*25850*/  LOP3.LUT R7, R22, 0xffff, RZ, 0xc0, !PT ;  /* 0x0000ffff16077812 */ /* 0x000fc800078ec0ff */
[----:B------:R-:W-:Y:S02]  /*25860*/  PRMT R11, R8, 0x3340, R7 ;  /* 0x00003340080b7816 */ /* 0x000fe40000000007 */
[----:B------:R-:W-:Y:S02]  /*25870*/  LOP3.LUT R7, R17, 0xffff, RZ, 0xc0, !PT ;  /* 0x0000ffff11077812 */ /* 0x000fe400078ec0ff */
[----:B------:R-:W3:Y:S01]  /*25880*/  LDL R17, [R1+0x13d8] ;  /* 0x0013d80001117983 */ /* 0x000ee20000100800 */
[----:B------:R-:W-:-:S04]  /*25890*/  LOP3.LUT R6, R157, 0xffff, RZ, 0xc0, !PT ;  /* 0x0000ffff9d067812 */ /* 0x000fc800078ec0ff */
[----:B------:R-:W-:Y:S02]  /*258a0*/  PRMT R9, R6, 0x3340, R2 ;  /* 0x0000334006097816 */ /* 0x000fe40000000002 */
[----:B------:R-:W-:Y:S02]  /*258b0*/  LOP3.LUT R6, R20, 0xffff, RZ, 0xc0, !PT ;  /* 0x0000ffff14067812 */ /* 0x000fe400078ec0ff */
[----:B------:R-:W-:Y:S02]  /*258c0*/  LOP3.LUT R2, R19, 0xffff, RZ, 0xc0, !PT ;  /* 0x0000ffff13027812 */ /* 0x000fe400078ec0ff */
[----:B------:R-:W-:Y:S02]  /*258d0*/  LOP3.LUT R8, R18, 0xffff, RZ, 0xc0, !PT ;  /* 0x0000ffff12087812 */ /* 0x000fe400078ec0ff */
[----:B------:R-:W-:Y:S02]  /*258e0*/  PRMT R10, R6, 0x3340, R2 ;  /* 0x00003340060a7816 */ /* 0x000fe40000000002 */
[----:B------:R-:W-:-:S02]  /*258f0*/  LOP3.LUT R6, R16, 0xffff, RZ, 0xc0, !PT ;  /* 0x0000ffff10067812 */ /* 0x000fc400078ec0ff */
[----:B------:R-:W-:Y:S02]  /*25900*/  LOP3.LUT R2, R15, 0xffff, RZ, 0xc0, !PT ;  /* 0x0000ffff0f027812 */ /* 0x000fe400078ec0ff */
[----:B------:R-:W-:Y:S02]  /*25910*/  PRMT R7, R8, 0x3340, R7 ;  /* 0x0000334008077816 */ /* 0x000fe40000000007 */
[----:B------:R-:W-:Y:S02]  /*25920*/  PRMT R2, R6, 0x3340, R2 ;  /* 0x0000334006027816 */ /* 0x000fe40000000002 */
[----:B------:R-:W-:Y:S01]  /*25930*/  PRMT R10, R11, 0x5410, R10 ;  /* 0x000054100b0a7816 */ /* 0x000fe2000000000a */
[----:B----4-:R-:W-:Y:S01]  /*25940*/  @!P0 IMAD.MOV.U32 R6, RZ, RZ, R139 ;  /* 0x000000ffff068224 */ /* 0x010fe200078e008b */
[----:B------:R-:W-:Y:S02]  /*25950*/  PRMT R11, R7, 0x5410, R2 ;  /* 0x00005410070b7816 */ /* 0x000fe40000000002 */
[----:B------:R-:W-:-:S02]  /*25960*/  PRMT R119, RZ, 0x7610, R119 ;  /* 0x00007610ff777816 */ /* 0x000fc40000000077 */
[----:B------:R-:W-:Y:S02]  /*25970*/  PRMT R118, RZ, 0x7610, R118 ;  /* 0x00007610ff767816 */ /* 0x000fe40000000076 */
[----:B------:R-:W-:Y:S02]  /*25980*/  PRMT R117, RZ, 0x7610, R117 ;  /* 0x00007610ff757816 */ /* 0x000fe40000000075 */
[----:B------:R-:W-:Y:S02]  /*25990*/  PRMT R116, RZ, 0x7610, R116 ;  /* 0x00007610ff747816 */ /* 0x000fe40000000074 */
[----:B------:R-:W-:Y:S01]  /*259a0*/  PRMT R115, RZ, 0x7610, R115 ;  /* 0x00007610ff737816 */ /* 0x000fe20000000073 */
[----:B---3--:R-:W-:-:S05]  /*259b0*/  @!P0 IMAD.MOV.U32 R7, RZ, RZ, R17 ;  /* 0x000000ffff078224 */ /* 0x008fca00078e0011 */
[----:B------:R0:W3:Y:S02]  /*259c0*/  @!P0 LDG.E.U8 R119, desc[UR56][R6.64] ;  /* 0x0000003806778981 */ /* 0x0000e4000c1e1100 */
[----:B0-----:R-:W-:Y:S02]  /*259d0*/  @!P0 IMAD.MOV.U32 R6, RZ, RZ, R134 ;  /* 0x000000ffff068224 */ /* 0x001fe400078e0086 */
[----:B------:R-:W-:-:S05]  /*259e0*/  @!P0 IMAD.MOV.U32 R7, RZ, RZ, R138 ;  /* 0x000000ffff078224 */ /* 0x000fca00078e008a */
[----:B------:R0:W4:Y:S02]  /*259f0*/  @!P0 LDG.E.U8 R118, desc[UR56][R6.64] ;  /* 0x0000003806768981 */ /* 0x000124000c1e1100 */
[----:B0-----:R-:W-:Y:S02]  /*25a00*/  @!P0 IMAD.MOV.U32 R6, RZ, RZ, R122 ;  /* 0x000000ffff068224 */ /* 0x001fe400078e007a */
[----:B------:R-:W-:Y:S01]  /*25a10*/  @!P0 IMAD.MOV.U32 R7, RZ, RZ, R133 ;  /* 0x000000ffff078224 */ /* 0x000fe200078e0085 */
[----:B------:R-:W-:Y:S01]  /*25a20*/  PRMT R114, RZ, 0x7610, R114 ;  /* 0x00007610ff727816 */ /* 0x000fe20000000072 */
[----:B------:R-:W3:Y:S04]  /*25a30*/  LDL R122, [R1+0x122c] ;  /* 0x00122c00017a7983 */ /* 0x000ee80000100800 */
[----:B------:R0:W4:Y:S01]  /*25a40*/  @!P0 LDG.E.U8 R117, desc[UR56][R6.64] ;  /* 0x0000003806758981 */ /* 0x000122000c1e1100 */
[----:B------:R-:W-:-:S02]  /*25a50*/  PRMT R8, R158, 0x5410, R155 ;  /* 0x000054109e087816 */ /* 0x000fc4000000009b */
[----:B------:R-:W-:Y:S01]  /*25a60*/  PRMT R9, R154, 0x5410, R9 ;  /* 0x000054109a097816 */ /* 0x000fe20000000009 */
[----:B------:R-:W4:Y:S01]  /*25a70*/  LDL R133, [R1+0xb40] ;  /* 0x000b400001857983 */ /* 0x000f220000100800 */
[----:B0-----:R-:W-:Y:S02]  /*25a80*/  @!P0 IMAD.MOV.U32 R6, RZ, RZ, R38 ;  /* 0x000000ffff068224 */ /* 0x001fe400078e0026 */
[----:B------:R-:W-:Y:S01]  /*25a90*/  @!P0 IMAD.MOV.U32 R7, RZ, RZ, R46 ;  /* 0x000000ffff078224 */ /* 0x000fe200078e002e */
[----:B------:R0:W-:Y:S04]  /*25aa0*/  STS.128 [R123+UR58], R8 ;  /* 0x000000087b007988 */ /* 0x0001e80008000c3a */
[----:B------:R1:W4:Y:S01]  /*25ab0*/  @!P0 LDG.E.U8 R116, desc[UR56][R6.64] ;  /* 0x0000003806748981 */ /* 0x000322000c1e1100 */
[----:B------:R-:W-:-:S03]  /*25ac0*/  LOP3.LUT R2, R215, 0xffff, RZ, 0xc0, !PT ;  /* 0x0000ffffd7027812 */ /* 0x000fc600078ec0ff */
[----:B------:R-:W3:Y:S04]  /*25ad0*/  LDL R46, [R1+0x1230] ;  /* 0x00123000012e7983 */ /* 0x000ee80000100800 */
[----:B------:R-:W4:Y:S01]  /*25ae0*/  LDL R38, [R1+0x11ec] ;  /* 0x0011ec0001267983 */ /* 0x000f220000100800 */
[----:B-1----:R-:W-:Y:S02]  /*25af0*/  @!P0 IMAD.MOV.U32 R6, RZ, RZ, R35 ;  /* 0x000000ffff068224 */ /* 0x002fe400078e0023 */
[----:B------:R-:W-:Y:S01]  /*25b00*/  @!P0 IMAD.MOV.U32 R7, RZ, RZ, R37 ;  /* 0x000000ffff078224 */ /* 0x000fe200078e0025 */
[----:B0-----:R-:W-:Y:S01]  /*25b10*/  LOP3.LUT R8, R233, 0xffff, RZ, 0xc0, !PT ;  /* 0x0000ffffe9087812 */ /* 0x001fe200078ec0ff */
[----:B------:R-:W4:Y:S04]  /*25b20*/  LDL R37, [R1+0x11f0] ;  /* 0x0011f00001257983 */ /* 0x000f280000100800 */
[----:B------:R2:W4:Y:S04]  /*25b30*/  @!P0 LDG.E.U8 R115, desc[UR56][R6.64] ;  /* 0x0000003806738981 */ /* 0x000528000c1e1100 */
[----:B------:R-:W4:Y:S01]  /*25b40*/  LDL R35, [R1+0x11ac] ;  /* 0x0011ac0001237983 */ /* 0x000f220000100800 */
[----:B--2---:R-:W-:-:S02]  /*25b50*/  @!P0 IMAD.MOV.U32 R6, RZ, RZ, R25 ;  /* 0x000000ffff068224 */ /* 0x004fc400078e0019 */
[----:B------:R-:W-:Y:S01]  /*25b60*/  @!P0 IMAD.MOV.U32 R7, RZ, RZ, R26 ;  /* 0x000000ffff078224 */ /* 0x000fe200078e001a */
[----:B------:R-:W2:Y:S04]  /*25b70*/  LDL R25, [R1+0x1270] ;  /* 0x0012700001197983 */ /* 0x000ea80000100800 */
[----:B------:R-:W3:Y:S04]  /*25b80*/  LDL R26, [R1+0x126c] ;  /* 0x00126c00011a7983 */ /* 0x000ee80000100800 */
[----:B------:R0:W4:Y:S02]  /*25b90*/  @!P0 LDG.E.U8 R114, desc[UR56][R6.64] ;  /* 0x0000003806728981 */ /* 0x000124000c1e1100 */
[----:B0-----:R-:W-:-:S02]  /*25ba0*/  LOP3.LUT R7, R227, 0xffff, RZ, 0xc0, !PT ;  /* 0x0000ffffe3077812 */ /* 0x001fc400078ec0ff */
[----:B------:R-:W-:Y:S02]  /*25bb0*/  LOP3.LUT R6, R221, 0xffff, RZ, 0xc0, !PT ;  /* 0x0000ffffdd067812 */ /* 0x000fe400078ec0ff */
[----:B------:R-:W-:Y:S02]  /*25bc0*/  PRMT R17, R8, 0x3340, R7 ;  /* 0x0000334008117816 */ /* 0x000fe40000000007 */
[----:B------:R-:W-:Y:S02]  /*25bd0*/  PRMT R16, R6, 0x3340, R2 ;  /* 0x0000334006107816 */ /* 0x000fe40000000002 */
[----:B------:R-:W-:Y:S02]  /*25be0*/  LOP3.LUT R8, R210, 0xffff, RZ, 0xc0, !PT ;  /* 0x0000ffffd2087812 */ /* 0x000fe400078ec0ff */
[----:B------:R-:W-:Y:S02]  /*25bf0*/  LOP3.LUT R7, R205, 0xffff, RZ, 0xc0, !PT ;  /* 0x0000ffffcd077812 */ /* 0x000fe400078ec0ff */
[----:B------:R-:W-:-:S02]  /*25c00*/  LOP3.LUT R6, R200, 0xffff, RZ, 0xc0, !PT ;  /* 0x0000ffffc8067812 */ /* 0x000fc400078ec0ff */
        /* <DEDUP_REMOVED lines=14> */
[----:B------:R-:W-:Y:S01]  /*25cf0*/  PRMT R7, R8, 0x3340, R7 ;  /* 0x0000334008077816 */ /* 0x000fe20000000007 */
[----:B------:R-:W4:Y:S01]  /*25d00*/  LDL R15, [R1+0x11b0] ;  /* 0x0011b000010f7983 */ /* 0x000f220000100800 */
[----:B------:R-:W-:Y:S02]  /*25d10*/  PRMT R2, R6, 0x3340, R2 ;  /* 0x0000334006027816 */ /* 0x000fe40000000002 */
[----:B------:R-:W-:Y:S02]  /*25d20*/  PRMT R10, R11, 0x5410, R10 ;  /* 0x000054100b0a7816 */ /* 0x000fe4000000000a */
[----:B------:R-:W-:-:S02]  /*25d30*/  PRMT R11, R7, 0x5410, R2 ;  /* 0x00005410070b7816 */ /* 0x000fc40000000002 */
[----:B------:R-:W-:Y:S01]  /*25d40*/  PRMT R8, R17, 0x5410, R16 ;  /* 0x0000541011087816 */ /* 0x000fe20000000010 */
[----:B------:R-:W4:Y:S04]  /*25d50*/  LDL R2, [R1+0x10f0] ;  /* 0x0010f00001027983 */ /* 0x000f280000100800 */
[----:B------:R-:W4:Y:S04]  /*25d60*/  LDL R17, [R1+0x112c] ;  /* 0x00112c0001117983 */ /* 0x000f280000100800 */
[----:B------:R-:W4:Y:S04]  /*25d70*/  LDL R16, [R1+0x1130] ;  /* 0x0011300001107983 */ /* 0x000f280000100800 */
[----:B------:R0:W-:Y:S04]  /*25d80*/  STS.128 [R123+UR58+0x4000], R8 ;  /* 0x004000087b007988 */ /* 0x0001e80008000c3a */
[----:B0-----:R-:W4:Y:S01]  /*25d90*/  LDL R8, [R1+0x10ec] ;  /* 0x0010ec0001087983 */ /* 0x001f220000100800 */
[----:B------:R-:W-:-:S02]  /*25da0*/  PRMT R113, RZ, 0x7610, R113 ;  /* 0x00007610ff717816 */ /* 0x000fc40000000071 */
[----:B------:R-:W-:Y:S01]  /*25db0*/  PRMT R112, RZ, 0x7610, R112 ;  /* 0x00007610ff707816 */ /* 0x000fe20000000070 */
[----:B------:R-:W4:Y:S01]  /*25dc0*/  LDL R11, [R1+0x10b0] ;  /* 0x0010b000010b7983 */ /* 0x000f220000100800 */
[----:B------:R-:W-:Y:S02]  /*25dd0*/  PRMT R111, RZ, 0x7610, R111 ;  /* 0x00007610ff6f7816 */ /* 0x000fe4000000006f */
[----:B------:R-:W-:Y:S01]  /*25de0*/  PRMT R110, RZ, 0x7610, R110 ;  /* 0x00007610ff6e7816 */ /* 0x000fe2000000006e */
[----:B------:R-:W4:Y:S01]  /*25df0*/  LDL R10, [R1+0x106c] ;  /* 0x00106c00010a7983 */ /* 0x000f220000100800 */
[----:B------:R-:W-:Y:S02]  /*25e00*/  PRMT R109, RZ, 0x7610, R109 ;  /* 0x00007610ff6d7816 */ /* 0x000fe4000000006d */
[----:B------:R-:W-:Y:S01]  /*25e10*/  PRMT R108, RZ, 0x7610, R108 ;  /* 0x00007610ff6c7816 */ /* 0x000fe2000000006c */
[----:B------:R-:W4:Y:S01]  /*25e20*/  LDL R9, [R1+0x1070] ;  /* 0x0010700001097983 */ /* 0x000f220000100800 */
[----:B------:R-:W-:-:S02]  /*25e30*/  PRMT R107, RZ, 0x7610, R107 ;  /* 0x00007610ff6b7816 */ /* 0x000fc4000000006b */
[----:B------:R-:W-:Y:S01]  /*25e40*/  PRMT R106, RZ, 0x7610, R106 ;  /* 0x00007610ff6a7816 */ /* 0x000fe2000000006a */
[----:B------:R-:W4:Y:S01]  /*25e50*/  LDL R123, [R1+0x18cc] ;  /* 0x0018cc00017b7983 */ /* 0x000f220000100800 */
[----:B--2---:R-:W-:-:S03]  /*25e60*/  @!P0 IMAD.MOV.U32 R6, RZ, RZ, R25 ;  /* 0x000000ffff068224 */ /* 0x004fc600078e0019 */
[----:B------:R-:W2:Y:S01]  /*25e70*/  LDL R25, [R1+0x1170] ;  /* 0x0011700001197983 */ /* 0x000ea20000100800 */
[----:B---3--:R-:W-:-:S03]  /*25e80*/  @!P0 IMAD.MOV.U32 R7, RZ, RZ, R26 ;  /* 0x000000ffff078224 */ /* 0x008fc600078e001a */
[----:B------:R-:W3:Y:S04]  /*25e90*/  LDL R26, [R1+0x116c] ;  /* 0x00116c00011a7983 */ /* 0x000ee80000100800 */
[----:B------:R0:W3:Y:S02]  /*25ea0*/  @!P0 LDG.E.U8 R113, desc[UR56][R6.64] ;  /* 0x0000003806718981 */ /* 0x0000e4000c1e1100 */
[----:B0-----:R-:W-:Y:S02]  /*25eb0*/  @!P0 IMAD.MOV.U32 R6, RZ, RZ, R46 ;  /* 0x000000ffff068224 */ /* 0x001fe400078e002e */
[----:B------:R-:W-:Y:S01]  /*25ec0*/  @!P0 IMAD.MOV.U32 R7, RZ, RZ, R122 ;  /* 0x000000ffff078224 */ /* 0x000fe200078e007a */
[----:B------:R-:W-:Y:S01]  /*25ed0*/  PRMT R105, RZ, 0x7610, R105 ;  /* 0x00007610ff697816 */ /* 0x000fe20000000069 */
[----:B------:R-:W3:Y:S04]  /*25ee0*/  LDL R122, [R1+0xb00] ;  /* 0x000b0000017a7983 */ /* 0x000ee80000100800 */
[----:B------:R4:W3:Y:S02]  /*25ef0*/  @!P0 LDG.E.U8 R112, desc[UR56][R6.64] ;  /* 0x0000003806708981 */ /* 0x0008e4000c1e1100 */
[----:B----4-:R-:W-:-:S02]  /*25f00*/  @!P0 IMAD.MOV.U32 R6, RZ, RZ, R37 ;  /* 0x000000ffff068224 */ /* 0x010fc400078e0025 */
[----:B------:R-:W-:Y:S01]  /*25f10*/  @!P0 IMAD.MOV.U32 R7, RZ, RZ, R38 ;  /* 0x000000ffff078224 */ /* 0x000fe200078e0026 */
[----:B------:R-:W4:Y:S04]  /*25f20*/  LDL R37, [R1+0xfec] ;  /* 0x000fec0001257983 */ /* 0x000f280000100800 */
[----:B------:R0:W4:Y:S01]  /*25f30*/  @!P0 LDG.E.U8 R111, desc[UR56][R6.64] ;  /* 0x00000038066f8981 */ /* 0x000122000c1e1100 */
[----:B------:R-:W-:Y:S02]  /*25f40*/  PRMT R104, RZ, 0x7610, R104 ;  /* 0x00007610ff687816 */ /* 0x000fe40000000068 */
[----:B------:R-:W-:Y:S01]  /*25f50*/  PRMT R103, RZ, 0x7610, R103 ;  /* 0x00007610ff677816 */ /* 0x000fe20000000067 */
[----:B------:R-:W4:Y:S01]  /*25f60*/  LDL R38, [R1+0xb04] ;  /* 0x000b040001267983 */ /* 0x000f220000100800 */
[----:B0-----:R-:W-:-:S03]  /*25f70*/  @!P0 IMAD.MOV.U32 R7, RZ, RZ, R35 ;  /* 0x000000ffff078224 */ /* 0x001fc600078e0023 */
[----:B------:R-:W4:Y:S01]  /*25f80*/  LDL R35, [R1+0xff0] ;  /* 0x000ff00001237983 */ /* 0x000f220000100800 */
[----:B------:R-:W-:-:S03]  /*25f90*/  @!P0 IMAD.MOV.U32 R6, RZ, RZ, R15 ;  /* 0x000000ffff068224 */ /* 0x000fc600078e000f */
[----:B------:R-:W4:Y:S04]  /*25fa0*/  LDL R15, [R1+0x10ac] ;  /* 0x0010ac00010f7983 */ /* 0x000f280000100800 */
[----:B------:R2:W4:Y:S02]  /*25fb0*/  @!P0 LDG.E.U8 R110, desc[UR56][R6.64] ;  /* 0x00000038066e8981 */ /* 0x000524000c1e1100 */
[----:B--2---:R-:W-:Y:S02]  /*25fc0*/  @!P0 IMAD.MOV.U32 R6, RZ, RZ, R25 ;  /* 0x000000ffff068224 */ /* 0x004fe400078e0019 */
[----:B------:R-:W2:Y:S01]  /*25fd0*/  LDL R25, [R1+0xc84] ;  /* 0x000c840001197983 */ /* 0x000ea20000100800 */
[----:B---3--:R-:W-:-:S03]  /*25fe0*/  @!P0 IMAD.MOV.U32 R7, RZ, RZ, R26 ;  /* 0x000000ffff078224 */ /* 0x008fc600078e001a */
[----:B------:R-:W3:Y:S04]  /*25ff0*/  LDL R26, [R1+0xc80] ;  /* 0x000c8000011a7983 */ /* 0x000ee80000100800 */
[----:B------:R0:W3:Y:S02]  /*26000*/  @!P0 LDG.E.U8 R109, desc[UR56][R6.64] ;  /* 0x00000038066d8981 */ /* 0x0000e4000c1e1100 */
[----:B0-----:R-:W-:Y:S02]  /*26010*/  @!P0 IMAD.MOV.U32 R6, RZ, RZ, R16 ;  /* 0x000000ffff068224 */ /* 0x001fe400078e0010 */
[----:B------:R-:W-:Y:S01]  /*26020*/  @!P0 IMAD.MOV.U32 R7, RZ, RZ, R17 ;  /* 0x000000ffff078224 */ /* 0x000fe200078e0011 */
[----:B------:R-:W3:Y:S04]  /*26030*/  LDL R16, [R1+0xc44] ;  /* 0x000c440001107983 */ /* 0x000ee80000100800 */
[----:B------:R0:W3:Y:S04]  /*26040*/  @!P0 LDG.E.U8 R108, desc[UR56][R6.64] ;  /* 0x00000038066c8981 */ /* 0x0000e8000c1e1100 */
[----:B------:R-:W3:Y:S01]  /*26050*/  LDL R17, [R1+0xc40] ;  /* 0x000c400001117983 */ /* 0x000ee20000100800 */
[----:B0-----:R-:W-:-:S02]  /*26060*/  @!P0 IMAD.MOV.U32 R6, RZ, RZ, R2 ;  /* 0x000000ffff068224 */ /* 0x001fc400078e0002 */
[----:B------:R-:W-:Y:S01]  /*26070*/  @!P0 IMAD.MOV.U32 R7, RZ, RZ, R8 ;  /* 0x000000ffff078224 */ /* 0x000fe200078e0008 */
[----:B------:R-:W2:Y:S04]  /*26080*/  LDL R2, [R1+0x1030] ;  /* 0x0010300001027983 */ /* 0x000ea80000100800 */
[----:B------:R-:W3:Y:S04]  /*26090*/  LDL R8, [R1+0x102c] ;  /* 0x00102c0001087983 */ /* 0x000ee80000100800 */
[----:B------:R0:W3:Y:S02]  /*260a0*/  @!P0 LDG.E.U8 R107, desc[UR56][R6.64] ;  /* 0x00000038066b8981 */ /* 0x0000e4000c1e1100 */
[----:B0-----:R-:W-:-:S02]  /*260b0*/  @!P0 IMAD.MOV.U32 R6, RZ, RZ, R11 ;  /* 0x000000ffff068224 */ /* 0x001fc400078e000b */
[----:B------:R-:W3:Y:S01]  /*260c0*/  LDL R11, [R1+0xc04] ;  /* 0x000c0400010b7983 */ /* 0x000ee20000100800 */
[----:B----4-:R-:W-:-:S03]  /*260d0*/  @!P0 IMAD.MOV.U32 R7, RZ, RZ, R15 ;  /* 0x000000ffff078224 */ /* 0x010fc600078e000f */
[----:B------:R-:W4:Y:S04]  /*260e0*/  LDL R15, [R1+0xc00] ;  /* 0x000c0000010f7983 */ /* 0x000f280000100800 */
[----:B------:R0:W4:Y:S02]  /*260f0*/  @!P0 LDG.E.U8 R106, desc[UR56][R6.64] ;  /* 0x00000038066a8981 */ /* 0x000124000c1e1100 */
[----:B0-----:R-:W-:Y:S02]  /*26100*/  @!P0 IMAD.MOV.U32 R6, RZ, RZ, R9 ;  /* 0x000000ffff068224 */ /* 0x001fe400078e0009 */
[----:B------:R-:W-:Y:S01]  /*26110*/  @!P0 IMAD.MOV.U32 R7, RZ, RZ, R10 ;  /* 0x000000ffff078224 */ /* 0x000fe200078e000a */
[----:B------:R-:W4:Y:S04]  /*26120*/  LDL R9, [R1+0xbc4] ;  /* 0x000bc40001097983 */ /* 0x000f280000100800 */
[----:B------:R-:W4:Y:S04]  /*26130*/  LDL R10, [R1+0xbc0] ;  /* 0x000bc000010a7983 */ /* 0x000f280000100800 */
[----:B------:R2:W4:Y:S02]  /*26140*/  @!P0 LDG.E.U8 R105, desc[UR56][R6.64] ;  /* 0x0000003806698981 */ /* 0x000524000c1e1100 */
[----:B--2---:R-:W-:-:S02]  /*26150*/  @!P0 IMAD.MOV.U32 R6, RZ, RZ, R2 ;  /* 0x000000ffff068224 */ /* 0x004fc400078e0002 */
[----:B------:R-:W2:Y:S01]  /*26160*/  LDL R2, [R1+0xb84] ;  /* 0x000b840001027983 */ /* 0x000ea20000100800 */
[----:B---3--:R-:W-:-:S03]  /*26170*/  @!P0 IMAD.MOV.U32 R7, RZ, RZ, R8 ;  /* 0x000000ffff078224 */ /* 0x008fc600078e0008 */
[----:B------:R-:W3:Y:S04]  /*26180*/  LDL R8, [R1+0xb80] ;  /* 0x000b800001087983 */ /* 0x000ee80000100800 */
[----:B------:R0:W3:Y:S01]  /*26190*/  @!P0 LDG.E.U8 R104, desc[UR56][R6.64] ;  /* 0x0000003806688981 */ /* 0x0000e2000c1e1100 */
[----:B------:R-:W-:Y:S01]  /*261a0*/  PRMT R102, RZ, 0x7610, R102 ;  /* 0x00007610ff667816 */ /* 0x000fe20000000066 */
[----:B0-----:R-:W-:Y:S02]  /*261b0*/  @!P0 IMAD.MOV.U32 R6, RZ, RZ, R35 ;  /* 0x000000ffff068224 */ /* 0x001fe400078e0023 */
[----:B------:R-:W-:Y:S01]  /*261c0*/  @!P0 IMAD.MOV.U32 R7, RZ, RZ, R37 ;  /* 0x000000ffff078224 */ /* 0x000fe200078e0025 */
[----:B------:R-:W-:Y:S01]  /*261d0*/  PRMT R101, RZ, 0x7610, R101 ;  /* 0x00007610ff657816 */ /* 0x000fe20000000065 */
[----:B------:R-:W3:Y:S04]  /*261e0*/  LDL R37, [R1+0xac0] ;  /* 0x000ac00001257983 */ /* 0x000ee80000100800 */
[----:B------:R0:W3:Y:S01]  /*261f0*/  @!P0 LDG.E.U8 R103, desc[UR56][R6.64] ;  /* 0x0000003806678981 */ /* 0x0000e2000c1e1100 */
[----:B------:R-:W-:-:S03]  /*26200*/  PRMT R100, RZ, 0x7610, R100 ;  /* 0x00007610ff647816 */ /* 0x000fc60000000064 */
[----:B------:R-:W3:Y:S01]  /*26210*/  LDL R35, [R1+0xa80] ;  /* 0x000a800001237983 */ /* 0x000ee20000100800 */
[----:B0-----:R-:W-:Y:S02]  /*26220*/  @!P0 IMAD.MOV.U32 R6, RZ, RZ, R25 ;  /* 0x000000ffff068224 */ /* 0x001fe400078e0019 */
[----:B------:R-:W-:Y:S01]  /*26230*/  @!P0 IMAD.MOV.U32 R7, RZ, RZ, R26 ;  /* 0x000000ffff078224 */ /* 0x000fe200078e001a */
[----:B------:R-:W3:Y:S04]  /*26240*/  LDL R25, [R1+0xac4] ;  /* 0x000ac40001197983 */ /* 0x000ee80000100800 */
[----:B------:R0:W3:Y:S04]  /*26250*/  @!P0 LDG.E.U8 R102, desc[UR56][R6.64] ;  /* 0x0000003806668981 */ /* 0x0000e8000c1e1100 */
[----:B------:R-:W3:Y:S01]  /*26260*/  LDL R26, [R1+0xa84] ;  /* 0x000a8400011a7983 */ /* 0x000ee20000100800 */
[----:B------:R-:W-:-:S03]  /*26270*/  PRMT R99, RZ, 0x7610, R99 ;  /* 0x00007610ff637816 */ /* 0x000fc60000000063 */
[----:B------:R-:W3:Y:S01]  /*26280*/  LDL.LU R46, [R1+0xb44] ;  /* 0x000b4400012e7983 */ /* 0x000ee20000300800 */
[----:B0-----:R-:W-:Y:S02]  /*26290*/  @!P0 IMAD.MOV.U32 R6, RZ, RZ, R16 ;  /* 0x000000ffff068224 */ /* 0x001fe400078e0010 */
[----:B------:R-:W-:-:S05]  /*262a0*/  @!P0 IMAD.MOV.U32 R7, RZ, RZ, R17 ;  /* 0x000000ffff078224 */ /* 0x000fca00078e0011 */
[----:B------:R0:W3:Y:S02]  /*262b0*/  @!P0 LDG.E.U8 R101, desc[UR56][R6.64] ;  /* 0x0000003806658981 */ /* 0x0000e4000c1e1100 */
[----:B0-----:R-:W-:Y:S02]  /*262c0*/  @!P0 IMAD.MOV.U32 R6, RZ, RZ, R11 ;  /* 0x000000ffff068224 */ /* 0x001fe400078e000b */
[----:B----4-:R-:W-:-:S05]  /*262d0*/  @!P0 IMAD.MOV.U32 R7, RZ, RZ, R15 ;  /* 0x000000ffff078224 */ /* 0x010fca00078e000f */
[----:B------:R0:W4:Y:S01]  /*262e0*/  @!P0 LDG.E.U8 R100, desc[UR56][R6.64] ;  /* 0x0000003806648981 */ /* 0x000122000c1e1100 */
[----:B------:R-:W-:Y:S01]  /*262f0*/  PRMT R98, RZ, 0x7610, R98 ;  /* 0x00007610ff627816 */ /* 0x000fe20000000062 */
[----:B0-----:R-:W-:Y:S02]  /*26300*/  @!P0 IMAD.MOV.U32 R6, RZ, RZ, R9 ;  /* 0x000000ffff068224 */ /* 0x001fe400078e0009 */
[----:B------:R-:W-:-:S05]  /*26310*/  @!P0 IMAD.MOV.U32 R7, RZ, RZ, R10 ;  /* 0x000000ffff078224 */ /* 0x000fca00078e000a */
[----:B------:R2:W4:Y:S02]  /*26320*/  @!P0 LDG.E.U8 R99, desc[UR56][R6.64] ;  /* 0x0000003806638981 */ /* 0x000524000c1e1100 */
[----:B--2---:R-:W-:Y:S02]  /*26330*/  @!P0 IMAD.MOV.U32 R6, RZ, RZ, R2 ;  /* 0x000000ffff068224 */ /* 0x004fe400078e0002 */
[----:B---3--:R-:W-:Y:S01]  /*26340*/  @!P0 IMAD.MOV.U32 R7, RZ, RZ, R8 ;  /* 0x000000ffff078224 */ /* 0x008fe200078e0008 */
[----:B------:R-:W-:Y:S02]  /*26350*/  LOP3.LUT R8, R214, 0xffff, RZ, 0xc0, !PT ;  /* 0x0000ffffd6087812 */ /* 0x000fe400078ec0ff */
[----:B------:R-:W-:Y:S02]  /*26360*/  LOP3.LUT R2, R199, 0xffff, RZ, 0xc0, !PT ;  /* 0x0000ffffc7027812 */ /* 0x000fe400078ec0ff */
[----:B------:R0:W2:Y:S02]  /*26370*/  @!P0 LDG.E.U8 R98, desc[UR56][R6.64] ;  /* 0x0000003806628981 */ /* 0x0000a4000c1e1100 */
        /* <DEDUP_REMOVED lines=22> */
[----:B------:R-:W-:Y:S02]  /*264e0*/  PRMT R10, R11, 0x5410, R10 ;  /* 0x000054100b0a7816 */ /* 0x000fe4000000000a */
[----:B------:R-:W-:Y:S02]  /*264f0*/  PRMT R8, R17, 0x5410, R16 ;  /* 0x0000541011087816 */ /* 0x000fe40000000010 */
[----:B------:R-:W-:-:S02]  /*26500*/  PRMT R9, R15, 0x5410, R9 ;  /* 0x000054100f097816 */ /* 0x000fc40000000009 */
[----:B------:R-:W-:Y:S02]  /*26510*/  PRMT R11, R7, 0x5410, R2 ;  /* 0x00005410070b7816 */ /* 0x000fe40000000002 */
[----:B------:R-:W3:Y:S04]  /*26520*/  LDL R2, [R1+0xa44] ;  /* 0x000a440001027983 */ /* 0x000ee80000100800 */
[----:B------:R0:W-:Y:S04]  /*26530*/  STS.128 [R123+UR58], R8 ;  /* 0x000000087b007988 */ /* 0x0001e80008000c3a */
[----:B0-----:R-:W4:Y:S01]  /*26540*/  LDL R8, [R1+0xa40] ;  /* 0x000a400001087983 */ /* 0x001f220000100800 */
[----:B------:R-:W-:Y:S01]  /*26550*/  PRMT R97, RZ, 0x7610, R97 ;  /* 0x00007610ff617816 */ /* 0x000fe20000000061 */
[----:B------:R-:W-:-:S02]  /*26560*/  @!P0 IMAD.MOV.U32 R6, RZ, RZ, R46 ;  /* 0x000000ffff068224 */ /* 0x000fc400078e002e */
[----:B------:R-:W-:Y:S01]  /*26570*/  @!P0 IMAD.MOV.U32 R7, RZ, RZ, R133 ;  /* 0x000000ffff078224 */ /* 0x000fe200078e0085 */
[----:B------:R-:W-:-:S04]  /*26580*/  PRMT R96, RZ, 0x7610, R96 ;  /* 0x00007610ff607816 */ /* 0x000fc80000000060 */
[----:B------:R0:W2:Y:S02]  /*26590*/  @!P0 LDG.E.U8 R97, desc[UR56][R6.64] ;  /* 0x0000003806618981 */ /* 0x0000a4000c1e1100 */
[----:B0-----:R-:W-:Y:S02]  /*265a0*/  @!P0 IMAD.MOV.U32 R6, RZ, RZ, R38 ;  /* 0x000000ffff068224 */ /* 0x001fe400078e0026 */
[----:B------:R-:W-:-:S05]  /*265b0*/  @!P0 IMAD.MOV.U32 R7, RZ, RZ, R122 ;  /* 0x000000ffff078224 */ /* 0x000fca00078e007a */
[----:B------:R0:W2:Y:S02]  /*265c0*/  @!P0 LDG.E.U8 R96, desc[UR56][R6.64] ;  /* 0x0000003806608981 */ /* 0x0000a4000c1e1100 */
[----:B0-----:R-:W-:Y:S02]  /*265d0*/  @!P0 IMAD.MOV.U32 R6, RZ, RZ, R25 ;  /* 0x000000ffff068224 */ /* 0x001fe400078e0019 */
[----:B------:R-:W2:Y:S04]  /*265e0*/  LDL.LU R25, [R1+0x940] ;  /* 0x0009400001197983 */ /* 0x000ea80000300800 */
[----:B------:R-:W2:Y:S04]  /*265f0*/  LDL R17, [R1+0xa00] ;  /* 0x000a000001117983 */ /* 0x000ea80000100800 */
[----:B------:R-:W2:Y:S04]  /*26600*/  LDL R16, [R1+0xa04] ;  /* 0x000a040001107983 */ /* 0x000ea80000100800 */
[----:B------:R-:W2:Y:S04]  /*26610*/  LDL R15, [R1+0x9c0] ;  /* 0x0009c000010f7983 */ /* 0x000ea80000100800 */
[----:B------:R-:W2:Y:S04]  /*26620*/  LDL R11, [R1+0x9c4] ;  /* 0x0009c400010b7983 */ /* 0x000ea80000100800 */
[----:B------:R-:W2:Y:S04]  /*26630*/  LDL R10, [R1+0x980] ;  /* 0x00098000010a7983 */ /* 0x000ea80000100800 */
[----:B------:R-:W2:Y:S01]  /*26640*/  LDL R9, [R1+0x984] ;  /* 0x0009840001097983 */ /* 0x000ea20000100800 */
[----:B------:R-:W-:Y:S01]  /*26650*/  PRMT R95, RZ, 0x7610, R95 ;  /* 0x00007610ff5f7816 */ /* 0x000fe2000000005f */
[----:B------:R-:W-:-:S02]  /*26660*/  @!P0 IMAD.MOV.U32 R7, RZ, RZ, R37 ;  /* 0x000000ffff078224 */ /* 0x000fc400078e0025 */
[----:B------:R-:W2:Y:S01]  /*26670*/  LDL.LU R38, [R1+0x944] ;  /* 0x0009440001267983 */ /* 0x000ea20000300800 */
[----:B------:R-:W-:-:S03]  /*26680*/  PRMT R94, RZ, 0x7610, R94 ;  /* 0x00007610ff5e7816 */ /* 0x000fc6000000005e */
[----:B------:R0:W2:Y:S04]  /*26690*/  @!P0 LDG.E.U8 R95, desc[UR56][R6.64] ;  /* 0x00000038065f8981 */ /* 0x0000a8000c1e1100 */
[----:B------:R-:W2:Y:S01]  /*266a0*/  LDL.LU R37, [R1+0x900] ;  /* 0x0009000001257983 */ /* 0x000ea20000300800 */
[----:B0-----:R-:W-:Y:S02]  /*266b0*/  @!P0 IMAD.MOV.U32 R6, RZ, RZ, R26 ;  /* 0x000000ffff068224 */ /* 0x001fe400078e001a */
[----:B------:R-:W-:Y:S02]  /*266c0*/  @!P0 IMAD.MOV.U32 R7, RZ, RZ, R35 ;  /* 0x000000ffff078224 */ /* 0x000fe400078e0023 */
[----:B------:R-:W2:Y:S04]  /*266d0*/  LDL.LU R35, [R1+0x904] ;  /* 0x0009040001237983 */ /* 0x000ea80000300800 */
[----:B------:R3:W2:Y:S01]  /*266e0*/  @!P0 LDG.E.U8 R94, desc[UR56][R6.64] ;  /* 0x00000038065e8981 */ /* 0x0006a2000c1e1100 */
[----:B------:R-:W-:-:S02]  /*266f0*/  PRMT R93, RZ, 0x7610, R93 ;  /* 0x00007610ff5d7816 */ /* 0x000fc4000000005d */
[----:B------:R-:W-:Y:S01]  /*26700*/  PRMT R92, RZ, 0x7610, R92 ;  /* 0x00007610ff5c7816 */ /* 0x000fe2000000005c */
[----:B------:R-:W2:Y:S01]  /*26710*/  LDL R26, [R1+0x13a8] ;  /* 0x0013a800011a7983 */ /* 0x000ea20000100800 */
[----:B------:R-:W-:Y:S02]  /*26720*/  PRMT R91, RZ, 0x7610, R91 ;  /* 0x00007610ff5b7816 */ /* 0x000fe4000000005b */
[----:B------:R-:W-:Y:S01]  /*26730*/  PRMT R90, RZ, 0x7610, R90 ;  /* 0x00007610ff5a7816 */ /* 0x000fe2000000005a */
[----:B------:R-:W2:Y:S01]  /*26740*/  LDL R139, [R1+0x1364] ;  /* 0x00136400018b7983 */ /* 0x000ea20000100800 */
[----:B------:R-:W-:Y:S02]  /*26750*/  PRMT R89, RZ, 0x7610, R89 ;  /* 0x00007610ff597816 */ /* 0x000fe40000000059 */
[----:B------:R-:W-:Y:S01]  /*26760*/  PRMT R88, RZ, 0x7610, R88 ;  /* 0x00007610ff587816 */ /* 0x000fe20000000058 */
[----:B------:R-:W2:Y:S01]  /*26770*/  LDL R138, [R1+0x1368] ;  /* 0x00136800018a7983 */ /* 0x000ea20000100800 */
[----:B---3--:R-:W-:-:S03]  /*26780*/  @!P0 IMAD.MOV.U32 R6, RZ, RZ, R2 ;  /* 0x000000ffff068224 */ /* 0x008fc600078e0002 */
[----:B------:R-:W3:Y:S01]  /*26790*/  LDL R2, [R1+0xfbc] ;  /* 0x000fbc0001027983 */ /* 0x000ee20000100800 */
[----:B----4-:R-:W-:-:S03]  /*267a0*/  @!P0 IMAD.MOV.U32 R7, RZ, RZ, R8 ;  /* 0x000000ffff078224 */ /* 0x010fc600078e0008 */
[----:B------:R-:W4:Y:S04]  /*267b0*/  LDL R8, [R1+0xc98] ;  /* 0x000c980001087983 */ /* 0x000f280000100800 */
[----:B------:R2:W4:Y:S01]  /*267c0*/  @!P0 LDG.E.U8 R93, desc[UR56][R6.64] ;  /* 0x00000038065d8981 */ /* 0x000522000c1e1100 */
[----:B------:R-:W-:Y:S01]  /*267d0*/  PRMT R87, RZ, 0x7610, R87 ;  /* 0x00007610ff577816 */ /* 0x000fe20000000057 */
[----:B--2---:R-:W-:Y:S02]  /*267e0*/  @!P0 IMAD.MOV.U32 R7, RZ, RZ, R17 ;  /* 0x000000ffff078224 */ /* 0x004fe400078e0011 */
[----:B------:R-:W-:-:S05]  /*267f0*/  @!P0 IMAD.MOV.U32 R6, RZ, RZ, R16 ;  /* 0x000000ffff068224 */ /* 0x000fca00078e0010 */
[----:B------:R0:W2:Y:S02]  /*26800*/  @!P0 LDG.E.U8 R92, desc[UR56][R6.64] ;  /* 0x00000038065c8981 */ /* 0x0000a4000c1e1100 */
[----:B0-----:R-:W-:Y:S02]  /*26810*/  @!P0 IMAD.MOV.U32 R6, RZ, RZ, R11 ;  /* 0x000000ffff068224 */ /* 0x001fe400078e000b */
[----:B------:R-:W-:Y:S01]  /*26820*/  @!P0 IMAD.MOV.U32 R7, RZ, RZ, R15 ;  /* 0x000000ffff078224 */ /* 0x000fe200078e000f */
[----:B------:R-:W2:Y:S04]  /*26830*/  LDL.LU R11, [R1+0x720] ;  /* 0x00072000010b7983 */ /* 0x000ea80000300800 */
[----:B------:R0:W2:Y:S02]  /*26840*/  @!P0 LDG.E.U8 R91, desc[UR56][R6.64] ;  /* 0x00000038065b8981 */ /* 0x0000a4000c1e1100 */
[----:B0-----:R-:W-:-:S02]  /*26850*/  @!P0 IMAD.MOV.U32 R6, RZ, RZ, R9 ;  /* 0x000000ffff068224 */ /* 0x001fc400078e0009 */
[----:B------:R-:W-:-:S05]  /*26860*/  @!P0 IMAD.MOV.U32 R7, RZ, RZ, R10 ;  /* 0x000000ffff078224 */ /* 0x000fca00078e000a */
[----:B------:R0:W2:Y:S02]  /*26870*/  @!P0 LDG.E.U8 R90, desc[UR56][R6.64] ;  /* 0x00000038065a8981 */ /* 0x0000a4000c1e1100 */
[----:B0-----:R-:W-:Y:S02]  /*26880*/  @!P0 IMAD.MOV.U32 R6, RZ, RZ, R38 ;  /* 0x000000ffff068224 */ /* 0x001fe400078e0026 */
[----:B------:R-:W-:-:S05]  /*26890*/  @!P0 IMAD.MOV.U32 R7, RZ, RZ, R25 ;  /* 0x000000ffff078224 */ /* 0x000fca00078e0019 */
[----:B------:R0:W2:Y:S02]  /*268a0*/  @!P0 LDG.E.U8 R89, desc[UR56][R6.64] ;  /* 0x0000003806598981 */ /* 0x0000a4000c1e1100 */
[----:B0-----:R-:W-:Y:S02]  /*268b0*/  @!P0 IMAD.MOV.U32 R6, RZ, RZ, R35 ;  /* 0x000000ffff068224 */ /* 0x001fe400078e0023 */
[----:B------:R-:W-:-:S05]  /*268c0*/  @!P0 IMAD.MOV.U32 R7, RZ, RZ, R37 ;  /* 0x000000ffff078224 */ /* 0x000fca00078e0025 */
[----:B------:R3:W2:Y:S02]  /*268d0*/  @!P0 LDG.E.U8 R88, desc[UR56][R6.64] ;  /* 0x0000003806588981 */ /* 0x0006a4000c1e1100 */
[----:B---3--:R-:W-:Y:S02]  /*268e0*/  @!P0 IMAD.MOV.U32 R6, RZ, RZ, R2 ;  /* 0x000000ffff068224 */ /* 0x008fe400078e0002 */
[----:B------:R-:W3:Y:S04]  /*268f0*/  LDL.LU R2, [R1+0x710] ;  /* 0x0007100001027983 */ /* 0x000ee80000300800 */
[----:B------:R-:W3:Y:S04]  /*26900*/  LDL.LU R17, [R1+0x6fc] ;  /* 0x0006fc0001117983 */ /* 0x000ee80000300800 */
[----:B------:R-:W3:Y:S04]  /*26910*/  LDL.LU R16, [R1+0x6ec] ;  /* 0x0006ec0001107983 */ /* 0x000ee80000300800 */
[----:B------:R-:W3:Y:S04]  /*26920*/  LDL.LU R15, [R1+0x6e4] ;  /* 0x0006e400010f7983 */ /* 0x000ee80000300800 */
[----:B------:R-:W3:Y:S01]  /*26930*/  LDL.LU R134, [R1+0x6dc] ;  /* 0x0006dc0001867983 */ /* 0x000ee20000300800 */
[----:B----4-:R-:W-:-:S03]  /*26940*/  @!P0 IMAD.MOV.U32 R7, RZ, RZ, R8 ;  /* 0x000000ffff078224 */ /* 0x010fc600078e0008 */
[----:B------:R-:W4:Y:S04]  /*26950*/  LDL.LU R133, [R1+0x684] ;  /* 0x0006840001857983 */ /* 0x000f280000300800 */
[----:B------:R-:W4:Y:S04]  /*26960*/  LDL.LU R122, [R1+0x678] ;  /* 0x00067800017a7983 */ /* 0x000f280000300800 */
[----:B------:R0:W4:Y:S01]  /*26970*/  @!P0 LDG.E.U8 R87, desc[UR56][R6.64] ;  /* 0x0000003806578981 */ /* 0x000122000c1e1100 */
[----:B------:R-:W-:Y:S02]  /*26980*/  PRMT R86, RZ, 0x7610, R86 ;  /* 0x00007610ff567816 */ /* 0x000fe40000000056 */
[----:B------:R-:W-:Y:S01]  /*26990*/  PRMT R85, RZ, 0x7610, R85 ;  /* 0x00007610ff557816 */ /* 0x000fe20000000055 */
[----:B------:R-:W2:Y:S04]  /*269a0*/  LDL R10, [R1+0x12e8] ;  /* 0x0012e800010a7983 */ /* 0x000ea80000100800 */
[----:B------:R-:W3:Y:S04]  /*269b0*/  LDL R9, [R1+0x12a4] ;  /* 0x0012a40001097983 */ /* 0x000ee80000100800 */
[----:B------:R-:W4:Y:S01]  /*269c0*/  LDL R7, [R1+0x13a4] ;  /* 0x0013a40001077983 */ /* 0x000f220000100800 */
[----:B0-----:R-:W-:-:S03]  /*269d0*/  @!P0 IMAD.MOV.U32 R6, RZ, RZ, R26 ;  /* 0x000000ffff068224 */ /* 0x001fc600078e001a */
[----:B------:R-:W3:Y:S04]  /*269e0*/  LDL R8, [R1+0x12a8] ;  /* 0x0012a80001087983 */ /* 0x000ee80000100800 */
[----:B------:R-:W3:Y:S04]  /*269f0*/  LDL.LU R26, [R1+0x668] ;  /* 0x00066800011a7983 */ /* 0x000ee80000300800 */
[----:B----4-:R0:W4:Y:S02]  /*26a00*/  @!P0 LDG.E.U8 R86, desc[UR56][R6.64] ;  /* 0x0000003806568981 */ /* 0x010124000c1e1100 */
[----:B0-----:R-:W-:-:S02]  /*26a10*/  @!P0 IMAD.MOV.U32 R6, RZ, RZ, R138 ;  /* 0x000000ffff068224 */ /* 0x001fc400078e008a */
[----:B------:R-:W-:Y:S01]  /*26a20*/  @!P0 IMAD.MOV.U32 R7, RZ, RZ, R139 ;  /* 0x000000ffff078224 */ /* 0x000fe200078e008b */
[----:B------:R-:W4:Y:S04]  /*26a30*/  LDL.LU R138, [R1+0x654] ;  /* 0x00065400018a7983 */ /* 0x000f280000300800 */
[----:B------:R-:W4:Y:S04]  /*26a40*/  LDL.LU R139, [R1+0x624] ;  /* 0x00062400018b7983 */ /* 0x000f280000300800 */
[----:B------:R0:W4:Y:S04]  /*26a50*/  @!P0 LDG.E.U8 R85, desc[UR56][R6.64] ;  /* 0x0000003806558981 */ /* 0x000128000c1e1100 */
[----:B------:R-:W0:Y:S04]  /*26a60*/  LDL R6, [R1+0x1324] ;  /* 0x0013240001067983 */ /* 0x000e280000100800 */
[----:B------:R-:W0:Y:S01]  /*26a70*/  LDL R7, [R1+0x1328] ;  /* 0x0013280001077983 */ /* 0x000e220000100800 */
[----:B------:R-:W-:-:S02]  /*26a80*/  PRMT R84, RZ, 0x7610, R84 ;  /* 0x00007610ff547816 */ /* 0x000fc40000000054 */
[----:B0-----:R-:W-:-:S04]  /*26a90*/  @!P0 LOP3.LUT R7, R7, R6, RZ, 0x3c, !PT ;  /* 0x0000000607078212 */ /* 0x001fc800078e3cff */
[----:B------:R-:W-:-:S04]  /*26aa0*/  @!P0 LOP3.LUT R6, R7, R6, RZ, 0x3c, !PT ;  /* 0x0000000607068212 */ /* 0x000fc800078e3cff */
[----:B------:R-:W-:-:S05]  /*26ab0*/  @!P0 LOP3.LUT R7, R7, R6, RZ, 0x3c, !PT ;  /* 0x0000000607078212 */ /* 0x000fca00078e3cff */
[----:B------:R2:W4:Y:S04]  /*26ac0*/  @!P0 LDG.E.U8 R84, desc[UR56][R6.64] ;  /* 0x0000003806548981 */ /* 0x000528000c1e1100 */
[----:B------:R-:W3:Y:S01]  /*26ad0*/  LDL R7, [R1+0x12e4] ;  /* 0x0012e40001077983 */ /* 0x000ee20000100800 */
[----:B------:R-:W-:Y:S01]  /*26ae0*/  PRMT R83, RZ, 0x7610, R83 ;  /* 0x00007610ff537816 */ /* 0x000fe20000000053 */
[----:B--2---:R-:W-:Y:S01]  /*26af0*/  @!P0 IMAD.MOV.U32 R6, RZ, RZ, R10 ;  /* 0x000000ffff068224 */ /* 0x004fe200078e000a */
[----:B------:R-:W-:-:S04]  /*26b00*/  PRMT R82, RZ, 0x7610, R82 ;  /* 0x00007610ff527816 */ /* 0x000fc80000000052 */
[----:B---3--:R0:W2:Y:S02]  /*26b10*/  @!P0 LDG.E.U8 R83, desc[UR56][R6.64] ;  /* 0x0000003806538981 */ /* 0x0080a4000c1e1100 */
[----:B0-----:R-:W-:Y:S02]  /*26b20*/  @!P0 IMAD.MOV.U32 R6, RZ, RZ, R8 ;  /* 0x000000ffff068224 */ /* 0x001fe400078e0008 */
[----:B------:R-:W-:Y:S01]  /*26b30*/  @!P0 IMAD.MOV.U32 R7, RZ, RZ, R9 ;  /* 0x000000ffff078224 */ /* 0x000fe200078e0009 */
[----:B------:R-:W-:-:S04]  /*26b40*/  LOP3.LUT R8, R11, 0xffff, RZ, 0xc0, !PT ;  /* 0x0000ffff0b087812 */ /* 0x000fc800078ec0ff */
[----:B------:R0:W3:Y:S02]  /*26b50*/  @!P0 LDG.E.U8 R82, desc[UR56][R6.64] ;  /* 0x0000003806528981 */ /* 0x0000e4000c1e1100 */
[----:B0-----:R-:W-:Y:S02]  /*26b60*/  LOP3.LUT R7, R2, 0xffff, RZ, 0xc0, !PT ;  /* 0x0000ffff02077812 */ /* 0x001fe400078ec0ff */
[----:B------:R-:W-:Y:S02]  /*26b70*/  LOP3.LUT R6, R17, 0xffff, RZ, 0xc0, !PT ;  /* 0x0000ffff11067812 */ /* 0x000fe400078ec0ff */
[----:B------:R-:W-:Y:S02]  /*26b80*/  LOP3.LUT R2, R16, 0xffff, RZ, 0xc0, !PT ;  /* 0x0000ffff10027812 */ /* 0x000fe400078ec0ff */
[----:B------:R-:W-:Y:S02]  /*26b90*/  PRMT R17, R8, 0x3340, R7 ;  /* 0x0000334008117816 */ /* 0x000fe40000000007 */
[----:B------:R-:W-:-:S02]  /*26ba0*/  LOP3.LUT R8, R15, 0xffff, RZ, 0xc0, !PT ;  /* 0x0000ffff0f087812 */ /* 0x000fc400078ec0ff */
[----:B------:R-:W-:Y:S02]  /*26bb0*/  LOP3.LUT R7, R134, 0xffff, RZ, 0xc0, !PT ;  /* 0x0000ffff86077812 */ /* 0x000fe400078ec0ff */
[----:B------:R-:W-:Y:S01]  /*26bc0*/  PRMT R16, R6, 0x3340, R2 ;  /* 0x0000334006107816 */ /* 0x000fe20000000002 */
[----:B------:R-:W2:Y:S01]  /*26bd0*/  LDL R134, [R1+0x1264] ;  /* 0x0012640001867983 */ /* 0x000ea20000100800 */
[----:B------:R-:W-:Y:S02]  /*26be0*/  LOP3.LUT R6, R133, 0xffff, RZ, 0xc0, !PT ;  /* 0x0000ffff85067812 */ /* 0x000fe400078ec0ff */
[----:B------:R-:W-:Y:S01]  /*26bf0*/  PRMT R15, R8, 0x3340, R7 ;  /* 0x00003340080f7816 */ /* 0x000fe20000000007 */
[----:B------:R-:W3:Y:S01]  /*26c00*/  LDL R133, [R1+0x1268] ;  /* 0x0012680001857983 */ /* 0x000ee20000100800 */
[----:B------:R-:W-:Y:S02]  /*26c10*/  LOP3.LUT R8, R26, 0xffff, RZ, 0xc0, !PT ;  /* 0x0000ffff1a087812 */ /* 0x000fe400078ec0ff */
[----:B----4-:R-:W-:Y:S01]  /*26c20*/  LOP3.LUT R7, R138, 0xffff, RZ, 0xc0, !PT ;  /* 0x0000ffff8a077812 */ /* 0x010fe200078ec0ff */
[----:B------:R-:W4:Y:S01]  /*26c30*/  LDL R26, [R1+0x1228] ;  /* 0x00122800011a7983 */ /* 0x000f220000100800 */
[----:B------:R-:W-:-:S02]  /*26c40*/  LOP3.LUT R2, R122, 0xffff, RZ, 0xc0, !PT ;  /* 0x0000ffff7a027812 */ /* 0x000fc400078ec0ff */
[----:B------:R-:W-:Y:S01]  /*26c50*/  PRMT R11, R8, 0x3340, R7 ;  /* 0x00003340080b7816 */ /* 0x000fe20000000007 */
[----:B------:R-:W4:Y:S01]  /*26c60*/  LDL R122, [R1+0x1224] ;  /* 0x00122400017a7983 */ /* 0x000f220000100800 */
[----:B------:R-:W-:Y:S02]  /*26c70*/  LOP3.LUT R8, R239, 0xffff, RZ, 0xc0, !PT ;  /* 0x0000ffffef087812 */ /* 0x000fe400078ec0ff */
[----:B------:R-:W-:Y:S02]  /*26c80*/  LOP3.LUT R7, R232, 0xffff, RZ, 0xc0, !PT ;  /* 0x0000ffffe8077812 */ /* 0x000fe400078ec0ff */
[----:B------:R-:W-:Y:S02]  /*26c90*/  PRMT R9, R6, 0x3340, R2 ;  /* 0x0000334006097816 */ /* 0x000fe40000000002 */
[----:B------:R-:W-:Y:S02]  /*26ca0*/  PRMT R7, R8, 0x3340, R7 ;  /* 0x0000334008077816 */ /* 0x000fe40000000007 */
[----:B------:R-:W-:-:S02]  /*26cb0*/  LOP3.LUT R6, R139, 0xffff, RZ, 0xc0, !PT ;  /* 0x0000ffff8b067812 */ /* 0x000fc400078ec0ff */
[----:B------:R-:W-:Y:S02]  /*26cc0*/  LOP3.LUT R2, R245, 0xffff, RZ, 0xc0, !PT ;  /* 0x0000fffff5027812 */ /* 0x000fe400078ec0ff */
[----:B------:R-:W-:Y:S02]  /*26cd0*/  PRMT R8, R17, 0x5410, R16 ;  /* 0x0000541011087816 */ /* 0x000fe40000000010 */
[----:B------:R-:W4:Y:S01]  /*26ce0*/  LDL R16, [R1+0x11e4] ;  /* 0x0011e40001107983 */ /* 0x000f220000100800 */
[----:B------:R-:W-:Y:S02]  /*26cf0*/  PRMT R10, R6, 0x3340, R2 ;  /* 0x00003340060a7816 */ /* 0x000fe40000000002 */
[----:B------:R-:W-:Y:S01]  /*26d00*/  LOP3.LUT R6, R226, 0xffff, RZ, 0xc0, !PT ;  /* 0x0000ffffe2067812 */ /* 0x000fe200078ec0ff */
[----:B------:R-:W4:Y:S01]  /*26d10*/  LDL R17, [R1+0x10e4] ;  /* 0x0010e40001117983 */ /* 0x000f220000100800 */
[----:B------:R-:W-:Y:S02]  /*26d20*/  LOP3.LUT R2, R220, 0xffff, RZ, 0xc0, !PT ;  /* 0x0000ffffdc027812 */ /* 0x000fe400078ec0ff */
[----:B------:R-:W-:-:S02]  /*26d30*/  PRMT R9, R15, 0x5410, R9 ;  /* 0x000054100f097816 */ /* 0x000fc40000000009 */
[----:B------:R-:W4:Y:S01]  /*26d40*/  LDL R15, [R1+0x11e8] ;  /* 0x0011e800010f7983 */ /* 0x000f220000100800 */
[----:B------:R-:W-:Y:S02]  /*26d50*/  PRMT R2, R6, 0x3340, R2 ;  /* 0x0000334006027816 */ /* 0x000fe40000000002 */
[----:B------:R-:W-:Y:S02]  /*26d60*/  PRMT R10, R11, 0x5410, R10 ;  /* 0x000054100b0a7816 */ /* 0x000fe4000000000a */
[----:B------:R-:W-:Y:S02]  /*26d70*/  PRMT R11, R7, 0x5410, R2 ;  /* 0x00005410070b7816 */ /* 0x000fe40000000002 */
[----:B------:R-:W4:Y:S04]  /*26d80*/  LDL R2, [R1+0x11a8] ;  /* 0x0011a80001027983 */ /* 0x000f280000100800 */
[----:B------:R0:W-:Y:S04]  /*26d90*/  STS.128 [R123+UR58+0x4000], R8 ;  /* 0x004000087b007988 */ /* 0x0001e80008000c3a */
[----:B0-----:R-:W4:Y:S01]  /*26da0*/  LDL R8, [R1+0x11a4] ;  /* 0x0011a40001087983 */ /* 0x001f220000100800 */
[----:B------:R-:W-:-:S03]  /*26db0*/  PRMT R81, RZ, 0x7610, R81 ;  /* 0x00007610ff517816 */ /* 0x000fc60000000051 */
[----:B------:R-:W4:Y:S01]  /*26dc0*/  LDL R123, [R1+0x1168] ;  /* 0x00116800017b7983 */ /* 0x000f220000100800 */
[----:B------:R-:W-:-:S03]  /*26dd0*/  PRMT R80, RZ, 0x7610, R80 ;  /* 0x00007610ff507816 */ /* 0x000fc60000000050 */
[----:B------:R-:W4:Y:S01]  /*26de0*/  LDL R11, [R1+0x10a8] ;  /* 0x0010a800010b7983 */ /* 0x000f220000100800 */
[----:B------:R-:W-:-:S03]  /*26df0*/  PRMT R79, RZ, 0x7610, R79 ;  /* 0x00007610ff4f7816 */ /* 0x000fc6000000004f */
[----:B------:R-:W4:Y:S04]  /*26e00*/  LDL R10, [R1+0x1064] ;  /* 0x00106400010a7983 */ /* 0x000f280000100800 */
[----:B------:R-:W4:Y:S01]  /*26e10*/  LDL R9, [R1+0x1068] ;  /* 0x0010680001097983 */ /* 0x000f220000100800 */
[----:B--2---:R-:W-:Y:S02]  /*26e20*/  @!P0 IMAD.MOV.U32 R7, RZ, RZ, R134 ;  /* 0x000000ffff078224 */ /* 0x004fe400078e0086 */
[----:B---3--:R-:W-:Y:S02]  /*26e30*/  @!P0 IMAD.MOV.U32 R6, RZ, RZ, R133 ;  /* 0x000000ffff068224 */ /* 0x008fe400078e0085 */
[----:B------:R-:W2:Y:S04]  /*26e40*/  LDL R133, [R1+0x1164] ;  /* 0x0011640001857983 */ /* 0x000ea80000100800 */
[----:B------:R4:W3:Y:S02]  /*26e50*/  @!P0 LDG.E.U8 R81, desc[UR56][R6.64] ;  /* 0x0000003806518981 */ /* 0x0008e4000c1e1100 */
[----:B----4-:R-:W-:-:S02]  /*26e60*/  @!P0 IMAD.MOV.U32 R6, RZ, RZ, R26 ;  /* 0x000000ffff068224 */ /* 0x010fc400078e001a */
[----:B------:R-:W-:Y:S01]  /*26e70*/  @!P0 IMAD.MOV.U32 R7, RZ, RZ, R122 ;  /* 0x000000ffff078224 */ /* 0x000fe200078e007a */
[----:B------:R-:W4:Y:S04]  /*26e80*/  LDL R26, [R1+0x1128] ;  /* 0x00112800011a7983 */ /* 0x000f280000100800 */
[----:B------:R-:W3:Y:S04]  /*26e90*/  LDL R122, [R1+0x1124] ;  /* 0x00112400017a7983 */ /* 0x000ee80000100800 */
[----:B------:R0:W3:Y:S02]  /*26ea0*/  @!P0 LDG.E.U8 R80, desc[UR56][R6.64] ;  /* 0x0000003806508981 */ /* 0x0000e4000c1e1100 */
[----:B0-----:R-:W-:-:S02]  /*26eb0*/  @!P0 IMAD.MOV.U32 R7, RZ, RZ, R16 ;  /* 0x000000ffff078224 */ /* 0x001fc400078e0010 */
[----:B------:R-:W3:Y:S01]  /*26ec0*/  LDL R16, [R1+0x10e8] ;  /* 0x0010e80001107983 */ /* 0x000ee20000100800 */
[----:B------:R-:W-:-:S03]  /*26ed0*/  @!P0 IMAD.MOV.U32 R6, RZ, RZ, R15 ;  /* 0x000000ffff068224 */ /* 0x000fc600078e000f */
[----:B------:R-:W3:Y:S04]  /*26ee0*/  LDL R15, [R1+0x10a4] ;  /* 0x0010a400010f7983 */ /* 0x000ee80000100800 */
[----:B------:R0:W3:Y:S02]  /*26ef0*/  @!P0 LDG.E.U8 R79, desc[UR56][R6.64] ;  /* 0x00000038064f8981 */ /* 0x0000e4000c1e1100 */
[----:B0-----:R-:W-:Y:S02]  /*26f00*/  @!P0 IMAD.MOV.U32 R6, RZ, RZ, R2 ;  /* 0x000000ffff068224 */ /* 0x001fe400078e0002 */
[----:B------:R-:W-:Y:S01]  /*26f10*/  @!P0 IMAD.MOV.U32 R7, RZ, RZ, R8 ;  /* 0x000000ffff078224 */ /* 0x000fe200078e0008 */
[----:B------:R-:W3:Y:S04]  /*26f20*/  LDL R2, [R1+0x1028] ;  /* 0x0010280001027983 */ /* 0x000ee80000100800 */
[----:B------:R-:W3:Y:S01]  /*26f30*/  LDL R8, [R1+0x1024] ;  /* 0x0010240001087983 */ /* 0x000ee20000100800 */
[----:B------:R-:W-:-:S02]  /*26f40*/  PRMT R78, RZ, 0x7610, R78 ;  /* 0x00007610ff4e7816 */ /* 0x000fc4000000004e */
[----:B------:R-:W-:-:S04]  /*26f50*/  PRMT R77, RZ, 0x7610, R77 ;  /* 0x00007610ff4d7816 */ /* 0x000fc8000000004d */
[----:B------:R0:W3:Y:S01]  /*26f60*/  @!P0 LDG.E.U8 R78, desc[UR56][R6.64] ;  /* 0x00000038064e8981 */ /* 0x0000e2000c1e1100 */
[----:B------:R-:W-:Y:S01]  /*26f70*/  PRMT R76, RZ, 0x7610, R76 ;  /* 0x00007610ff4c7816 */ /* 0x000fe2000000004c */
[----:B0-----:R-:W-:Y:S01]  /*26f80*/  @!P0 IMAD.MOV.U32 R6, RZ, RZ, R123 ;  /* 0x000000ffff068224 */ /* 0x001fe200078e007b */
[----:B------:R-:W-:Y:S02]  /*26f90*/  PRMT R75, RZ, 0x7610, R75 ;  /* 0x00007610ff4b7816 */ /* 0x000fe4000000004b */
[----:B------:R-:W-:Y:S02]  /*26fa0*/  PRMT R74, RZ, 0x7610, R74 ;  /* 0x00007610ff4a7816 */ /* 0x000fe4000000004a */
[----:B------:R-:W-:Y:S02]  /*26fb0*/  PRMT R73, RZ, 0x7610, R73 ;  /* 0x00007610ff497816 */ /* 0x000fe40000000049 */
[----:B------:R-:W-:Y:S01]  /*26fc0*/  PRMT R72, RZ, 0x7610, R72 ;  /* 0x00007610ff487816 */ /* 0x000fe20000000048 */
[----:B--2---:R-:W-:-:S05]  /*26fd0*/  @!P0 IMAD.MOV.U32 R7, RZ, RZ, R133 ;  /* 0x000000ffff078224 */ /* 0x004fca00078e0085 */
[----:B------:R4:W2:Y:S02]  /*26fe0*/  @!P0 LDG.E.U8 R77, desc[UR56][R6.64] ;  /* 0x00000038064d8981 */ /* 0x0008a4000c1e1100 */
[----:B----4-:R-:W-:Y:S02]  /*26ff0*/  @!P0 IMAD.MOV.U32 R6, RZ, RZ, R26 ;  /* 0x000000ffff068224 */ /* 0x010fe400078e001a */
[----:B---3--:R-:W-:-:S05]  /*27000*/  @!P0 IMAD.MOV.U32 R7, RZ, RZ, R122 ;  /* 0x000000ffff078224 */ /* 0x008fca00078e007a */
[----:B------:R0:W3:Y:S02]  /*27010*/  @!P0 LDG.E.U8 R76, desc[UR56][R6.64] ;  /* 0x00000038064c8981 */ /* 0x0000e4000c1e1100 */
[----:B0-----:R-:W-:Y:S02]  /*27020*/  @!P0 IMAD.MOV.U32 R7, RZ, RZ, R17 ;  /* 0x000000ffff078224 */ /* 0x001fe400078e0011 */
[----:B------:R-:W-:Y:S02]  /*27030*/  @!P0 IMAD.MOV.U32 R6, RZ, RZ, R16 ;  /* 0x000000ffff068224 */ /* 0x000fe400078e0010 */
[----:B------:R-:W4:Y:S04]  /*27040*/  LDL.LU R16, [R1+0x730] ;  /* 0x0007300001107983 */ /* 0x000f280000300800 */
[----:B------:R0:W3:Y:S04]  /*27050*/  @!P0 LDG.E.U8 R75, desc[UR56][R6.64] ;  /* 0x00000038064b8981 */ /* 0x0000e8000c1e1100 */
[----:B------:R-:W2:Y:S04]  /*27060*/  LDL.LU R134, [R1+0x724] ;  /* 0x0007240001867983 */ /* 0x000ea80000300800 */
[----:B------:R-:W3:Y:S01]  /*27070*/  LDL.LU R133, [R1+0x714] ;  /* 0x0007140001857983 */ /* 0x000ee20000300800 */
[----:B0-----:R-:W-:-:S02]  /*27080*/  @!P0 IMAD.MOV.U32 R6, RZ, RZ, R11 ;  /* 0x000000ffff068224 */ /* 0x001fc400078e000b */
[----:B------:R-:W-:Y:S01]  /*27090*/  @!P0 IMAD.MOV.U32 R7, RZ, RZ, R15 ;  /* 0x000000ffff078224 */ /* 0x000fe200078e000f */
[----:B------:R-:W4:Y:S04]  /*270a0*/  LDL.LU R123, [R1+0x704] ;  /* 0x00070400017b7983 */ /* 0x000f280000300800 */
[----:B------:R0:W2:Y:S04]  /*270b0*/  @!P0 LDG.E.U8 R74, desc[UR56][R6.64] ;  /* 0x00000038064a8981 */ /* 0x0000a8000c1e1100 */
[----:B------:R-:W2:Y:S04]  /*270c0*/  LDL.LU R122, [R1+0x6f4] ;  /* 0x0006f400017a7983 */ /* 0x000ea80000300800 */
[----:B------:R-:W3:Y:S01]  /*270d0*/  LDL R17, [R1+0xc3c] ;  /* 0x000c3c0001117983 */ /* 0x000ee20000100800 */
[----:B0-----:R-:W-:-:S02]  /*270e0*/  @!P0 IMAD.MOV.U32 R6, RZ, RZ, R9 ;  /* 0x000000ffff068224 */ /* 0x001fc400078e0009 */
[----:B------:R-:W-:Y:S01]  /*270f0*/  @!P0 IMAD.MOV.U32 R7, RZ, RZ, R10 ;  /* 0x000000ffff078224 */ /* 0x000fe200078e000a */
[----:B------:R-:W4:Y:S04]  /*27100*/  LDL R15, [R1+0xbf8] ;  /* 0x000bf800010f7983 */ /* 0x000f280000100800 */
[----:B------:R0:W2:Y:S04]  /*27110*/  @!P0 LDG.E.U8 R73, desc[UR56][R6.64] ;  /* 0x0000003806498981 */ /* 0x0000a8000c1e1100 */
[----:B------:R-:W4:Y:S04]  /*27120*/  LDL R11, [R1+0xbfc] ;  /* 0x000bfc00010b7983 */ /* 0x000f280000100800 */
[----:B------:R-:W2:Y:S01]  /*27130*/  LDL R10, [R1+0xbb8] ;  /* 0x000bb800010a7983 */ /* 0x000ea20000100800 */
[----:B0-----:R-:W-:-:S02]  /*27140*/  @!P0 IMAD.MOV.U32 R6, RZ, RZ, R2 ;  /* 0x000000ffff068224 */ /* 0x001fc400078e0002 */
[----:B------:R-:W-:Y:S01]  /*27150*/  @!P0 IMAD.MOV.U32 R7, RZ, RZ, R8 ;  /* 0x000000ffff078224 */ /* 0x000fe200078e0008 */
[----:B------:R-:W2:Y:S04]  /*27160*/  LDL R9, [R1+0xbbc] ;  /* 0x000bbc0001097983 */ /* 0x000ea80000100800 */
[----:B------:R-:W2:Y:S04]  /*27170*/  LDL R8, [R1+0xb78] ;  /* 0x000b780001087983 */ /* 0x000ea80000100800 */
[----:B------:R-:W2:Y:S04]  /*27180*/  LDL R2, [R1+0xb7c] ;  /* 0x000b7c0001027983 */ /* 0x000ea80000100800 */
[----:B------:R-:W2:Y:S04]  /*27190*/  LDL.LU R138, [R1+0x6e8] ;  /* 0x0006e800018a7983 */ /* 0x000ea80000300800 */
[----:B------:R-:W2:Y:S04]  /*271a0*/  LDL.LU R139, [R1+0x6e0] ;  /* 0x0006e000018b7983 */ /* 0x000ea80000300800 */
[----:B------:R-:W2:Y:S04]  /*271b0*/  LDL.LU R26, [R1+0x6d8] ;  /* 0x0006d800011a7983 */ /* 0x000ea80000300800 */
[----:B------:R0:W2:Y:S04]  /*271c0*/  @!P0 LDG.E.U8 R72, desc[UR56][R6.64] ;  /* 0x0000003806488981 */ /* 0x0000a8000c1e1100 */
[----:B------:R-:W0:Y:S04]  /*271d0*/  LDL R6, [R1+0xfe4] ;  /* 0x000fe40001067983 */ /* 0x000e280000100800 */
[----:B------:R-:W0:Y:S01]  /*271e0*/  LDL R7, [R1+0xfe8] ;  /* 0x000fe80001077983 */ /* 0x000e220000100800 */
[----:B------:R-:W-:-:S02]  /*271f0*/  PRMT R71, RZ, 0x7610, R71 ;  /* 0x00007610ff477816 */ /* 0x000fc40000000047 */
[----:B0-----:R-:W-:-:S04]  /*27200*/  @!P0 LOP3.LUT R7, R7, R6, RZ, 0x3c, !PT ;  /* 0x0000000607078212 */ /* 0x001fc800078e3cff */
[----:B------:R-:W-:-:S04]  /*27210*/  @!P0 LOP3.LUT R6, R7, R6, RZ, 0x3c, !PT ;  /* 0x0000000607068212 */ /* 0x000fc800078e3cff */
[----:B------:R-:W-:-:S05]  /*27220*/  @!P0 LOP3.LUT R7, R7, R6, RZ, 0x3c, !PT ;  /* 0x0000000607078212 */ /* 0x000fca00078e3cff */
[----:B------:R0:W2:Y:S04]  /*27230*/  @!P0 LDG.E.U8 R71, desc[UR56][R6.64] ;  /* 0x0000003806478981 */ /* 0x0000a8000c1e1100 */
[----:B------:R-:W0:Y:S04]  /*27240*/  LDL R6, [R1+0xc78] ;  /* 0x000c780001067983 */ /* 0x000e280000100800 */
[----:B------:R-:W0:Y:S01]  /*27250*/  LDL R7, [R1+0xc7c] ;  /* 0x000c7c0001077983 */ /* 0x000e220000100800 */
[----:B------:R-:W-:Y:S02]  /*27260*/  PRMT R70, RZ, 0x7610, R70 ;  /* 0x00007610ff467816 */ /* 0x000fe40000000046 */
[----:B0-----:R-:W-:-:S04]  /*27270*/  @!P0 LOP3.LUT R7, R7, R6, RZ, 0x3c, !PT ;  /* 0x0000000607078212 */ /* 0x001fc800078e3cff */
[----:B------:R-:W-:-:S04]  /*27280*/  @!P0 LOP3.LUT R6, R7, R6, RZ, 0x3c, !PT ;  /* 0x0000000607068212 */ /* 0x000fc800078e3cff */
[----:B------:R-:W-:-:S05]  /*27290*/  @!P0 LOP3.LUT R7, R7, R6, RZ, 0x3c, !PT ;  /* 0x0000000607078212 */ /* 0x000fca00078e3cff */
[----:B------:R3:W2:Y:S04]  /*272a0*/  @!P0 LDG.E.U8 R70, desc[UR56][R6.64] ;  /* 0x0000003806468981 */ /* 0x0006a8000c1e1100 */
[----:B------:R-:W4:Y:S01]  /*272b0*/  LDL R7, [R1+0xc38] ;  /* 0x000c380001077983 */ /* 0x000f220000100800 */
[----:B------:R-:W-:Y:S01]  /*272c0*/  PRMT R69, RZ, 0x7610, R69 ;  /* 0x00007610ff457816 */ /* 0x000fe20000000045 */
[----:B---3--:R-:W-:Y:S01]  /*272d0*/  @!P0 IMAD.MOV.U32 R6, RZ, RZ, R17 ;  /* 0x000000ffff068224 */ /* 0x008fe200078e0011 */
[----:B------:R-:W-:Y:S02]  /*272e0*/  PRMT R68, RZ, 0x7610, R68 ;  /* 0x00007610ff447816 */ /* 0x000fe40000000044 */
[----:B------:R-:W-:Y:S02]  /*272f0*/  PRMT R67, RZ, 0x7610, R67 ;  /* 0x00007610ff437816 */ /* 0x000fe40000000043 */
[----:B------:R-:W-:Y:S01]  /*27300*/  PRMT R66, RZ, 0x7610, R66 ;  /* 0x00007610ff427816 */ /* 0x000fe20000000042 */
[----:B----4-:R0:W3:Y:S02]  /*27310*/  @!P0 LDG.E.U8 R69, desc[UR56][R6.64] ;  /* 0x0000003806458981 */ /* 0x0100e4000c1e1100 */
[----:B0-----:R-:W-:-:S02]  /*27320*/  @!P0 IMAD.MOV.U32 R6, RZ, RZ, R11 ;  /* 0x000000ffff068224 */ /* 0x001fc400078e000b */
[----:B------:R-:W-:-:S05]  /*27330*/  @!P0 IMAD.MOV.U32 R7, RZ, RZ, R15 ;  /* 0x000000ffff078224 */ /* 0x000fca00078e000f */
[----:B------:R2:W4:Y:S02]  /*27340*/  @!P0 LDG.E.U8 R68, desc[UR56][R6.64] ;  /* 0x0000003806448981 */ /* 0x000524000c1e1100 */
[----:B--2---:R-:W-:Y:S02]  /*27350*/  @!P0 IMAD.MOV.U32 R6, RZ, RZ, R9 ;  /* 0x000000ffff068224 */ /* 0x004fe400078e0009 */
[----:B------:R-:W-:-:S05]  /*27360*/  @!P0 IMAD.MOV.U32 R7, RZ, RZ, R10 ;  /* 0x000000ffff078224 */ /* 0x000fca00078e000a */
[----:B------:R0:W2:Y:S02]  /*27370*/  @!P0 LDG.E.U8 R67, desc[UR56][R6.64] ;  /* 0x0000003806438981 */ /* 0x0000a4000c1e1100 */
[----:B0-----:R-:W-:Y:S02]  /*27380*/  @!P0 IMAD.MOV.U32 R6, RZ, RZ, R2 ;  /* 0x000000ffff068224 */ /* 0x001fe400078e0002 */
[----:B------:R-:W-:Y:S01]  /*27390*/  @!P0 IMAD.MOV.U32 R7, RZ, RZ, R8 ;  /* 0x000000ffff078224 */ /* 0x000fe200078e0008 */
        /* <DEDUP_REMOVED lines=8> */
[----:B------:R-:W-:Y:S01]  /*27420*/  LOP3.LUT R8, R122, 0xffff, RZ, 0xc0, !PT ;  /* 0x0000ffff7a087812 */ /* 0x000fe200078ec0ff */
[----:B------:R-:W3:Y:S01]  /*27430*/  LDL R26, [R1+0xb3c] ;  /* 0x000b3c00011a7983 */ /* 0x000ee20000100800 */
[----:B------:R-:W-:-:S04]  /*27440*/  LOP3.LUT R7, R138, 0xffff, RZ, 0xc0, !PT ;  /* 0x0000ffff8a077812 */ /* 0x000fc800078ec0ff */
[----:B------:R-:W-:Y:S02]  /*27450*/  PRMT R15, R8, 0x3340, R7 ;  /* 0x00003340080f7816 */ /* 0x000fe40000000007 */
[----:B------:R-:W-:Y:S02]  /*27460*/  LOP3.LUT R8, R33, 0xffff, RZ, 0xc0, !PT ;  /* 0x0000ffff21087812 */ /* 0x000fe400078ec0ff */
[----:B------:R-:W4:Y:S01]  /*27470*/  LDL R33, [R1+0xb38] ;  /* 0x000b380001217983 */ /* 0x000f220000100800 */
[----:B------:R-:W-:Y:S02]  /*27480*/  LOP3.LUT R6, R139, 0xffff, RZ, 0xc0, !PT ;  /* 0x0000ffff8b067812 */ /* 0x000fe400078ec0ff */
[----:B------:R-:W-:Y:S02]  /*27490*/  LOP3.LUT R7, R64, 0xffff, RZ, 0xc0, !PT ;  /* 0x0000ffff40077812 */ /* 0x000fe400078ec0ff */
[----:B------:R-:W-:Y:S01]  /*274a0*/  PRMT R9, R6, 0x3340, R2 ;  /* 0x0000334006097816 */ /* 0x000fe20000000002 */
[----:B------:R-:W2:Y:S01]  /*274b0*/  LDL.LU R64, [R1+0x1e98] ;  /* 0x001e980001407983 */ /* 0x000ea20000300800 */
[----:B------:R-:W-:-:S03]  /*274c0*/  LOP3.LUT R6, R65, 0xffff, RZ, 0xc0, !PT ;  /* 0x0000ffff41067812 */ /* 0x000fc600078ec0ff */
[----:B------:R-:W2:Y:S04]  /*274d0*/  LDL.LU R65, [R1+0x1e94] ;  /* 0x001e940001417983 */ /* 0x000ea80000300800 */
[----:B------:R-:W2:Y:S01]  /*274e0*/  LDL R139, [R1+0x18c8] ;  /* 0x0018c800018b7983 */ /* 0x000ea20000100800 */
[----:B------:R-:W-:Y:S02]  /*274f0*/  PRMT R11, R8, 0x3340, R7 ;  /* 0x00003340080b7816 */ /* 0x000fe40000000007 */
[----:B------:R-:W-:Y:S01]  /*27500*/  LOP3.LUT R8, R30, 0xffff, RZ, 0xc0, !PT ;  /* 0x0000ffff1e087812 */ /* 0x000fe200078ec0ff */
[----:B------:R-:W2:Y:S04]  /*27510*/  LDL R122, [R1+0xaf8] ;  /* 0x000af800017a7983 */ /* 0x000ea80000100800 */
[----:B------:R-:W2:Y:S01]  /*27520*/  LDL R30, [R1+0xafc] ;  /* 0x000afc00011e7983 */ /* 0x000ea20000100800 */
[----:B------:R-:W-:-:S02]  /*27530*/  LOP3.LUT R2, R39, 0xffff, RZ, 0xc0, !PT ;  /* 0x0000ffff27027812 */ /* 0x000fc400078ec0ff */
[----:B------:R-:W-:Y:S01]  /*27540*/  LOP3.LUT R7, R244, 0xffff, RZ, 0xc0, !PT ;  /* 0x0000fffff4077812 */ /* 0x000fe200078ec0ff */
[----:B------:R-:W2:Y:S01]  /*27550*/  LDL R39, [R1+0xab8] ;  /* 0x000ab80001277983 */ /* 0x000ea20000100800 */
[----:B------:R-:W-:Y:S02]  /*27560*/  PRMT R10, R6, 0x3340, R2 ;  /* 0x00003340060a7816 */ /* 0x000fe40000000002 */
[----:B------:R-:W-:Y:S02]  /*27570*/  LOP3.LUT R6, R238, 0xffff, RZ, 0xc0, !PT ;  /* 0x0000ffffee067812 */ /* 0x000fe400078ec0ff */
[----:B------:R-:W-:Y:S02]  /*27580*/  LOP3.LUT R2, R231, 0xffff, RZ, 0xc0, !PT ;  /* 0x0000ffffe7027812 */ /* 0x000fe400078ec0ff */
[----:B------:R-:W-:Y:S02]  /*27590*/  PRMT R7, R8, 0x3340, R7 ;  /* 0x0000334008077816 */ /* 0x000fe40000000007 */
[----:B------:R-:W-:-:S02]  /*275a0*/  PRMT R2, R6, 0x3340, R2 ;  /* 0x0000334006027816 */ /* 0x000fc40000000002 */
[----:B------:R-:W-:Y:S02]  /*275b0*/  PRMT R10, R11, 0x5410, R10 ;  /* 0x000054100b0a7816 */ /* 0x000fe4000000000a */
[----:B------:R-:W-:Y:S02]  /*275c0*/  PRMT R11, R7, 0x5410, R2 ;  /* 0x00005410070b7816 */ /* 0x000fe40000000002 */
[----:B------:R-:W2:Y:S01]  /*275d0*/  LDL R2, [R1+0xa7c] ;  /* 0x000a7c0001027983 */ /* 0x000ea20000100800 */
[----:B------:R-:W-:Y:S02]  /*275e0*/  PRMT R8, R17, 0x5410, R16 ;  /* 0x0000541011087816 */ /* 0x000fe40000000010 */
[----:B------:R-:W-:Y:S01]  /*275f0*/  PRMT R9, R15, 0x5410, R9 ;  /* 0x000054100f097816 */ /* 0x000fe20000000009 */
[----:B------:R-:W2:Y:S04]  /*27600*/  LDL R17, [R1+0xa38] ;  /* 0x000a380001117983 */ /* 0x000ea80000100800 */
[----:B------:R-:W2:Y:S04]  /*27610*/  LDL R16, [R1+0xa3c] ;  /* 0x000a3c0001107983 */ /* 0x000ea80000100800 */
[----:B------:R-:W2:Y:S01]  /*27620*/  LDL R15, [R1+0x9f8] ;  /* 0x0009f800010f7983 */ /* 0x000ea20000100800 */
[----:B---3--:R-:W-:-:S03]  /*27630*/  @!P0 IMAD.MOV.U32 R6, RZ, RZ, R26 ;  /* 0x000000ffff068224 */ /* 0x008fc600078e001a */
[----:B------:R-:W3:Y:S01]  /*27640*/  LDL R26, [R1+0xabc] ;  /* 0x000abc00011a7983 */ /* 0x000ee20000100800 */
[----:B----4-:R-:W-:-:S03]  /*27650*/  @!P0 IMAD.MOV.U32 R7, RZ, RZ, R33 ;  /* 0x000000ffff078224 */ /* 0x010fc600078e0021 */
[----:B------:R-:W4:Y:S01]  /*27660*/  LDL R33, [R1+0xa78] ;  /* 0x000a780001217983 */ /* 0x000f220000100800 */
[----:B--2---:R-:W-:-:S03]  /*27670*/  PRMT R65, RZ, 0x7610, R65 ;  /* 0x00007610ff417816 */ /* 0x004fc60000000041 */
[----:B------:R0:W-:Y:S04]  /*27680*/  STS.128 [R139+UR58], R8 ;  /* 0x000000088b007988 */ /* 0x0001e80008000c3a */
[----:B------:R1:W2:Y:S04]  /*27690*/  @!P0 LDG.E.U8 R65, desc[UR56][R6.64] ;  /* 0x0000003806418981 */ /* 0x0002a8000c1e1100 */
[----:B0-----:R-:W2:Y:S04]  /*276a0*/  LDL R11, [R1+0x9fc] ;  /* 0x0009fc00010b7983 */ /* 0x001ea80000100800 */
[----:B------:R-:W2:Y:S04]  /*276b0*/  LDL R10, [R1+0x9b8] ;  /* 0x0009b800010a7983 */ /* 0x000ea80000100800 */
[----:B------:R-:W2:Y:S01]  /*276c0*/  LDL R9, [R1+0x9bc] ;  /* 0x0009bc0001097983 */ /* 0x000ea20000100800 */
[----:B-1----:R-:W-:-:S03]  /*276d0*/  @!P0 IMAD.MOV.U32 R6, RZ, RZ, R30 ;  /* 0x000000ffff068224 */ /* 0x002fc600078e001e */
[----:B------:R-:W2:Y:S04]  /*276e0*/  LDL.LU R30, [R1+0x978] ;  /* 0x00097800011e7983 */ /* 0x000ea80000300800 */
[----:B------:R-:W2:Y:S01]  /*276f0*/  LDL R8, [R1+0x97c] ;  /* 0x00097c0001087983 */ /* 0x000ea20000100800 */
[----:B------:R-:W-:Y:S01]  /*27700*/  PRMT R64, RZ, 0x7610, R64 ;  /* 0x00007610ff407816 */ /* 0x000fe20000000040 */
[----:B------:R-:W-:Y:S01]  /*27710*/  @!P0 IMAD.MOV.U32 R7, RZ, RZ, R122 ;  /* 0x000000ffff078224 */ /* 0x000fe200078e007a */
[----:B------:R-:W-:-:S04]  /*27720*/  PRMT R63, RZ, 0x7610, R63 ;  /* 0x00007610ff3f7816 */ /* 0x000fc8000000003f */
[----:B------:R0:W2:Y:S01]  /*27730*/  @!P0 LDG.E.U8 R64, desc[UR56][R6.64] ;  /* 0x0000003806408981 */ /* 0x0000a2000c1e1100 */
[----:B------:R-:W-:Y:S01]  /*27740*/  PRMT R62, RZ, 0x7610, R62 ;  /* 0x00007610ff3e7816 */ /* 0x000fe2000000003e */
[----:B0-----:R-:W-:Y:S01]  /*27750*/  @!P0 IMAD.MOV.U32 R7, RZ, RZ, R39 ;  /* 0x000000ffff078224 */ /* 0x001fe200078e0027 */
[----:B------:R-:W-:Y:S02]  /*27760*/  PRMT R61, RZ, 0x7610, R61 ;  /* 0x00007610ff3d7816 */ /* 0x000fe4000000003d */
[----:B------:R-:W-:Y:S02]  /*27770*/  PRMT R60, RZ, 0x7610, R60 ;  /* 0x00007610ff3c7816 */ /* 0x000fe4000000003c */
[----:B------:R-:W-:Y:S01]  /*27780*/  PRMT R59, RZ, 0x7610, R59 ;  /* 0x00007610ff3b7816 */ /* 0x000fe2000000003b */
[----:B---3--:R-:W-:Y:S02]  /*27790*/  @!P0 IMAD.MOV.U32 R6, RZ, RZ, R26 ;  /* 0x000000ffff068224 */ /* 0x008fe400078e001a */
[----:B------:R-:W3:Y:S04]  /*277a0*/  LDL.LU R26, [R1+0x938] ;  /* 0x00093800011a7983 */ /* 0x000ee80000300800 */
[----:B------:R0:W3:Y:S02]  /*277b0*/  @!P0 LDG.E.U8 R63, desc[UR56][R6.64] ;  /* 0x00000038063f8981 */ /* 0x0000e4000c1e1100 */
[----:B0-----:R-:W-:-:S02]  /*277c0*/  @!P0 IMAD.MOV.U32 R6, RZ, RZ, R2 ;  /* 0x000000ffff068224 */ /* 0x001fc400078e0002 */
[----:B----4-:R-:W-:Y:S01]  /*277d0*/  @!P0 IMAD.MOV.U32 R7, RZ, RZ, R33 ;  /* 0x000000ffff078224 */ /* 0x010fe200078e0021 */
[----:B------:R-:W4:Y:S04]  /*277e0*/  LDL R2, [R1+0x93c] ;  /* 0x00093c0001027983 */ /* 0x000f280000100800 */
[----:B------:R-:W4:Y:S04]  /*277f0*/  LDL.LU R39, [R1+0x8f8] ;  /* 0x0008f80001277983 */ /* 0x000f280000300800 */
[----:B------:R-:W4:Y:S04]  /*27800*/  LDL.LU R33, [R1+0x8fc] ;  /* 0x0008fc0001217983 */ /* 0x000f280000300800 */
[----:B------:R0:W4:Y:S02]  /*27810*/  @!P0 LDG.E.U8 R62, desc[UR56][R6.64] ;  /* 0x00000038063e8981 */ /* 0x000124000c1e1100 */
[----:B0-----:R-:W-:-:S02]  /*27820*/  @!P0 IMAD.MOV.U32 R6, RZ, RZ, R16 ;  /* 0x000000ffff068224 */ /* 0x001fc400078e0010 */
[----:B------:R-:W-:-:S05]  /*27830*/  @!P0 IMAD.MOV.U32 R7, RZ, RZ, R17 ;  /* 0x000000ffff078224 */ /* 0x000fca00078e0011 */
[----:B------:R2:W4:Y:S02]  /*27840*/  @!P0 LDG.E.U8 R61, desc[UR56][R6.64] ;  /* 0x00000038063d8981 */ /* 0x000524000c1e1100 */
[----:B--2---:R-:W-:Y:S02]  /*27850*/  @!P0 IMAD.MOV.U32 R6, RZ, RZ, R11 ;  /* 0x000000ffff068224 */ /* 0x004fe400078e000b */
[----:B------:R-:W-:Y:S02]  /*27860*/  @!P0 IMAD.MOV.U32 R7, RZ, RZ, R15 ;  /* 0x000000ffff078224 */ /* 0x000fe400078e000f */
[----:B------:R-:W2:Y:S04]  /*27870*/  LDL R15, [R1+0xfb8] ;  /* 0x000fb800010f7983 */ /* 0x000ea80000100800 */
[----:B------:R0:W2:Y:S02]  /*27880*/  @!P0 LDG.E.U8 R60, desc[UR56][R6.64] ;  /* 0x00000038063c8981 */ /* 0x0000a4000c1e1100 */
[----:B0-----:R-:W-:-:S02]  /*27890*/  @!P0 IMAD.MOV.U32 R6, RZ, RZ, R9 ;  /* 0x000000ffff068224 */ /* 0x001fc400078e0009 */
[----:B------:R-:W-:Y:S01]  /*278a0*/  @!P0 IMAD.MOV.U32 R7, RZ, RZ, R10 ;  /* 0x000000ffff078224 */ /* 0x000fe200078e000a */
[----:B------:R-:W2:Y:S04]  /*278b0*/  LDL R9, [R1+0x139c] ;  /* 0x00139c0001097983 */ /* 0x000ea80000100800 */
[----:B------:R-:W2:Y:S04]  /*278c0*/  LDL R10, [R1+0x13d4] ;  /* 0x0013d400010a7983 */ /* 0x000ea80000100800 */
[----:B------:R0:W2:Y:S02]  /*278d0*/  @!P0 LDG.E.U8 R59, desc[UR56][R6.64] ;  /* 0x00000038063b8981 */ /* 0x0000a4000c1e1100 */
[----:B0-----:R-:W-:-:S02]  /*278e0*/  @!P0 IMAD.MOV.U32 R6, RZ, RZ, R8 ;  /* 0x000000ffff068224 */ /* 0x001fc400078e0008 */
[----:B------:R-:W2:Y:S01]  /*278f0*/  LDL R8, [R1+0x13a0] ;  /* 0x0013a00001087983 */ /* 0x000ea20000100800 */
[----:B------:R-:W-:Y:S01]  /*27900*/  PRMT R58, RZ, 0x7610, R58 ;  /* 0x00007610ff3a7816 */ /* 0x000fe2000000003a */
[----:B------:R-:W-:Y:S01]  /*27910*/  @!P0 IMAD.MOV.U32 R7, RZ, RZ, R30 ;  /* 0x000000ffff078224 */ /* 0x000fe200078e001e */
[----:B------:R-:W-:Y:S02]  /*27920*/  PRMT R57, RZ, 0x7610, R57 ;  /* 0x00007610ff397816 */ /* 0x000fe40000000039 */
[----:B------:R-:W-:Y:S02]  /*27930*/  PRMT R56, RZ, 0x7610, R56 ;  /* 0x00007610ff387816 */ /* 0x000fe40000000038 */
[----:B------:R-:W-:Y:S01]  /*27940*/  PRMT R55, RZ, 0x7610, R55 ;  /* 0x00007610ff377816 */ /* 0x000fe20000000037 */
[----:B------:R-:W2:Y:S04]  /*27950*/  LDL.LU R11, [R1+0x7dc] ;  /* 0x0007dc00010b7983 */ /* 0x000ea80000300800 */
[----:B------:R3:W2:Y:S01]  /*27960*/  @!P0 LDG.E.U8 R58, desc[UR56][R6.64] ;  /* 0x00000038063a8981 */ /* 0x0006a2000c1e1100 */
[----:B------:R-:W-:Y:S01]  /*27970*/  PRMT R54, RZ, 0x7610, R54 ;  /* 0x00007610ff367816 */ /* 0x000fe20000000036 */
[----:B---3--:R-:W-:-:S02]  /*27980*/  @!P0 IMAD.MOV.U32 R7, RZ, RZ, R26 ;  /* 0x000000ffff078224 */ /* 0x008fc400078e001a */
[----:B----4-:R-:W-:Y:S02]  /*27990*/  @!P0 IMAD.MOV.U32 R6, RZ, RZ, R2 ;  /* 0x000000ffff068224 */ /* 0x010fe400078e0002 */
[----:B------:R-:W3:Y:S04]  /*279a0*/  LDL.LU R2, [R1+0x7d4] ;  /* 0x0007d40001027983 */ /* 0x000ee80000300800 */
[----:B------:R0:W4:Y:S04]  /*279b0*/  @!P0 LDG.E.U8 R57, desc[UR56][R6.64] ;  /* 0x0000003806398981 */ /* 0x000128000c1e1100 */
[----:B------:R-:W4:Y:S04]  /*279c0*/  LDL.LU R17, [R1+0x7c8] ;  /* 0x0007c80001117983 */ /* 0x000f280000300800 */
[----:B------:R-:W4:Y:S01]  /*279d0*/  LDL.LU R16, [R1+0x7b8] ;  /* 0x0007b80001107983 */ /* 0x000f220000300800 */
[----:B0-----:R-:W-:-:S02]  /*279e0*/  @!P0 IMAD.MOV.U32 R6, RZ, RZ, R33 ;  /* 0x000000ffff068224 */ /* 0x001fc400078e0021 */
[----:B------:R-:W-:-:S05]  /*279f0*/  @!P0 IMAD.MOV.U32 R7, RZ, RZ, R39 ;  /* 0x000000ffff078224 */ /* 0x000fca00078e0027 */
[----:B------:R2:W4:Y:S02]  /*27a00*/  @!P0 LDG.E.U8 R56, desc[UR56][R6.64] ;  /* 0x0000003806388981 */ /* 0x000524000c1e1100 */
[----:B--2---:R-:W-:Y:S02]  /*27a10*/  @!P0 IMAD.MOV.U32 R7, RZ, RZ, R15 ;  /* 0x000000ffff078224 */ /* 0x004fe400078e000f */
[----:B------:R-:W-:Y:S02]  /*27a20*/  @!P0 IMAD.MOV.U32 R6, RZ, RZ, R10 ;  /* 0x000000ffff068224 */ /* 0x000fe400078e000a */
[----:B------:R-:W2:Y:S04]  /*27a30*/  LDL R10, [R1+0x12e0] ;  /* 0x0012e000010a7983 */ /* 0x000ea80000100800 */
[----:B------:R-:W4:Y:S04]  /*27a40*/  LDL.LU R15, [R1+0x7ac] ;  /* 0x0007ac00010f7983 */ /* 0x000f280000300800 */
[----:B------:R0:W4:Y:S04]  /*27a50*/  @!P0 LDG.E.U8 R55, desc[UR56][R6.64] ;  /* 0x0000003806378981 */ /* 0x000128000c1e1100 */
[----:B------:R-:W4:Y:S04]  /*27a60*/  LDL.LU R134, [R1+0x79c] ;  /* 0x00079c0001867983 */ /* 0x000f280000300800 */
[----:B------:R-:W4:Y:S04]  /*27a70*/  LDL.LU R133, [R1+0x794] ;  /* 0x0007940001857983 */ /* 0x000f280000300800 */
[----:B------:R-:W4:Y:S01]  /*27a80*/  LDL.LU R123, [R1+0x78c] ;  /* 0x00078c00017b7983 */ /* 0x000f220000300800 */
[----:B0-----:R-:W-:-:S02]  /*27a90*/  @!P0 IMAD.MOV.U32 R6, RZ, RZ, R8 ;  /* 0x000000ffff068224 */ /* 0x001fc400078e0008 */
[----:B------:R-:W-:Y:S01]  /*27aa0*/  @!P0 IMAD.MOV.U32 R7, RZ, RZ, R9 ;  /* 0x000000ffff078224 */ /* 0x000fe200078e0009 */
[----:B------:R-:W3:Y:S04]  /*27ab0*/  LDL R8, [R1+0x12a0] ;  /* 0x0012a00001087983 */ /* 0x000ee80000100800 */
[----:B------:R-:W4:Y:S04]  /*27ac0*/  LDL R9, [R1+0x129c] ;  /* 0x00129c0001097983 */ /* 0x000f280000100800 */
        /* <DEDUP_REMOVED lines=10> */
[----:B------:R-:W0:Y:S04]  /*27b70*/  LDL R6, [R1+0x131c] ;  /* 0x00131c0001067983 */ /* 0x000e280000100800 */
[----:B------:R-:W0:Y:S01]  /*27b80*/  LDL R7, [R1+0x1320] ;  /* 0x0013200001077983 */ /* 0x000e220000100800 */
[----:B------:R-:W-:Y:S02]  /*27b90*/  PRMT R52, RZ, 0x7610, R52 ;  /* 0x00007610ff347816 */ /* 0x000fe40000000034 */
        /* <DEDUP_REMOVED lines=10> */
[----:B----4-:R-:W-:Y:S01]  /*27c40*/  @!P0 IMAD.MOV.U32 R7, RZ, RZ, R9 ;  /* 0x000000ffff078224 */ /* 0x010fe200078e0009 */
        /* <DEDUP_REMOVED lines=8> */
[----:B------:R-:W-:Y:S02]  /*27cd0*/  PRMT R16, R6, 0x3340, R2 ;  /* 0x0000334006107816 */ /* 0x000fe40000000002 */
[----:B------:R-:W-:Y:S02]  /*27ce0*/  LOP3.LUT R6, R133, 0xffff, RZ, 0xc0, !PT ;  /* 0x0000ffff85067812 */ /* 0x000fe400078ec0ff */
[----:B------:R-:W-:Y:S02]  /*27cf0*/  LOP3.LUT R2, R123, 0xffff, RZ, 0xc0, !PT ;  /* 0x0000ffff7b027812 */ /* 0x000fe400078ec0ff */
[----:B------:R-:W-:Y:S02]  /*27d00*/  PRMT R15, R8, 0x3340, R7 ;  /* 0x00003340080f7816 */ /* 0x000fe40000000007 */
[----:B------:R-:W-:-:S02]  /*27d10*/  LOP3.LUT R8, R122, 0xffff, RZ, 0xc0, !PT ;  /* 0x0000ffff7a087812 */ /* 0x000fc400078ec0ff */
[----:B------:R-:W-:Y:S02]  /*27d20*/  LOP3.LUT R7, R138, 0xffff, RZ, 0xc0, !PT ;  /* 0x0000ffff8a077812 */ /* 0x000fe400078ec0ff */
[----:B------:R-:W-:Y:S02]  /*27d30*/  PRMT R9, R6, 0x3340, R2 ;  /* 0x0000334006097816 */ /* 0x000fe40000000002 */
[----:B------:R-:W-:Y:S02]  /*27d40*/  LOP3.LUT R6, R48, 0xffff, RZ, 0xc0, !PT ;  /* 0x0000ffff30067812 */ /* 0x000fe400078ec0ff */
[----:B------:R-:W-:Y:S01]  /*27d50*/  LOP3.LUT R2, R49, 0xffff, RZ, 0xc0, !PT ;  /* 0x0000ffff31027812 */ /* 0x000fe200078ec0ff */
[----:B------:R-:W4:Y:S01]  /*27d60*/  LDL.LU R48, [R1+0x1e90] ;  /* 0x001e900001307983 */ /* 0x000f220000300800 */
[----:B------:R-:W-:-:S03]  /*27d70*/  PRMT R11, R8, 0x3340, R7 ;  /* 0x00003340080b7816 */ /* 0x000fc60000000007 */
[----:B------:R-:W2:Y:S01]  /*27d80*/  LDL.LU R49, [R1+0x1e8c] ;  /* 0x001e8c0001317983 */ /* 0x000ea20000300800 */
[----:B------:R-:W-:Y:S02]  /*27d90*/  LOP3.LUT R8, R13, 0xffff, RZ, 0xc0, !PT ;  /* 0x0000ffff0d087812 */ /* 0x000fe400078ec0ff */
[----:B------:R-:W-:Y:S01]  /*27da0*/  PRMT R10, R6, 0x3340, R2 ;  /* 0x00003340060a7816 */ /* 0x000fe20000000002 */
[----:B------:R-:W3:Y:S01]  /*27db0*/  LDL.LU R13, [R1+0x1e88] ;  /* 0x001e8800010d7983 */ /* 0x000ee20000300800 */
[----:B------:R-:W-:-:S03]  /*27dc0*/  LOP3.LUT R7, R12, 0xffff, RZ, 0xc0, !PT ;  /* 0x0000ffff0c077812 */ /* 0x000fc600078ec0ff */
[----:B------:R-:W3:Y:S01]  /*27dd0*/  LDL.LU R12, [R1+0x1e84] ;  /* 0x001e8400010c7983 */ /* 0x000ee20000300800 */
[----:B------:R-:W-:-:S03]  /*27de0*/  LOP3.LUT R6, R24, 0xffff, RZ, 0xc0, !PT ;  /* 0x0000ffff18067812 */ /* 0x000fc600078ec0ff */
[----:B------:R-:W3:Y:S04]  /*27df0*/  LDL R122, [R1+0x125c] ;  /* 0x00125c00017a7983 */ /* 0x000ee80000100800 */
[----:B------:R-:W3:Y:S04]  /*27e00*/  LDL R24, [R1+0x1260] ;  /* 0x0012600001187983 */ /* 0x000ee80000100800 */
[----:B------:R-:W3:Y:S04]  /*27e10*/  LDL R138, [R1+0x121c] ;  /* 0x00121c00018a7983 */ /* 0x000ee80000100800 */
[----:B------:R-:W3:Y:S01]  /*27e20*/  LDL R134, [R1+0x1220] ;  /* 0x0012200001867983 */ /* 0x000ee20000100800 */
[----:B------:R-:W-:-:S03]  /*27e30*/  LOP3.LUT R2, R148, 0xffff, RZ, 0xc0, !PT ;  /* 0x0000ffff94027812 */ /* 0x000fc600078ec0ff */
[----:B------:R-:W3:Y:S04]  /*27e40*/  LDL R133, [R1+0x11dc] ;  /* 0x0011dc0001857983 */ /* 0x000ee80000100800 */
[----:B------:R-:W3:Y:S01]  /*27e50*/  LDL R123, [R1+0x11e0] ;  /* 0x0011e000017b7983 */ /* 0x000ee20000100800 */
[----:B------:R-:W-:Y:S02]  /*27e60*/  PRMT R7, R8, 0x3340, R7 ;  /* 0x0000334008077816 */ /* 0x000fe40000000007 */
[----:B------:R-:W-:Y:S02]  /*27e70*/  PRMT R2, R6, 0x3340, R2 ;  /* 0x0000334006027816 */ /* 0x000fe40000000002 */
[----:B------:R-:W-:Y:S02]  /*27e80*/  PRMT R10, R11, 0x5410, R10 ;  /* 0x000054100b0a7816 */ /* 0x000fe4000000000a */
[----:B------:R-:W-:-:S02]  /*27e90*/  PRMT R11, R7, 0x5410, R2 ;  /* 0x00005410070b7816 */ /* 0x000fc40000000002 */
[----:B------:R-:W3:Y:S01]  /*27ea0*/  LDL R2, [R1+0x11a0] ;  /* 0x0011a00001027983 */ /* 0x000ee20000100800 */
[----:B------:R-:W-:-:S03]  /*27eb0*/  PRMT R9, R15, 0x5410, R9 ;  /* 0x000054100f097816 */ /* 0x000fc60000000009 */
[----:B------:R-:W3:Y:S01]  /*27ec0*/  LDL R15, [R1+0x119c] ;  /* 0x00119c00010f7983 */ /* 0x000ee20000100800 */
[----:B------:R-:W-:-:S03]  /*27ed0*/  PRMT R8, R17, 0x5410, R16 ;  /* 0x0000541011087816 */ /* 0x000fc60000000010 */
[----:B------:R-:W3:Y:S04]  /*27ee0*/  LDL R16, [R1+0x1120] ;  /* 0x0011200001107983 */ /* 0x000ee80000100800 */
[----:B------:R-:W3:Y:S01]  /*27ef0*/  LDL R17, [R1+0x111c] ;  /* 0x00111c0001117983 */ /* 0x000ee20000100800 */
[----:B------:R-:W-:-:S03]  /*27f00*/  PRMT R252, RZ, 0x7610, R252 ;  /* 0x00007610fffc7816 */ /* 0x000fc600000000fc */
[----:B------:R0:W-:Y:S04]  /*27f10*/  STS.128 [R139+UR58+0x4000], R8 ;  /* 0x004000088b007988 */ /* 0x0001e80008000c3a */
[----:B0-----:R-:W3:Y:S04]  /*27f20*/  LDL R9, [R1+0x10dc] ;  /* 0x0010dc0001097983 */ /* 0x001ee80000100800 */
[----:B------:R-:W3:Y:S01]  /*27f30*/  LDL R8, [R1+0x10e0] ;  /* 0x0010e00001087983 */ /* 0x000ee20000100800 */
[----:B------:R-:W-:Y:S02]  /*27f40*/  PRMT R251, RZ, 0x7610, R251 ;  /* 0x00007610fffb7816 */ /* 0x000fe400000000fb */
[----:B------:R-:W-:-:S02]  /*27f50*/  PRMT R250, RZ, 0x7610, R250 ;  /* 0x00007610fffa7816 */ /* 0x000fc400000000fa */
[----:B------:R-:W-:Y:S01]  /*27f60*/  PRMT R249, RZ, 0x7610, R249 ;  /* 0x00007610fff97816 */ /* 0x000fe200000000f9 */
[----:B------:R-:W3:Y:S04]  /*27f70*/  LDL R11, [R1+0x105c] ;  /* 0x00105c00010b7983 */ /* 0x000ee80000100800 */
[----:B------:R-:W3:Y:S01]  /*27f80*/  LDL R10, [R1+0x1060] ;  /* 0x00106000010a7983 */ /* 0x000ee20000100800 */
[----:B--2---:R-:W-:Y:S02]  /*27f90*/  PRMT R49, RZ, 0x7610, R49 ;  /* 0x00007610ff317816 */ /* 0x004fe40000000031 */
[----:B----4-:R-:W-:Y:S01]  /*27fa0*/  PRMT R48, RZ, 0x7610, R48 ;  /* 0x00007610ff307816 */ /* 0x010fe20000000030 */
[----:B---3--:R-:W-:Y:S02]  /*27fb0*/  @!P0 IMAD.MOV.U32 R7, RZ, RZ, R122 ;  /* 0x000000ffff078224 */ /* 0x008fe400078e007a */
[----:B------:R-:W-:Y:S01]  /*27fc0*/  @!P0 IMAD.MOV.U32 R6, RZ, RZ, R24 ;  /* 0x000000ffff068224 */ /* 0x000fe200078e0018 */
[----:B------:R-:W2:Y:S04]  /*27fd0*/  LDL R122, [R1+0x115c] ;  /* 0x00115c00017a7983 */ /* 0x000ea80000100800 */
[----:B------:R-:W3:Y:S04]  /*27fe0*/  LDL R24, [R1+0x1160] ;  /* 0x0011600001187983 */ /* 0x000ee80000100800 */
[----:B------:R0:W4:Y:S02]  /*27ff0*/  @!P0 LDG.E.U8 R49, desc[UR56][R6.64] ;  /* 0x0000003806318981 */ /* 0x000124000c1e1100 */
[----:B0-----:R-:W-:-:S02]  /*28000*/  @!P0 IMAD.MOV.U32 R6, RZ, RZ, R134 ;  /* 0x000000ffff068224 */ /* 0x001fc400078e0086 */
[----:B------:R-:W-:-:S05]  /*28010*/  @!P0 IMAD.MOV.U32 R7, RZ, RZ, R138 ;  /* 0x000000ffff078224 */ /* 0x000fca00078e008a */
[----:B------:R0:W4:Y:S02]  /*28020*/  @!P0 LDG.E.U8 R48, desc[UR56][R6.64] ;  /* 0x0000003806308981 */ /* 0x000124000c1e1100 */
[----:B0-----:R-:W-:Y:S02]  /*28030*/  @!P0 IMAD.MOV.U32 R6, RZ, RZ, R123 ;  /* 0x000000ffff068224 */ /* 0x001fe400078e007b */
[----:B------:R-:W-:Y:S01]  /*28040*/  @!P0 IMAD.MOV.U32 R7, RZ, RZ, R133 ;  /* 0x000000ffff078224 */ /* 0x000fe200078e0085 */
[----:B------:R-:W-:Y:S01]  /*28050*/  PRMT R248, RZ, 0x7610, R248 ;  /* 0x00007610fff87816 */ /* 0x000fe200000000f8 */
[----:B------:R-:W4:Y:S04]  /*28060*/  LDL R123, [R1+0xfdc] ;  /* 0x000fdc00017b7983 */ /* 0x000f280000100800 */
[----:B------:R0:W4:Y:S02]  /*28070*/  @!P0 LDG.E.U8 R252, desc[UR56][R6.64] ;  /* 0x0000003806fc8981 */ /* 0x000124000c1e1100 */
[----:B0-----:R-:W-:-:S02]  /*28080*/  @!P0 IMAD.MOV.U32 R6, RZ, RZ, R2 ;  /* 0x000000ffff068224 */ /* 0x001fc400078e0002 */
[----:B------:R-:W4:Y:S01]  /*28090*/  LDL R2, [R1+0x10a0] ;  /* 0x0010a00001027983 */ /* 0x000f220000100800 */
[----:B------:R-:W-:-:S03]  /*280a0*/  @!P0 IMAD.MOV.U32 R7, RZ, RZ, R15 ;  /* 0x000000ffff078224 */ /* 0x000fc600078e000f */
[----:B------:R-:W4:Y:S04]  /*280b0*/  LDL R15, [R1+0x109c] ;  /* 0x00109c00010f7983 */ /* 0x000f280000100800 */
[----:B------:R2:W4:Y:S02]  /*280c0*/  @!P0 LDG.E.U8 R251, desc[UR56][R6.64] ;  /* 0x0000003806fb8981 */ /* 0x000524000c1e1100 */
[----:B--2---:R-:W-:Y:S02]  /*280d0*/  @!P0 IMAD.MOV.U32 R7, RZ, RZ, R122 ;  /* 0x000000ffff078224 */ /* 0x004fe400078e007a */
[----:B---3--:R-:W-:Y:S01]  /*280e0*/  @!P0 IMAD.MOV.U32 R6, RZ, RZ, R24 ;  /* 0x000000ffff068224 */ /* 0x008fe200078e0018 */
[----:B------:R-:W2:Y:S04]  /*280f0*/  LDL R122, [R1+0xc70] ;  /* 0x000c7000017a7983 */ /* 0x000ea80000100800 */
[----:B------:R0:W3:Y:S02]  /*28100*/  @!P0 LDG.E.U8 R250, desc[UR56][R6.64] ;  /* 0x0000003806fa8981 */ /* 0x0000e4000c1e1100 */
[----:B0-----:R-:W-:-:S02]  /*28110*/  @!P0 IMAD.MOV.U32 R6, RZ, RZ, R16 ;  /* 0x000000ffff068224 */ /* 0x001fc400078e0010 */
[----:B------:R-:W-:Y:S01]  /*28120*/  @!P0 IMAD.MOV.U32 R7, RZ, RZ, R17 ;  /* 0x000000ffff078224 */ /* 0x000fe200078e0011 */
[----:B------:R-:W-:Y:S01]  /*28130*/  PRMT R247, RZ, 0x7610, R247 ;  /* 0x00007610fff77816 */ /* 0x000fe200000000f7 */
[----:B------:R-:W2:Y:S04]  /*28140*/  LDL R17, [R1+0xc74] ;  /* 0x000c740001117983 */ /* 0x000ea80000100800 */
[----:B------:R0:W3:Y:S04]  /*28150*/  @!P0 LDG.E.U8 R249, desc[UR56][R6.64] ;  /* 0x0000003806f98981 */ /* 0x0000e8000c1e1100 */
[----:B------:R-:W3:Y:S01]  /*28160*/  LDL R16, [R1+0xc30] ;  /* 0x000c300001107983 */ /* 0x000ee20000100800 */
[----:B0-----:R-:W-:-:S02]  /*28170*/  @!P0 IMAD.MOV.U32 R6, RZ, RZ, R8 ;  /* 0x000000ffff068224 */ /* 0x001fc400078e0008 */
[----:B------:R-:W-:Y:S01]  /*28180*/  @!P0 IMAD.MOV.U32 R7, RZ, RZ, R9 ;  /* 0x000000ffff078224 */ /* 0x000fe200078e0009 */
[----:B------:R-:W2:Y:S04]  /*28190*/  LDL R8, [R1+0x1020] ;  /* 0x0010200001087983 */ /* 0x000ea80000100800 */
[----:B------:R-:W3:Y:S04]  /*281a0*/  LDL R9, [R1+0x101c] ;  /* 0x00101c0001097983 */ /* 0x000ee80000100800 */
[----:B------:R4:W3:Y:S02]  /*281b0*/  @!P0 LDG.E.U8 R248, desc[UR56][R6.64] ;  /* 0x0000003806f88981 */ /* 0x0008e4000c1e1100 */
[----:B----4-:R-:W-:-:S02]  /*281c0*/  @!P0 IMAD.MOV.U32 R6, RZ, RZ, R2 ;  /* 0x000000ffff068224 */ /* 0x010fc400078e0002 */
[----:B------:R-:W4:Y:S01]  /*281d0*/  LDL R2, [R1+0xfe0] ;  /* 0x000fe00001027983 */ /* 0x000f220000100800 */
[----:B------:R-:W-:-:S03]  /*281e0*/  @!P0 IMAD.MOV.U32 R7, RZ, RZ, R15 ;  /* 0x000000ffff078224 */ /* 0x000fc600078e000f */
[----:B------:R-:W4:Y:S01]  /*281f0*/  LDL R15, [R1+0xc34] ;  /* 0x000c3400010f7983 */ /* 0x000f220000100800 */
[----:B------:R-:W-:-:S03]  /*28200*/  PRMT R246, RZ, 0x7610, R246 ;  /* 0x00007610fff67816 */ /* 0x000fc600000000f6 */
[----:B------:R0:W4:Y:S01]  /*28210*/  @!P0 LDG.E.U8 R247, desc[UR56][R6.64] ;  /* 0x0000003806f78981 */ /* 0x000122000c1e1100 */
[----:B------:R-:W-:Y:S01]  /*28220*/  PRMT R245, RZ, 0x7610, R245 ;  /* 0x00007610fff57816 */ /* 0x000fe200000000f5 */
[----:B0-----:R-:W-:Y:S02]  /*28230*/  @!P0 IMAD.MOV.U32 R6, RZ, RZ, R10 ;  /* 0x000000ffff068224 */ /* 0x001fe400078e000a */
[----:B------:R-:W-:Y:S01]  /*28240*/  @!P0 IMAD.MOV.U32 R7, RZ, RZ, R11 ;  /* 0x000000ffff078224 */ /* 0x000fe200078e000b */
[----:B------:R-:W4:Y:S04]  /*28250*/  LDL R10, [R1+0xbf4] ;  /* 0x000bf400010a7983 */ /* 0x000f280000100800 */
[----:B------:R-:W4:Y:S04]  /*28260*/  LDL R11, [R1+0xbf0] ;  /* 0x000bf000010b7983 */ /* 0x000f280000100800 */
[----:B------:R2:W4:Y:S02]  /*28270*/  @!P0 LDG.E.U8 R246, desc[UR56][R6.64] ;  /* 0x0000003806f68981 */ /* 0x000524000c1e1100 */
[----:B--2---:R-:W-:-:S02]  /*28280*/  @!P0 IMAD.MOV.U32 R6, RZ, RZ, R8 ;  /* 0x000000ffff068224 */ /* 0x004fc400078e0008 */
[----:B---3--:R-:W-:Y:S01]  /*28290*/  @!P0 IMAD.MOV.U32 R7, RZ, RZ, R9 ;  /* 0x000000ffff078224 */ /* 0x008fe200078e0009 */
[----:B------:R-:W2:Y:S04]  /*282a0*/  LDL R8, [R1+0xbb4] ;  /* 0x000bb40001087983 */ /* 0x000ea80000100800 */
[----:B------:R-:W3:Y:S04]  /*282b0*/  LDL R9, [R1+0xbb0] ;  /* 0x000bb00001097983 */ /* 0x000ee80000100800 */
[----:B------:R4:W3:Y:S04]  /*282c0*/  @!P0 LDG.E.U8 R245, desc[UR56][R6.64] ;  /* 0x0000003806f58981 */ /* 0x0008e8000c1e1100 */
[----:B------:R-:W3:Y:S01]  /*282d0*/  LDL.LU R24, [R1+0xb70] ;  /* 0x000b700001187983 */ /* 0x000ee20000300800 */
[----:B----4-:R-:W-:-:S03]  /*282e0*/  @!P0 IMAD.MOV.U32 R6, RZ, RZ, R2 ;  /* 0x000000ffff068224 */ /* 0x010fc600078e0002 */
[----:B------:R-:W4:Y:S01]  /*282f0*/  LDL R2, [R1+0xb74] ;  /* 0x000b740001027983 */ /* 0x000f220000100800 */
[----:B------:R-:W-:Y:S01]  /*28300*/  PRMT R244, RZ, 0x7610, R244 ;  /* 0x00007610fff47816 */ /* 0x000fe200000000f4 */
[----:B------:R-:W-:Y:S01]  /*28310*/  @!P0 IMAD.MOV.U32 R7, RZ, RZ, R123 ;  /* 0x000000ffff078224 */ /* 0x000fe200078e007b */
[----:B------:R-:W-:-:S04]  /*28320*/  PRMT R243, RZ, 0x7610, R243 ;  /* 0x00007610fff37816 */ /* 0x000fc800000000f3 */
[----:B------:R0:W4:Y:S01]  /*28330*/  @!P0 LDG.E.U8 R244, desc[UR56][R6.64] ;  /* 0x0000003806f48981 */ /* 0x000122000c1e1100 */
[----:B------:R-:W-:Y:S01]  /*28340*/  PRMT R242, RZ, 0x7610, R242 ;  /* 0x00007610fff27816 */ /* 0x000fe200000000f2 */
[----:B0-----:R-:W-:Y:S02]  /*28350*/  @!P0 IMAD.MOV.U32 R6, RZ, RZ, R17 ;  /* 0x000000ffff068224 */ /* 0x001fe400078e0011 */
[----:B------:R-:W-:Y:S01]  /*28360*/  @!P0 IMAD.MOV.U32 R7, RZ, RZ, R122 ;  /* 0x000000ffff078224 */ /* 0x000fe200078e007a */
[----:B------:R-:W-:Y:S02]  /*28370*/  PRMT R241, RZ, 0x7610, R241 ;  /* 0x00007610fff17816 */ /* 0x000fe400000000f1 */
[----:B------:R-:W-:Y:S02]  /*28380*/  PRMT R240, RZ, 0x7610, R240 ;  /* 0x00007610fff07816 */ /* 0x000fe400000000f0 */
[----:B------:R-:W-:Y:S01]  /*28390*/  PRMT R239, RZ, 0x7610, R239 ;  /* 0x00007610ffef7816 */ /* 0x000fe200000000ef */
[----:B------:R-:W4:Y:S04]  /*283a0*/  LDL R122, [R1+0x18c4] ;  /* 0x0018c400017a7983 */ /* 0x000f280000100800 */
[----:B------:R0:W4:Y:S02]  /*283b0*/  @!P0 LDG.E.U8 R243, desc[UR56][R6.64] ;  /* 0x0000003806f38981 */ /* 0x000124000c1e1100 */
[----:B0-----:R-:W-:-:S02]  /*283c0*/  @!P0 IMAD.MOV.U32 R6, RZ, RZ, R15 ;  /* 0x000000ffff068224 */ /* 0x001fc400078e000f */
[----:B------:R-:W-:-:S05]  /*283d0*/  @!P0 IMAD.MOV.U32 R7, RZ, RZ, R16 ;  /* 0x000000ffff078224 */ /* 0x000fca00078e0010 */
[----:B------:R0:W4:Y:S02]  /*283e0*/  @!P0 LDG.E.U8 R242, desc[UR56][R6.64] ;  /* 0x0000003806f28981 */ /* 0x000124000c1e1100 */
[----:B0-----:R-:W-:Y:S02]  /*283f0*/  @!P0 IMAD.MOV.U32 R6, RZ, RZ, R10 ;  /* 0x000000ffff068224 */ /* 0x001fe400078e000a */
[----:B------:R-:W-:-:S05]  /*28400*/  @!P0 IMAD.MOV.U32 R7, RZ, RZ, R11 ;  /* 0x000000ffff078224 */ /* 0x000fca00078e000b */
[----:B------:R2:W4:Y:S02]  /*28410*/  @!P0 LDG.E.U8 R241, desc[UR56][R6.64] ;  /* 0x0000003806f18981 */ /* 0x000524000c1e1100 */
[----:B--2---:R-:W-:Y:S02]  /*28420*/  @!P0 IMAD.MOV.U32 R6, RZ, RZ, R8 ;  /* 0x000000ffff068224 */ /* 0x004fe400078e0008 */
[----:B---3--:R-:W-:-:S05]  /*28430*/  @!P0 IMAD.MOV.U32 R7, RZ, RZ, R9 ;  /* 0x000000ffff078224 */ /* 0x008fca00078e0009 */
[----:B------:R4:W2:Y:S01]  /*28440*/  @!P0 LDG.E.U8 R240, desc[UR56][R6.64] ;  /* 0x0000003806f08981 */ /* 0x0008a2000c1e1100 */
[----:B------:R-:W-:Y:S01]  /*28450*/  LOP3.LUT R8, R147, 0xffff, RZ, 0xc0, !PT ;  /* 0x0000ffff93087812 */ /* 0x000fe200078ec0ff */
[----:B----4-:R-:W-:Y:S02]  /*28460*/  @!P0 IMAD.MOV.U32 R6, RZ, RZ, R2 ;  /* 0x000000ffff068224 */ /* 0x010fe400078e0002 */
[----:B------:R-:W-:-:S05]  /*28470*/  @!P0 IMAD.MOV.U32 R7, RZ, RZ, R24 ;  /* 0x000000ffff078224 */ /* 0x000fca00078e0018 */
[----:B------:R0:W3:Y:S02]  /*28480*/  @!P0 LDG.E.U8 R239, desc[UR56][R6.64] ;  /* 0x0000003806ef8981 */ /* 0x0000e4000c1e1100 */
[----:B0-----:R-:W-:-:S04]  /*28490*/  LOP3.LUT R7, R146, 0xffff, RZ, 0xc0, !PT ;  /* 0x0000ffff92077812 */ /* 0x001fc800078ec0ff */
[----:B------:R-:W-:Y:S02]  /*284a0*/  PRMT R17, R8, 0x3340, R7 ;  /* 0x0000334008117816 */ /* 0x000fe40000000007 */
[----:B------:R-:W-:Y:S02]  /*284b0*/  LOP3.LUT R8, R31, 0xffff, RZ, 0xc0, !PT ;  /* 0x0000ffff1f087812 */ /* 0x000fe400078ec0ff */
[----:B------:R-:W4:Y:S01]  /*284c0*/  LDL R31, [R1+0xb30] ;  /* 0x000b3000011f7983 */ /* 0x000f220000100800 */
[----:B------:R-:W-:-:S03]  /*284d0*/  LOP3.LUT R7, R29, 0xffff, RZ, 0xc0, !PT ;  /* 0x0000ffff1d077812 */ /* 0x000fc600078ec0ff */
[----:B------:R-:W2:Y:S01]  /*284e0*/  LDL R29, [R1+0xb34] ;  /* 0x000b3400011d7983 */ /* 0x000ea20000100800 */
[----:B------:R-:W-:Y:S02]  /*284f0*/  PRMT R15, R8, 0x3340, R7 ;  /* 0x00003340080f7816 */ /* 0x000fe40000000007 */
[----:B------:R-:W-:Y:S02]  /*28500*/  LOP3.LUT R8, R28, 0xffff, RZ, 0xc0, !PT ;  /* 0x0000ffff1c087812 */ /* 0x000fe400078ec0ff */
[----:B------:R-:W-:Y:S01]  /*28510*/  LOP3.LUT R7, R27, 0xffff, RZ, 0xc0, !PT ;  /* 0x0000ffff1b077812 */ /* 0x000fe200078ec0ff */
[----:B------:R-:W3:Y:S04]  /*28520*/  LDL R28, [R1+0xaf0] ;  /* 0x000af000011c7983 */ /* 0x000ee80000100800 */
[----:B------:R-:W3:Y:S01]  /*28530*/  LDL R27, [R1+0xaf4] ;  /* 0x000af400011b7983 */ /* 0x000ee20000100800 */
[----:B------:R-:W-:-:S02]  /*28540*/  LOP3.LUT R6, R45, 0xffff, RZ, 0xc0, !PT ;  /* 0x0000ffff2d067812 */ /* 0x000fc400078ec0ff */
[----:B------:R-:W-:-:S04]  /*28550*/  LOP3.LUT R2, R44, 0xffff, RZ, 0xc0, !PT ;  /* 0x0000ffff2c027812 */ /* 0x000fc800078ec0ff */
[----:B------:R-:W-:Y:S02]  /*28560*/  PRMT R16, R6, 0x3340, R2 ;  /* 0x0000334006107816 */ /* 0x000fe40000000002 */
[----:B------:R-:W-:Y:S02]  /*28570*/  LOP3.LUT R6, R42, 0xffff, RZ, 0xc0, !PT ;  /* 0x0000ffff2a067812 */ /* 0x000fe400078ec0ff */
[----:B------:R-:W-:-:S04]  /*28580*/  LOP3.LUT R2, R41, 0xffff, RZ, 0xc0, !PT ;  /* 0x0000ffff29027812 */ /* 0x000fc800078ec0ff */
[----:B------:R-:W-:Y:S02]  /*28590*/  PRMT R9, R6, 0x3340, R2 ;  /* 0x0000334006097816 */ /* 0x000fe40000000002 */
[----:B------:R-:W-:Y:S02]  /*285a0*/  LOP3.LUT R6, R40, 0xffff, RZ, 0xc0, !PT ;  /* 0x0000ffff28067812 */ /* 0x000fe400078ec0ff */
[----:B------:R-:W-:Y:S02]  /*285b0*/  LOP3.LUT R2, R36, 0xffff, RZ, 0xc0, !PT ;  /* 0x0000ffff24027812 */ /* 0x000fe400078ec0ff */
[----:B------:R-:W-:Y:S02]  /*285c0*/  PRMT R11, R8, 0x3340, R7 ;  /* 0x00003340080b7816 */ /* 0x000fe40000000007 */
[----:B------:R-:W-:Y:S02]  /*285d0*/  LOP3.LUT R8, R34, 0xffff, RZ, 0xc0, !PT ;  /* 0x0000ffff22087812 */ /* 0x000fe400078ec0ff */
[----:B------:R-:W-:-:S02]  /*285e0*/  LOP3.LUT R7, R32, 0xffff, RZ, 0xc0, !PT ;  /* 0x0000ffff20077812 */ /* 0x000fc400078ec0ff */
[----:B------:R-:W-:Y:S02]  /*285f0*/  PRMT R10, R6, 0x3340, R2 ;  /* 0x00003340060a7816 */ /* 0x000fe40000000002 */
[----:B------:R-:W-:Y:S02]  /*28600*/  LOP3.LUT R6, R4, 0xffff, RZ, 0xc0, !PT ;  /* 0x0000ffff04067812 */ /* 0x000fe400078ec0ff */
[----:B------:R-:W-:Y:S01]  /*28610*/  LOP3.LUT R2, R3, 0xffff, RZ, 0xc0, !PT ;  /* 0x0000ffff03027812 */ /* 0x000fe200078ec0ff */
[----:B------:R-:W3:Y:S04]  /*28620*/  LDL.LU R4, [R1+0x9a0] ;  /* 0x0009a00001047983 */ /* 0x000ee80000300800 */
[----:B------:R-:W3:Y:S01]  /*28630*/  LDL.LU R3, [R1+0x974] ;  /* 0x0009740001037983 */ /* 0x000ee20000300800 */
[----:B------:R-:W-:-:S02]  /*28640*/  PRMT R7, R8, 0x3340, R7 ;  /* 0x0000334008077816 */ /* 0x000fc40000000007 */
[----:B------:R-:W-:Y:S01]  /*28650*/  PRMT R2, R6, 0x3340, R2 ;  /* 0x0000334006027816 */ /* 0x000fe20000000002 */
[----:B------:R-:W3:Y:S04]  /*28660*/  LDL R34, [R1+0xab0] ;  /* 0x000ab00001227983 */ /* 0x000ee80000100800 */
[----:B------:R-:W3:Y:S01]  /*28670*/  LDL R32, [R1+0xab4] ;  /* 0x000ab40001207983 */ /* 0x000ee20000100800 */
[----:B------:R-:W-:Y:S02]  /*28680*/  PRMT R10, R11, 0x5410, R10 ;  /* 0x000054100b0a7816 */ /* 0x000fe4000000000a */
[----:B------:R-:W-:Y:S02]  /*28690*/  PRMT R11, R7, 0x5410, R2 ;  /* 0x00005410070b7816 */ /* 0x000fe40000000002 */
[----:B------:R-:W-:-:S02]  /*286a0*/  PRMT R238, RZ, 0x7610, R238 ;  /* 0x00007610ffee7816 */ /* 0x000fc400000000ee */
[----:B------:R-:W-:Y:S02]  /*286b0*/  PRMT R8, R17, 0x5410, R16 ;  /* 0x0000541011087816 */ /* 0x000fe40000000010 */
[----:B------:R-:W-:-:S05]  /*286c0*/  PRMT R9, R15, 0x5410, R9 ;  /* 0x000054100f097816 */ /* 0x000fca0000000009 */
[----:B------:R0:W-:Y:S04]  /*286d0*/  STS.128 [R122+UR58], R8 ;  /* 0x000000087a007988 */ /* 0x0001e80008000c3a */
[----:B0-----:R-:W3:Y:S04]  /*286e0*/  LDL R11, [R1+0x9f0] ;  /* 0x0009f000010b7983 */ /* 0x001ee80000100800 */
[----:B------:R-:W3:Y:S04]  /*286f0*/  LDL R10, [R1+0x9f4] ;  /* 0x0009f400010a7983 */ /* 0x000ee80000100800 */
[----:B------:R-:W3:Y:S04]  /*28700*/  LDL R9, [R1+0x9b0] ;  /* 0x0009b00001097983 */ /* 0x000ee80000100800 */
[----:B------:R-:W3:Y:S01]  /*28710*/  LDL R8, [R1+0x9b4] ;  /* 0x0009b40001087983 */ /* 0x000ee20000100800 */
[----:B----4-:R-:W-:-:S03]  /*28720*/  @!P0 IMAD.MOV.U32 R7, RZ, RZ, R31 ;  /* 0x000000ffff078224 */ /* 0x010fc600078e001f */
[----:B------:R-:W4:Y:S01]  /*28730*/  LDL R31, [R1+0xa70] ;  /* 0x000a7000011f7983 */ /* 0x000f220000100800 */
[----:B--2---:R-:W-:-:S03]  /*28740*/  @!P0 IMAD.MOV.U32 R6, RZ, RZ, R29 ;  /* 0x000000ffff068224 */ /* 0x004fc600078e001d */
[----:B------:R-:W2:Y:S04]  /*28750*/  LDL R29, [R1+0xa74] ;  /* 0x000a7400011d7983 */ /* 0x000ea80000100800 */
[----:B------:R3:W2:Y:S02]  /*28760*/  @!P0 LDG.E.U8 R238, desc[UR56][R6.64] ;  /* 0x0000003806ee8981 */ /* 0x0006a4000c1e1100 */
[----:B---3--:R-:W-:Y:S02]  /*28770*/  @!P0 IMAD.MOV.U32 R6, RZ, RZ, R27 ;  /* 0x000000ffff068224 */ /* 0x008fe400078e001b */
[----:B------:R-:W-:Y:S01]  /*28780*/  @!P0 IMAD.MOV.U32 R7, RZ, RZ, R28 ;  /* 0x000000ffff078224 */ /* 0x000fe200078e001c */
[----:B------:R-:W3:Y:S04]  /*28790*/  LDL R27, [R1+0xa34] ;  /* 0x000a3400011b7983 */ /* 0x000ee80000100800 */
[----:B------:R-:W3:Y:S01]  /*287a0*/  LDL R28, [R1+0xa30] ;  /* 0x000a3000011c7983 */ /* 0x000ee20000100800 */
[----:B------:R-:W-:Y:S01]  /*287b0*/  PRMT R237, RZ, 0x7610, R237 ;  /* 0x00007610ffed7816 */ /* 0x000fe200000000ed */
[----:B------:R-:W-:-:S02]  /*287c0*/  IMAD.MOV.U32 R148, RZ, RZ, R150 ;  /* 0x000000ffff947224 */ /* 0x000fc400078e0096 */
[----:B------:R-:W-:Y:S02]  /*287d0*/  IMAD.MOV.U32 R150, RZ, RZ, R5 ;  /* 0x000000ffff967224 */ /* 0x000fe400078e0005 */
[----:B------:R-:W3:Y:S01]  /*287e0*/  LDL.LU R5, [R1+0x970] ;  /* 0x0009700001057983 */ /* 0x000ee20000300800 */
[----:B------:R-:W-:-:S03]  /*287f0*/  PRMT R236, RZ, 0x7610, R236 ;  /* 0x00007610ffec7816 */ /* 0x000fc600000000ec */
[----:B------:R0:W3:Y:S04]  /*28800*/  @!P0 LDG.E.U8 R237, desc[UR56][R6.64] ;  /* 0x0000003806ed8981 */ /* 0x0000e8000c1e1100 */
[----:B------:R-:W3:Y:S04]  /*28810*/  LDL.LU R42, [R1+0x934] ;  /* 0x00093400012a7983 */ /* 0x000ee80000300800 */
[----:B------:R-:W3:Y:S04]  /*28820*/  LDL.LU R36, [R1+0x930] ;  /* 0x0009300001247983 */ /* 0x000ee80000300800 */
[----:B------:R-:W3:Y:S01]  /*28830*/  LDL.LU R40, [R1+0x8f0] ;  /* 0x0008f00001287983 */ /* 0x000ee20000300800 */
[----:B0-----:R-:W-:-:S02]  /*28840*/  @!P0 IMAD.MOV.U32 R6, RZ, RZ, R32 ;  /* 0x000000ffff068224 */ /* 0x001fc400078e0020 */
[----:B------:R-:W-:-:S05]  /*28850*/  @!P0 IMAD.MOV.U32 R7, RZ, RZ, R34 ;  /* 0x000000ffff078224 */ /* 0x000fca00078e0022 */
[----:B------:R4:W3:Y:S01]  /*28860*/  @!P0 LDG.E.U8 R236, desc[UR56][R6.64] ;  /* 0x0000003806ec8981 */ /* 0x0008e2000c1e1100 */
[----:B------:R-:W-:Y:S02]  /*28870*/  PRMT R235, RZ, 0x7610, R235 ;  /* 0x00007610ffeb7816 */ /* 0x000fe400000000eb */
[----:B------:R-:W-:Y:S02]  /*28880*/  PRMT R234, RZ, 0x7610, R234 ;  /* 0x00007610ffea7816 */ /* 0x000fe400000000ea */
[----:B------:R-:W-:Y:S01]  /*28890*/  PRMT R233, RZ, 0x7610, R233 ;  /* 0x00007610ffe97816 */ /* 0x000fe200000000e9 */
[----:B----4-:R-:W-:Y:S02]  /*288a0*/  @!P0 IMAD.MOV.U32 R7, RZ, RZ, R31 ;  /* 0x000000ffff078224 */ /* 0x010fe400078e001f */
[----:B------:R-:W4:Y:S04]  /*288b0*/  LDL.LU R31, [R1+0x8f4] ;  /* 0x0008f400011f7983 */ /* 0x000f280000300800 */
[----:B------:R-:W4:Y:S04]  /*288c0*/  LDL R41, [R1+0xfb4] ;  /* 0x000fb40001297983 */ /* 0x000f280000100800 */
[----:B------:R-:W4:Y:S01]  /*288d0*/  LDL R34, [R1+0x13d0] ;  /* 0x0013d00001227983 */ /* 0x000f220000100800 */
[----:B--2---:R-:W-:-:S03]  /*288e0*/  @!P0 IMAD.MOV.U32 R6, RZ, RZ, R29 ;  /* 0x000000ffff068224 */ /* 0x004fc600078e001d */
[----:B------:R-:W2:Y:S04]  /*288f0*/  LDL R32, [R1+0x1394] ;  /* 0x0013940001207983 */ /* 0x000ea80000100800 */
[----:B------:R-:W2:Y:S04]  /*28900*/  LDL R29, [R1+0x1398] ;  /* 0x00139800011d7983 */ /* 0x000ea80000100800 */
[----:B------:R3:W2:Y:S02]  /*28910*/  @!P0 LDG.E.U8 R235, desc[UR56][R6.64] ;  /* 0x0000003806eb8981 */ /* 0x0006a4000c1e1100 */
[----:B---3--:R-:W-:-:S02]  /*28920*/  @!P0 IMAD.MOV.U32 R6, RZ, RZ, R27 ;  /* 0x000000ffff068224 */ /* 0x008fc400078e001b */
[----:B------:R-:W-:Y:S01]  /*28930*/  @!P0 IMAD.MOV.U32 R7, RZ, RZ, R28 ;  /* 0x000000ffff078224 */ /* 0x000fe200078e001c */
[----:B------:R-:W3:Y:S04]  /*28940*/  LDL R27, [R1+0x1358] ;  /* 0x00135800011b7983 */ /* 0x000ee80000100800 */
        /* <DEDUP_REMOVED lines=8> */
[----:B------:R-:W3:Y:S01]  /*289d0*/  LDL R9, [R1+0x12d4] ;  /* 0x0012d40001097983 */ /* 0x000ee20000100800 */
[----:B------:R-:W-:-:S03]  /*289e0*/  @!P0 IMAD.MOV.U32 R6, RZ, RZ, R8 ;  /* 0x000000ffff068224 */ /* 0x000fc600078e0008 */
[----:B------:R-:W3:Y:S01]  /*289f0*/  LDL R8, [R1+0x12d8] ;  /* 0x0012d80001087983 */ /* 0x000ee20000100800 */
[----:B------:R-:W-:Y:S02]  /*28a00*/  PRMT R232, RZ, 0x7610, R232 ;  /* 0x00007610ffe87816 */ /* 0x000fe400000000e8 */
[----:B------:R-:W-:-:S04]  /*28a10*/  PRMT R231, RZ, 0x7610, R231 ;  /* 0x00007610ffe77816 */ /* 0x000fc800000000e7 */
[----:B------:R0:W3:Y:S01]  /*28a20*/  @!P0 LDG.E.U8 R232, desc[UR56][R6.64] ;  /* 0x0000003806e88981 */ /* 0x0000e2000c1e1100 */
[----:B------:R-:W-:Y:S01]  /*28a30*/  PRMT R230, RZ, 0x7610, R230 ;  /* 0x00007610ffe67816 */ /* 0x000fe200000000e6 */
[----:B0-----:R-:W-:Y:S02]  /*28a40*/  @!P0 IMAD.MOV.U32 R6, RZ, RZ, R3 ;  /* 0x000000ffff068224 */ /* 0x001fe400078e0003 */
[----:B------:R-:W-:-:S05]  /*28a50*/  @!P0 IMAD.MOV.U32 R7, RZ, RZ, R5 ;  /* 0x000000ffff078224 */ /* 0x000fca00078e0005 */
[----:B------:R0:W3:Y:S01]  /*28a60*/  @!P0 LDG.E.U8 R231, desc[UR56][R6.64] ;  /* 0x0000003806e78981 */ /* 0x0000e2000c1e1100 */
[----:B------:R-:W-:Y:S01]  /*28a70*/  PRMT R229, RZ, 0x7610, R229 ;  /* 0x00007610ffe57816 */ /* 0x000fe200000000e5 */
[----:B0-----:R-:W-:Y:S02]  /*28a80*/  @!P0 IMAD.MOV.U32 R6, RZ, RZ, R42 ;  /* 0x000000ffff068224 */ /* 0x001fe400078e002a */
[----:B------:R-:W-:-:S05]  /*28a90*/  @!P0 IMAD.MOV.U32 R7, RZ, RZ, R36 ;  /* 0x000000ffff078224 */ /* 0x000fca00078e0024 */
[----:B------:R0:W3:Y:S01]  /*28aa0*/  @!P0 LDG.E.U8 R230, desc[UR56][R6.64] ;  /* 0x0000003806e68981 */ /* 0x0000e2000c1e1100 */
[----:B------:R-:W-:Y:S01]  /*28ab0*/  PRMT R228, RZ, 0x7610, R228 ;  /* 0x00007610ffe47816 */ /* 0x000fe200000000e4 */
[----:B0-----:R-:W-:Y:S01]  /*28ac0*/  @!P0 IMAD.MOV.U32 R7, RZ, RZ, R40 ;  /* 0x000000ffff078224 */ /* 0x001fe200078e0028 */
[----:B------:R-:W-:Y:S02]  /*28ad0*/  PRMT R227, RZ, 0x7610, R227 ;  /* 0x00007610ffe37816 */ /* 0x000fe400000000e3 */
[----:B------:R-:W-:Y:S01]  /*28ae0*/  PRMT R226, RZ, 0x7610, R226 ;  /* 0x00007610ffe27816 */ /* 0x000fe200000000e2 */
[----:B------:R0:W-:Y:S04]  /*28af0*/  STL [R1+0x1910], R3 ;  /* 0x0019100301007387 */ /* 0x0001e80000100800 */
[----:B0-----:R-:W3:Y:S01]  /*28b00*/  LDL.LU R3, [R1+0x9a8] ;  /* 0x0009a80001037983 */ /* 0x001ee20000300800 */
[----:B------:R-:W-:Y:S01]  /*28b10*/  PRMT R225, RZ, 0x7610, R225 ;  /* 0x00007610ffe17816 */ /* 0x000fe200000000e1 */
[----:B----4-:R-:W-:-:S05]  /*28b20*/  @!P0 IMAD.MOV.U32 R6, RZ, RZ, R31 ;  /* 0x000000ffff068224 */ /* 0x010fca00078e001f */
[----:B------:R0:W4:Y:S02]  /*28b30*/  @!P0 LDG.E.U8 R229, desc[UR56][R6.64] ;  /* 0x0000003806e58981 */ /* 0x000124000c1e1100 */
[----:B0-----:R-:W-:Y:S02]  /*28b40*/  @!P0 IMAD.MOV.U32 R6, RZ, RZ, R34 ;  /* 0x000000ffff068224 */ /* 0x001fe400078e0022 */
[----:B------:R-:W-:Y:S01]  /*28b50*/  @!P0 IMAD.MOV.U32 R7, RZ, RZ, R41 ;  /* 0x000000ffff078224 */ /* 0x000fe200078e0029 */
[----:B------:R-:W4:Y:S04]  /*28b60*/  LDL R34, [R1+0x1258] ;  /* 0x0012580001227983 */ /* 0x000f280000100800 */
[----:B------:R-:W4:Y:S04]  /*28b70*/  LDL R41, [R1+0x1254] ;  /* 0x0012540001297983 */ /* 0x000f280000100800 */
[----:B------:R2:W4:Y:S02]  /*28b80*/  @!P0 LDG.E.U8 R228, desc[UR56][R6.64] ;  /* 0x0000003806e48981 */ /* 0x000524000c1e1100 */
[----:B--2---:R-:W-:-:S02]  /*28b90*/  @!P0 IMAD.MOV.U32 R6, RZ, RZ, R29 ;  /* 0x000000ffff068224 */ /* 0x004fc400078e001d */
[----:B------:R-:W-:Y:S01]  /*28ba0*/  @!P0 IMAD.MOV.U32 R7, RZ, RZ, R32 ;  /* 0x000000ffff078224 */ /* 0x000fe200078e0020 */
        /* <DEDUP_REMOVED lines=9> */
[----:B------:R-:W4:Y:S01]  /*28c40*/  LDL R11, [R1+0x1294] ;  /* 0x00129400010b7983 */ /* 0x000f220000100800 */
[----:B------:R-:W-:-:S03]  /*28c50*/  @!P0 IMAD.MOV.U32 R6, RZ, RZ, R10 ;  /* 0x000000ffff068224 */ /* 0x000fc600078e000a */
[----:B------:R-:W2:Y:S04]  /*28c60*/  LDL R10, [R1+0x1298] ;  /* 0x00129800010a7983 */ /* 0x000ea80000100800 */
[----:B------:R0:W3:Y:S02]  /*28c70*/  @!P0 LDG.E.U8 R225, desc[UR56][R6.64] ;  /* 0x0000003806e18981 */ /* 0x0000e4000c1e1100 */
[----:B0-----:R-:W-:Y:S02]  /*28c80*/  @!P0 IMAD.MOV.U32 R7, RZ, RZ, R9 ;  /* 0x000000ffff078224 */ /* 0x001fe400078e0009 */
[----:B------:R-:W3:Y:S01]  /*28c90*/  LDL R9, [R1+0x1194] ;  /* 0x0011940001097983 */ /* 0x000ee20000100800 */
[----:B------:R-:W-:-:S03]  /*28ca0*/  @!P0 IMAD.MOV.U32 R6, RZ, RZ, R8 ;  /* 0x000000ffff068224 */ /* 0x000fc600078e0008 */
[----:B------:R-:W3:Y:S01]  /*28cb0*/  LDL R8, [R1+0x1198] ;  /* 0x0011980001087983 */ /* 0x000ee20000100800 */
[----:B------:R-:W-:-:S06]  /*28cc0*/  PRMT R224, RZ, 0x7610, R224 ;  /* 0x00007610ffe07816 */ /* 0x000fcc00000000e0 */
[----:B------:R4:W3:Y:S01]  /*28cd0*/  @!P0 LDG.E.U8 R224, desc[UR56][R6.64] ;  /* 0x0000003806e08981 */ /* 0x0008e2000c1e1100 */
[----:B------:R-:W-:Y:S02]  /*28ce0*/  PRMT R223, RZ, 0x7610, R223 ;  /* 0x00007610ffdf7816 */ /* 0x000fe400000000df */
[----:B------:R-:W-:Y:S02]  /*28cf0*/  PRMT R222, RZ, 0x7610, R222 ;  /* 0x00007610ffde7816 */ /* 0x000fe400000000de */
[----:B------:R-:W-:Y:S02]  /*28d00*/  PRMT R221, RZ, 0x7610, R221 ;  /* 0x00007610ffdd7816 */ /* 0x000fe400000000dd */
[----:B------:R-:W-:Y:S01]  /*28d10*/  PRMT R220, RZ, 0x7610, R220 ;  /* 0x00007610ffdc7816 */ /* 0x000fe200000000dc */
[----:B----4-:R-:W-:Y:S02]  /*28d20*/  @!P0 IMAD.MOV.U32 R7, RZ, RZ, R11 ;  /* 0x000000ffff078224 */ /* 0x010fe400078e000b */
[----:B------:R-:W4:Y:S01]  /*28d30*/  LDL R11, [R1+0x1154] ;  /* 0x00115400010b7983 */ /* 0x000f220000100800 */
[----:B--2---:R-:W-:-:S03]  /*28d40*/  @!P0 IMAD.MOV.U32 R6, RZ, RZ, R10 ;  /* 0x000000ffff068224 */ /* 0x004fc600078e000a */
[----:B------:R-:W2:Y:S04]  /*28d50*/  LDL R10, [R1+0x1158] ;  /* 0x00115800010a7983 */ /* 0x000ea80000100800 */
[----:B------:R0:W2:Y:S02]  /*28d60*/  @!P0 LDG.E.U8 R223, desc[UR56][R6.64] ;  /* 0x0000003806df8981 */ /* 0x0000a4000c1e1100 */
[----:B0-----:R-:W-:Y:S02]  /*28d70*/  @!P0 IMAD.MOV.U32 R6, RZ, RZ, R34 ;  /* 0x000000ffff068224 */ /* 0x001fe400078e0022 */
[----:B------:R-:W-:Y:S01]  /*28d80*/  @!P0 IMAD.MOV.U32 R7, RZ, RZ, R41 ;  /* 0x000000ffff078224 */ /* 0x000fe200078e0029 */
[----:B------:R-:W2:Y:S04]  /*28d90*/  LDL R34, [R1+0x1118] ;  /* 0x0011180001227983 */ /* 0x000ea80000100800 */
[----:B------:R-:W2:Y:S04]  /*28da0*/  LDL R41, [R1+0x1114] ;  /* 0x0011140001297983 */ /* 0x000ea80000100800 */
[----:B------:R0:W2:Y:S02]  /*28db0*/  @!P0 LDG.E.U8 R222, desc[UR56][R6.64] ;  /* 0x0000003806de8981 */ /* 0x0000a4000c1e1100 */
[----:B0-----:R-:W-:-:S02]  /*28dc0*/  @!P0 IMAD.MOV.U32 R6, RZ, RZ, R29 ;  /* 0x000000ffff068224 */ /* 0x001fc400078e001d */
[----:B------:R-:W-:Y:S01]  /*28dd0*/  @!P0 IMAD.MOV.U32 R7, RZ, RZ, R32 ;  /* 0x000000ffff078224 */ /* 0x000fe200078e0020 */
[----:B------:R-:W2:Y:S04]  /*28de0*/  LDL R29, [R1+0x1098] ;  /* 0x00109800011d7983 */ /* 0x000ea80000100800 */
[----:B------:R-:W2:Y:S04]  /*28df0*/  LDL R32, [R1+0x1094] ;  /* 0x0010940001207983 */ /* 0x000ea80000100800 */
[----:B------:R3:W2:Y:S02]  /*28e00*/  @!P0 LDG.E.U8 R221, desc[UR56][R6.64] ;  /* 0x0000003806dd8981 */ /* 0x0006a4000c1e1100 */
[----:B---3--:R-:W-:-:S02]  /*28e10*/  @!P0 IMAD.MOV.U32 R6, RZ, RZ, R27 ;  /* 0x000000ffff068224 */ /* 0x008fc400078e001b */
[----:B------:R-:W-:Y:S01]  /*28e20*/  @!P0 IMAD.MOV.U32 R7, RZ, RZ, R28 ;  /* 0x000000ffff078224 */ /* 0x000fe200078e001c */
[----:B------:R-:W-:Y:S01]  /*28e30*/  PRMT R219, RZ, 0x7610, R219 ;  /* 0x00007610ffdb7816 */ /* 0x000fe200000000db */
[----:B------:R-:W3:Y:S04]  /*28e40*/  LDL R28, [R1+0x1054] ;  /* 0x00105400011c7983 */ /* 0x000ee80000100800 */
[----:B------:R0:W3:Y:S04]  /*28e50*/  @!P0 LDG.E.U8 R220, desc[UR56][R6.64] ;  /* 0x0000003806dc8981 */ /* 0x0000e8000c1e1100 */
[----:B------:R-:W3:Y:S01]  /*28e60*/  LDL R27, [R1+0x1058] ;  /* 0x00105800011b7983 */ /* 0x000ee20000100800 */
[----:B0-----:R-:W-:-:S03]  /*28e70*/  @!P0 IMAD.MOV.U32 R7, RZ, RZ, R9 ;  /* 0x000000ffff078224 */ /* 0x001fc600078e0009 */
[----:B------:R-:W3:Y:S01]  /*28e80*/  LDL R9, [R1+0x10d4] ;  /* 0x0010d40001097983 */ /* 0x000ee20000100800 */
[----:B------:R-:W-:-:S03]  /*28e90*/  @!P0 IMAD.MOV.U32 R6, RZ, RZ, R8 ;  /* 0x000000ffff068224 */ /* 0x000fc600078e0008 */
[----:B------:R-:W3:Y:S04]  /*28ea0*/  LDL R8, [R1+0x10d8] ;  /* 0x0010d80001087983 */ /* 0x000ee80000100800 */
[----:B------:R4:W3:Y:S01]  /*28eb0*/  @!P0 LDG.E.U8 R219, desc[UR56][R6.64] ;  /* 0x0000003806db8981 */ /* 0x0008e2000c1e1100 */
        /* <DEDUP_REMOVED lines=9> */
[----:B------:R-:W-:Y:S02]  /*28f50*/  PRMT R216, RZ, 0x7610, R216 ;  /* 0x00007610ffd87816 */ /* 0x000fe400000000d8 */
[----:B------:R-:W-:-:S02]  /*28f60*/  PRMT R215, RZ, 0x7610, R215 ;  /* 0x00007610ffd77816 */ /* 0x000fc400000000d7 */
[----:B------:R-:W-:Y:S01]  /*28f70*/  PRMT R214, RZ, 0x7610, R214 ;  /* 0x00007610ffd67816 */ /* 0x000fe200000000d6 */
[----:B------:R-:W2:Y:S04]  /*28f80*/  LDL R34, [R1+0xc68] ;  /* 0x000c680001227983 */ /* 0x000ea80000100800 */
[----:B------:R3:W2:Y:S02]  /*28f90*/  @!P0 LDG.E.U8 R217, desc[UR56][R6.64] ;  /* 0x0000003806d98981 */ /* 0x0006a4000c1e1100 */
[----:B---3--:R-:W-:Y:S02]  /*28fa0*/  @!P0 IMAD.MOV.U32 R7, RZ, RZ, R9 ;  /* 0x000000ffff078224 */ /* 0x008fe400078e0009 */
[----:B------:R-:W3:Y:S01]  /*28fb0*/  LDL R9, [R1+0xfd4] ;  /* 0x000fd40001097983 */ /* 0x000ee20000100800 */
[----:B------:R-:W-:-:S03]  /*28fc0*/  @!P0 IMAD.MOV.U32 R6, RZ, RZ, R8 ;  /* 0x000000ffff068224 */ /* 0x000fc600078e0008 */
[----:B------:R-:W3:Y:S04]  /*28fd0*/  LDL R8, [R1+0xfd8] ;  /* 0x000fd80001087983 */ /* 0x000ee80000100800 */
[----:B------:R0:W3:Y:S02]  /*28fe0*/  @!P0 LDG.E.U8 R216, desc[UR56][R6.64] ;  /* 0x0000003806d88981 */ /* 0x0000e4000c1e1100 */
[----:B0-----:R-:W-:Y:S02]  /*28ff0*/  @!P0 IMAD.MOV.U32 R6, RZ, RZ, R29 ;  /* 0x000000ffff068224 */ /* 0x001fe400078e001d */
[----:B------:R-:W-:Y:S01]  /*29000*/  @!P0 IMAD.MOV.U32 R7, RZ, RZ, R32 ;  /* 0x000000ffff078224 */ /* 0x000fe200078e0020 */
[----:B------:R-:W3:Y:S04]  /*29010*/  LDL R29, [R1+0xbe8] ;  /* 0x000be800011d7983 */ /* 0x000ee80000100800 */
[----:B------:R-:W3:Y:S04]  /*29020*/  LDL R32, [R1+0xc6c] ;  /* 0x000c6c0001207983 */ /* 0x000ee80000100800 */
[----:B------:R0:W3:Y:S02]  /*29030*/  @!P0 LDG.E.U8 R215, desc[UR56][R6.64] ;  /* 0x0000003806d78981 */ /* 0x0000e4000c1e1100 */
[----:B0-----:R-:W-:-:S02]  /*29040*/  @!P0 IMAD.MOV.U32 R6, RZ, RZ, R27 ;  /* 0x000000ffff068224 */ /* 0x001fc400078e001b */
[----:B------:R-:W-:Y:S02]  /*29050*/  @!P0 IMAD.MOV.U32 R7, RZ, RZ, R28 ;  /* 0x000000ffff078224 */ /* 0x000fe400078e001c */
[----:B------:R-:W-:Y:S01]  /*29060*/  IMAD.MOV.U32 R147, RZ, RZ, R149 ;  /* 0x000000ffff937224 */ /* 0x000fe200078e0095 */
[----:B------:R-:W3:Y:S04]  /*29070*/  LDL R28, [R1+0xbec] ;  /* 0x000bec00011c7983 */ /* 0x000ee80000100800 */
[----:B------:R4:W3:Y:S01]  /*29080*/  @!P0 LDG.E.U8 R214, desc[UR56][R6.64] ;  /* 0x0000003806d68981 */ /* 0x0008e2000c1e1100 */
[----:B------:R-:W-:Y:S01]  /*29090*/  PRMT R213, RZ, 0x7610, R213 ;  /* 0x00007610ffd57816 */ /* 0x000fe200000000d5 */
[----:B------:R-:W-:Y:S02]  /*290a0*/  IMAD.MOV.U32 R149, RZ, RZ, R13 ;  /* 0x000000ffff957224 */ /* 0x000fe400078e000d */
        /* <DEDUP_REMOVED lines=8> */
[----:B------:R-:W3:Y:S01]  /*29130*/  LDL R9, [R1+0xb68] ;  /* 0x000b680001097983 */ /* 0x000ee20000100800 */
[----:B------:R-:W-:-:S03]  /*29140*/  @!P0 IMAD.MOV.U32 R6, RZ, RZ, R8 ;  /* 0x000000ffff068224 */ /* 0x000fc600078e0008 */
[----:B------:R-:W3:Y:S01]  /*29150*/  LDL R8, [R1+0xb6c] ;  /* 0x000b6c0001087983 */ /* 0x000ee20000100800 */
[----:B------:R-:W-:Y:S02]  /*29160*/  PRMT R212, RZ, 0x7610, R212 ;  /* 0x00007610ffd47816 */ /* 0x000fe400000000d4 */
[----:B------:R-:W-:-:S04]  /*29170*/  PRMT R211, RZ, 0x7610, R211 ;  /* 0x00007610ffd37816 */ /* 0x000fc800000000d3 */
[----:B------:R0:W3:Y:S02]  /*29180*/  @!P0 LDG.E.U8 R212, desc[UR56][R6.64] ;  /* 0x0000003806d48981 */ /* 0x0000e4000c1e1100 */
[----:B0-----:R-:W-:Y:S02]  /*29190*/  @!P0 IMAD.MOV.U32 R6, RZ, RZ, R32 ;  /* 0x000000ffff068224 */ /* 0x001fe400078e0020 */
[----:B------:R-:W-:-:S05]  /*291a0*/  @!P0 IMAD.MOV.U32 R7, RZ, RZ, R34 ;  /* 0x000000ffff078224 */ /* 0x000fca00078e0022 */
[----:B------:R4:W3:Y:S01]  /*291b0*/  @!P0 LDG.E.U8 R211, desc[UR56][R6.64] ;  /* 0x0000003806d38981 */ /* 0x0008e2000c1e1100 */
        /* <DEDUP_REMOVED lines=10> */
[----:B------:R-:W-:Y:S01]  /*29260*/  PRMT R207, RZ, 0x7610, R207 ;  /* 0x00007610ffcf7816 */ /* 0x000fe200000000cf */
[----:B------:R-:W2:Y:S04]  /*29270*/  LDL R28, [R1+0xaa8] ;  /* 0x000aa800011c7983 */ /* 0x000ea80000100800 */
[----:B------:R0:W2:Y:S04]  /*29280*/  @!P0 LDG.E.U8 R209, desc[UR56][R6.64] ;  /* 0x0000003806d18981 */ /* 0x0000a8000c1e1100 */
[----:B------:R-:W2:Y:S01]  /*29290*/  LDL R29, [R1+0xa68] ;  /* 0x000a6800011d7983 */ /* 0x000ea20000100800 */
[----:B0-----:R-:W-:-:S02]  /*292a0*/  @!P0 IMAD.MOV.U32 R6, RZ, RZ, R13 ;  /* 0x000000ffff068224 */ /* 0x001fc400078e000d */
[----:B------:R-:W-:Y:S01]  /*292b0*/  @!P0 IMAD.MOV.U32 R7, RZ, RZ, R27 ;  /* 0x000000ffff078224 */ /* 0x000fe200078e001b */
[----:B------:R-:W2:Y:S04]  /*292c0*/  LDL R13, [R1+0xaac] ;  /* 0x000aac00010d7983 */ /* 0x000ea80000100800 */
[----:B------:R-:W2:Y:S04]  /*292d0*/  LDL R27, [R1+0xa28] ;  /* 0x000a2800011b7983 */ /* 0x000ea80000100800 */
[----:B------:R3:W2:Y:S02]  /*292e0*/  @!P0 LDG.E.U8 R208, desc[UR56][R6.64] ;  /* 0x0000003806d08981 */ /* 0x0006a4000c1e1100 */
[----:B---3--:R-:W-:-:S02]  /*292f0*/  @!P0 IMAD.MOV.U32 R7, RZ, RZ, R9 ;  /* 0x000000ffff078224 */ /* 0x008fc400078e0009 */
[----:B------:R-:W3:Y:S01]  /*29300*/  LDL R9, [R1+0xae8] ;  /* 0x000ae80001097983 */ /* 0x000ee20000100800 */
[----:B------:R-:W-:-:S03]  /*29310*/  @!P0 IMAD.MOV.U32 R6, RZ, RZ, R8 ;  /* 0x000000ffff068224 */ /* 0x000fc600078e0008 */
[----:B------:R-:W3:Y:S04]  /*29320*/  LDL R8, [R1+0xaec] ;  /* 0x000aec0001087983 */ /* 0x000ee80000100800 */
[----:B------:R4:W3:Y:S01]  /*29330*/  @!P0 LDG.E.U8 R207, desc[UR56][R6.64] ;  /* 0x0000003806cf8981 */ /* 0x0008e2000c1e1100 */
[----:B------:R-:W-:Y:S01]  /*29340*/  PRMT R206, RZ, 0x7610, R206 ;  /* 0x00007610ffce7816 */ /* 0x000fe200000000ce */
[----:B----4-:R-:W-:Y:S02]  /*29350*/  @!P0 IMAD.MOV.U32 R7, RZ, RZ, R11 ;  /* 0x000000ffff078224 */ /* 0x010fe400078e000b */
        /* <DEDUP_REMOVED lines=12> */
[----:B------:R-:W-:Y:S02]  /*29420*/  @!P0 IMAD.MOV.U32 R7, RZ, RZ, R28 ;  /* 0x000000ffff078224 */ /* 0x000fe400078e001c */
[----:B------:R-:W3:Y:S04]  /*29430*/  LDL.LU R28, [R1+0x96c] ;  /* 0x00096c00011c7983 */ /* 0x000ee80000300800 */
[----:B------:R0:W3:Y:S04]  /*29440*/  @!P0 LDG.E.U8 R204, desc[UR56][R6.64] ;  /* 0x0000003806cc8981 */ /* 0x0000e8000c1e1100 */
[----:B------:R-:W3:Y:S01]  /*29450*/  LDL.LU R13, [R1+0x968] ;  /* 0x00096800010d7983 */ /* 0x000ee20000300800 */
[----:B------:R-:W-:Y:S01]  /*29460*/  PRMT R203, RZ, 0x7610, R203 ;  /* 0x00007610ffcb7816 */ /* 0x000fe200000000cb */
[----:B0-----:R-:W-:Y:S01]  /*29470*/  @!P0 IMAD.MOV.U32 R7, RZ, RZ, R29 ;  /* 0x000000ffff078224 */ /* 0x001fe200078e001d */
[----:B------:R-:W-:Y:S01]  /*29480*/  PRMT R202, RZ, 0x7610, R202 ;  /* 0x00007610ffca7816 */ /* 0x000fe200000000ca */
[----:B----4-:R-:W-:-:S02]  /*29490*/  @!P0 IMAD.MOV.U32 R6, RZ, RZ, R11 ;  /* 0x000000ffff068224 */ /* 0x010fc400078e000b */
[----:B------:R-:W4:Y:S04]  /*294a0*/  LDL R11, [R1+0x9ac] ;  /* 0x0009ac00010b7983 */ /* 0x000f280000100800 */
[----:B------:R-:W4:Y:S04]  /*294b0*/  LDL.LU R34, [R1+0x928] ;  /* 0x0009280001227983 */ /* 0x000f280000300800 */
[----:B------:R-:W4:Y:S04]  /*294c0*/  LDL.LU R29, [R1+0x8ec] ;  /* 0x0008ec00011d7983 */ /* 0x000f280000300800 */
[----:B------:R-:W4:Y:S04]  /*294d0*/  LDL R41, [R1+0x92c] ;  /* 0x00092c0001297983 */ /* 0x000f280000100800 */
[----:B------:R-:W4:Y:S04]  /*294e0*/  LDL R32, [R1+0x8e8] ;  /* 0x0008e80001207983 */ /* 0x000f280000100800 */
[----:B------:R2:W4:Y:S01]  /*294f0*/  @!P0 LDG.E.U8 R203, desc[UR56][R6.64] ;  /* 0x0000003806cb8981 */ /* 0x000522000c1e1100 */
[----:B------:R-:W-:-:S02]  /*29500*/  PRMT R201, RZ, 0x7610, R201 ;  /* 0x00007610ffc97816 */ /* 0x000fc400000000c9 */
[----:B------:R-:W-:Y:S02]  /*29510*/  PRMT R200, RZ, 0x7610, R200 ;  /* 0x00007610ffc87816 */ /* 0x000fe400000000c8 */
[----:B------:R-:W-:Y:S02]  /*29520*/  PRMT R199, RZ, 0x7610, R199 ;  /* 0x00007610ffc77816 */ /* 0x000fe400000000c7 */
[----:B------:R-:W-:Y:S02]  /*29530*/  PRMT R198, RZ, 0x7610, R198 ;  /* 0x00007610ffc67816 */ /* 0x000fe400000000c6 */
[----:B------:R-:W-:Y:S01]  /*29540*/  PRMT R197, RZ, 0x7610, R197 ;  /* 0x00007610ffc57816 */ /* 0x000fe200000000c5 */
[----:B------:R-:W4:Y:S01]  /*29550*/  LDL R44, [R1+0x134c] ;  /* 0x00134c00012c7983 */ /* 0x000f220000100800 */
[----:B--2---:R-:W-:Y:S02]  /*29560*/  @!P0 IMAD.MOV.U32 R6, RZ, RZ, R10 ;  /* 0x000000ffff068224 */ /* 0x004fe400078e000a */
        /* <DEDUP_REMOVED lines=8> */
[----:B------:R0:W3:Y:S02]  /*295f0*/  @!P0 LDG.E.U8 R201, desc[UR56][R6.64] ;  /* 0x0000003806c98981 */ /* 0x0000e4000c1e1100 */
[----:B0-----:R-:W-:Y:S01]  /*29600*/  @!P0 IMAD.MOV.U32 R7, RZ, RZ, R3 ;  /* 0x000000ffff078224 */ /* 0x001fe200078e0003 */
[----:B------:R-:W-:Y:S01]  /*29610*/  PRMT R196, RZ, 0x7610, R196 ;  /* 0x00007610ffc47816 */ /* 0x000fe200000000c4 */
[----:B----4-:R-:W-:Y:S02]  /*29620*/  @!P0 IMAD.MOV.U32 R6, RZ, RZ, R11 ;  /* 0x000000ffff068224 */ /* 0x010fe400078e000b */
[----:B------:R-:W4:Y:S04]  /*29630*/  LDL R11, [R1+0x1350] ;  /* 0x00135000010b7983 */ /* 0x000f280000100800 */
[----:B------:R0:W4:Y:S02]  /*29640*/  @!P0 LDG.E.U8 R200, desc[UR56][R6.64] ;  /* 0x0000003806c88981 */ /* 0x000124000c1e1100 */
[----:B0-----:R-:W-:-:S02]  /*29650*/  @!P0 IMAD.MOV.U32 R6, RZ, RZ, R28 ;  /* 0x000000ffff068224 */ /* 0x001fc400078e001c */
[----:B------:R-:W-:-:S05]  /*29660*/  @!P0 IMAD.MOV.U32 R7, RZ, RZ, R13 ;  /* 0x000000ffff078224 */ /* 0x000fca00078e000d */
[----:B------:R0:W4:Y:S02]  /*29670*/  @!P0 LDG.E.U8 R199, desc[UR56][R6.64] ;  /* 0x0000003806c78981 */ /* 0x000124000c1e1100 */
[----:B0-----:R-:W-:Y:S02]  /*29680*/  @!P0 IMAD.MOV.U32 R6, RZ, RZ, R41 ;  /* 0x000000ffff068224 */ /* 0x001fe400078e0029 */
[----:B------:R-:W-:-:S05]  /*29690*/  @!P0 IMAD.MOV.U32 R7, RZ, RZ, R34 ;  /* 0x000000ffff078224 */ /* 0x000fca00078e0022 */
[----:B------:R0:W4:Y:S04]  /*296a0*/  @!P0 LDG.E.U8 R198, desc[UR56][R6.64] ;  /* 0x0000003806c68981 */ /* 0x000128000c1e1100 */
[----:B------:R1:W-:Y:S04]  /*296b0*/  STL [R1+0x1914], R3 ;  /* 0x0019140301007387 */ /* 0x0003e80000100800 */
[----:B------:R-:W4:Y:S01]  /*296c0*/  LDL R41, [R1+0x12cc] ;  /* 0x0012cc0001297983 */ /* 0x000f220000100800 */
[----:B0-----:R-:W-:Y:S02]  /*296d0*/  @!P0 IMAD.MOV.U32 R6, RZ, RZ, R29 ;  /* 0x000000ffff068224 */ /* 0x001fe400078e001d */
[----:B------:R-:W-:Y:S01]  /*296e0*/  @!P0 IMAD.MOV.U32 R7, RZ, RZ, R32 ;  /* 0x000000ffff078224 */ /* 0x000fe200078e0020 */
[----:B-1----:R-:W4:Y:S04]  /*296f0*/  LDL R3, [R1+0x1250] ;  /* 0x0012500001037983 */ /* 0x002f280000100800 */
        /* <DEDUP_REMOVED lines=8> */
[----:B------:R-:W3:Y:S01]  /*29780*/  LDL R9, [R1+0x128c] ;  /* 0x00128c0001097983 */ /* 0x000ee20000100800 */
[----:B------:R-:W-:-:S03]  /*29790*/  @!P0 IMAD.MOV.U32 R6, RZ, RZ, R8 ;  /* 0x000000ffff068224 */ /* 0x000fc600078e0008 */
[----:B------:R-:W3:Y:S01]  /*297a0*/  LDL R8, [R1+0x1290] ;  /* 0x0012900001087983 */ /* 0x000ee20000100800 */
[----:B------:R-:W-:-:S06]  /*297b0*/  PRMT R195, RZ, 0x7610, R195 ;  /* 0x00007610ffc37816 */ /* 0x000fcc00000000c3 */
[----:B------:R0:W3:Y:S01]  /*297c0*/  @!P0 LDG.E.U8 R195, desc[UR56][R6.64] ;  /* 0x0000003806c38981 */ /* 0x0000e2000c1e1100 */
[----:B------:R-:W-:Y:S02]  /*297d0*/  PRMT R194, RZ, 0x7610, R194 ;  /* 0x00007610ffc27816 */ /* 0x000fe400000000c2 */
[----:B------:R-:W-:Y:S01]  /*297e0*/  PRMT R193, RZ, 0x7610, R193 ;  /* 0x00007610ffc17816 */ /* 0x000fe200000000c1 */
[----:B0-----:R-:W-:Y:S01]  /*297f0*/  @!P0 IMAD.MOV.U32 R7, RZ, RZ, R44 ;  /* 0x000000ffff078224 */ /* 0x001fe200078e002c */
[----:B------:R-:W-:Y:S02]  /*29800*/  PRMT R192, RZ, 0x7610, R192 ;  /* 0x00007610ffc07816 */ /* 0x000fe400000000c0 */
[----:B------:R-:W-:Y:S01]  /*29810*/  PRMT R191, RZ, 0x7610, R191 ;  /* 0x00007610ffbf7816 */ /* 0x000fe200000000bf */
[----:B----4-:R-:W-:Y:S02]  /*29820*/  @!P0 IMAD.MOV.U32 R6, RZ, RZ, R11 ;  /* 0x000000ffff068224 */ /* 0x010fe400078e000b */
[----:B------:R-:W4:Y:S04]  /*29830*/  LDL R11, [R1+0x124c] ;  /* 0x00124c00010b7983 */ /* 0x000f280000100800 */
[----:B------:R2:W4:Y:S02]  /*29840*/  @!P0 LDG.E.U8 R194, desc[UR56][R6.64] ;  /* 0x0000003806c28981 */ /* 0x000524000c1e1100 */
[----:B--2---:R-:W-:-:S02]  /*29850*/  @!P0 IMAD.MOV.U32 R6, RZ, RZ, R10 ;  /* 0x000000ffff068224 */ /* 0x004fc400078e000a */
[----:B------:R-:W-:Y:S01]  /*29860*/  @!P0 IMAD.MOV.U32 R7, RZ, RZ, R27 ;  /* 0x000000ffff078224 */ /* 0x000fe200078e001b */
[----:B------:R-:W2:Y:S04]  /*29870*/  LDL R10, [R1+0x1210] ;  /* 0x00121000010a7983 */ /* 0x000ea80000100800 */
[----:B------:R-:W2:Y:S04]  /*29880*/  LDL R27, [R1+0x120c] ;  /* 0x00120c00011b7983 */ /* 0x000ea80000100800 */
[----:B------:R0:W2:Y:S02]  /*29890*/  @!P0 LDG.E.U8 R193, desc[UR56][R6.64] ;  /* 0x0000003806c18981 */ /* 0x0000a4000c1e1100 */
[----:B0-----:R-:W-:-:S02]  /*298a0*/  @!P0 IMAD.MOV.U32 R6, RZ, RZ, R32 ;  /* 0x000000ffff068224 */ /* 0x001fc400078e0020 */
[----:B------:R-:W-:Y:S01]  /*298b0*/  @!P0 IMAD.MOV.U32 R7, RZ, RZ, R41 ;  /* 0x000000ffff078224 */ /* 0x000fe200078e0029 */
[----:B------:R-:W-:Y:S01]  /*298c0*/  PRMT R190, RZ, 0x7610, R190 ;  /* 0x00007610ffbe7816 */ /* 0x000fe200000000be */
[----:B------:R-:W2:Y:S04]  /*298d0*/  LDL R41, [R1+0x114c] ;  /* 0x00114c0001297983 */ /* 0x000ea80000100800 */
[----:B------:R3:W2:Y:S04]  /*298e0*/  @!P0 LDG.E.U8 R192, desc[UR56][R6.64] ;  /* 0x0000003806c08981 */ /* 0x0006a8000c1e1100 */
[----:B------:R-:W2:Y:S01]  /*298f0*/  LDL R32, [R1+0x1150] ;  /* 0x0011500001207983 */ /* 0x000ea20000100800 */
[----:B---3--:R-:W-:-:S03]  /*29900*/  @!P0 IMAD.MOV.U32 R7, RZ, RZ, R9 ;  /* 0x000000ffff078224 */ /* 0x008fc600078e0009 */
[----:B------:R-:W3:Y:S01]  /*29910*/  LDL R9, [R1+0x11cc] ;  /* 0x0011cc0001097983 */ /* 0x000ee20000100800 */
[----:B------:R-:W-:-:S03]  /*29920*/  @!P0 IMAD.MOV.U32 R6, RZ, RZ, R8 ;  /* 0x000000ffff068224 */ /* 0x000fc600078e0008 */
[----:B------:R-:W3:Y:S04]  /*29930*/  LDL R8, [R1+0x11d0] ;  /* 0x0011d00001087983 */ /* 0x000ee80000100800 */
[----:B------:R0:W3:Y:S02]  /*29940*/  @!P0 LDG.E.U8 R191, desc[UR56][R6.64] ;  /* 0x0000003806bf8981 */ /* 0x0000e4000c1e1100 */
[----:B0-----:R-:W-:Y:S02]  /*29950*/  @!P0 IMAD.MOV.U32 R6, RZ, RZ, R3 ;  /* 0x000000ffff068224 */ /* 0x001fe400078e0003 */
[----:B------:R-:W3:Y:S01]  /*29960*/  LDL R3, [R1+0x1190] ;  /* 0x0011900001037983 */ /* 0x000ee20000100800 */
[----:B------:R-:W-:Y:S02]  /*29970*/  PRMT R189, RZ, 0x7610, R189 ;  /* 0x00007610ffbd7816 */ /* 0x000fe400000000bd */
[----:B------:R-:W-:Y:S01]  /*29980*/  PRMT R188, RZ, 0x7610, R188 ;  /* 0x00007610ffbc7816 */ /* 0x000fe200000000bc */
[----:B----4-:R-:W-:-:S02]  /*29990*/  @!P0 IMAD.MOV.U32 R7, RZ, RZ, R11 ;  /* 0x000000ffff078224 */ /* 0x010fc400078e000b */
[----:B------:R-:W4:Y:S04]  /*299a0*/  LDL R11, [R1+0x118c] ;  /* 0x00118c00010b7983 */ /* 0x000f280000100800 */
[----:B------:R2:W4:Y:S02]  /*299b0*/  @!P0 LDG.E.U8 R190, desc[UR56][R6.64] ;  /* 0x0000003806be8981 */ /* 0x000524000c1e1100 */
        /* <DEDUP_REMOVED lines=10> */
[----:B0-----:R-:W-:Y:S02]  /*29a60*/  @!P0 IMAD.MOV.U32 R6, RZ, RZ, R3 ;  /* 0x000000ffff068224 */ /* 0x001fe400078e0003 */
[----:B------:R-:W3:Y:S01]  /*29a70*/  LDL R3, [R1+0x1090] ;  /* 0x0010900001037983 */ /* 0x000ee20000100800 */
[----:B------:R-:W-:Y:S02]  /*29a80*/  PRMT R187, RZ, 0x7610, R187 ;  /* 0x00007610ffbb7816 */ /* 0x000fe400000000bb */
[----:B------:R-:W-:-:S02]  /*29a90*/  PRMT R186, RZ, 0x7610, R186 ;  /* 0x00007610ffba7816 */ /* 0x000fc400000000ba */
[----:B------:R-:W-:Y:S02]  /*29aa0*/  PRMT R185, RZ, 0x7610, R185 ;  /* 0x00007610ffb97816 */ /* 0x000fe400000000b9 */
[----:B------:R-:W-:Y:S01]  /*29ab0*/  PRMT R184, RZ, 0x7610, R184 ;  /* 0x00007610ffb87816 */ /* 0x000fe200000000b8 */
[----:B----4-:R-:W-:Y:S02]  /*29ac0*/  @!P0 IMAD.MOV.U32 R7, RZ, RZ, R11 ;  /* 0x000000ffff078224 */ /* 0x010fe400078e000b */
[----:B------:R-:W4:Y:S04]  /*29ad0*/  LDL R11, [R1+0x108c] ;  /* 0x00108c00010b7983 */ /* 0x000f280000100800 */
[----:B------:R0:W4:Y:S02]  /*29ae0*/  @!P0 LDG.E.U8 R187, desc[UR56][R6.64] ;  /* 0x0000003806bb8981 */ /* 0x000124000c1e1100 */
[----:B0-----:R-:W-:-:S02]  /*29af0*/  @!P0 IMAD.MOV.U32 R6, RZ, RZ, R32 ;  /* 0x000000ffff068224 */ /* 0x001fc400078e0020 */
        /* <DEDUP_REMOVED lines=34> */
[----:B------:R-:W-:Y:S01]  /*29d20*/  @!P0 IMAD.MOV.U32 R7, RZ, RZ, R41 ;  /* 0x000000ffff078224 */ /* 0x000fe200078e0029 */
[----:B------:R-:W-:Y:S02]  /*29d30*/  PRMT R179, RZ, 0x7610, R179 ;  /* 0x00007610ffb37816 */ /* 0x000fe400000000b3 */
[----:B------:R-:W-:Y:S01]  /*29d40*/  PRMT R178, RZ, 0x7610, R178 ;  /* 0x00007610ffb27816 */ /* 0x000fe200000000b2 */
[----:B------:R-:W3:Y:S04]  /*29d50*/  LDL R41, [R1+0xb20] ;  /* 0x000b200001297983 */ /* 0x000ee80000100800 */
[----:B------:R0:W3:Y:S04]  /*29d60*/  @!P0 LDG.E.U8 R180, desc[UR56][R6.64] ;  /* 0x0000003806b48981 */ /* 0x0000e8000c1e1100 */
[----:B------:R-:W3:Y:S01]  /*29d70*/  LDL R32, [R1+0xb24] ;  /* 0x000b240001207983 */ /* 0x000ee20000100800 */
[----:B0-----:R-:W-:-:S03]  /*29d80*/  @!P0 IMAD.MOV.U32 R6, RZ, RZ, R3 ;  /* 0x000000ffff068224 */ /* 0x001fc600078e0003 */
[----:B------:R-:W3:Y:S01]  /*29d90*/  LDL R3, [R1+0xba4] ;  /* 0x000ba40001037983 */ /* 0x000ee20000100800 */
        /* <DEDUP_REMOVED lines=29> */
[----:B------:R-:W-:-:S05]  /*29f70*/  @!P0 IMAD.MOV.U32 R7, RZ, RZ, R41 ;  /* 0x000000ffff078224 */ /* 0x000fca00078e0029 */
[----:B------:R3:W2:Y:S02]  /*29f80*/  @!P0 LDG.E.U8 R174, desc[UR56][R6.64] ;  /* 0x0000003806ae8981 */ /* 0x0006a4000c1e1100 */
[----:B---3--:R-:W-:Y:S02]  /*29f90*/  @!P0 IMAD.MOV.U32 R7, RZ, RZ, R9 ;  /* 0x000000ffff078224 */ /* 0x008fe400078e0009 */
        /* <DEDUP_REMOVED lines=8> */
[----:B------:R-:W-:Y:S01]  /*2a020*/  PRMT R170, RZ, 0x7610, R170 ;  /* 0x00007610ffaa7816 */ /* 0x000fe200000000aa */
[----:B----4-:R-:W-:Y:S02]  /*2a030*/  @!P0 IMAD.MOV.U32 R7, RZ, RZ, R11 ;  /* 0x000000ffff078224 */ /* 0x010fe400078e000b */
[----:B------:R-:W4:Y:S04]  /*2a040*/  LDL R11, [R1+0x9e0] ;  /* 0x0009e000010b7983 */ /* 0x000f280000100800 */
[----:B------:R2:W4:Y:S02]  /*2a050*/  @!P0 LDG.E.U8 R172, desc[UR56][R6.64] ;  /* 0x0000003806ac8981 */ /* 0x000524000c1e1100 */
[----:B--2---:R-:W-:Y:S02]  /*2a060*/  @!P0 IMAD.MOV.U32 R6, RZ, RZ, R10 ;  /* 0x000000ffff068224 */ /* 0x004fe400078e000a */
[----:B------:R-:W-:Y:S01]  /*2a070*/  @!P0 IMAD.MOV.U32 R7, RZ, RZ, R27 ;  /* 0x000000ffff078224 */ /* 0x000fe200078e001b */
[----:B------:R-:W2:Y:S04]  /*2a080*/  LDL R10, [R1+0x9a4] ;  /* 0x0009a400010a7983 */ /* 0x000ea80000100800 */
[----:B------:R-:W2:Y:S04]  /*2a090*/  LDL.LU R44, [R1+0x964] ;  /* 0x00096400012c7983 */ /* 0x000ea80000300800 */
[----:B------:R-:W2:Y:S04]  /*2a0a0*/  LDL.LU R32, [R1+0x920] ;  /* 0x0009200001207983 */ /* 0x000ea80000300800 */
[----:B------:R3:W2:Y:S02]  /*2a0b0*/  @!P0 LDG.E.U8 R171, desc[UR56][R6.64] ;  /* 0x0000003806ab8981 */ /* 0x0006a4000c1e1100 */
[----:B---3--:R-:W-:-:S02]  /*2a0c0*/  @!P0 IMAD.MOV.U32 R7, RZ, RZ, R9 ;  /* 0x000000ffff078224 */ /* 0x008fc400078e0009 */
[----:B------:R-:W3:Y:S01]  /*2a0d0*/  LDL R9, [R1+0x960] ;  /* 0x0009600001097983 */ /* 0x000ee20000100800 */
[----:B------:R-:W-:-:S03]  /*2a0e0*/  @!P0 IMAD.MOV.U32 R6, RZ, RZ, R8 ;  /* 0x000000ffff068224 */ /* 0x000fc600078e0008 */
[----:B------:R-:W3:Y:S04]  /*2a0f0*/  LDL R8, [R1+0x924] ;  /* 0x0009240001087983 */ /* 0x000ee80000100800 */
[----:B------:R-:W3:Y:S04]  /*2a100*/  LDL.LU R41, [R1+0x8e0] ;  /* 0x0008e00001297983 */ /* 0x000ee80000300800 */
[----:B------:R-:W3:Y:S04]  /*2a110*/  LDL.LU R27, [R1+0x8e4] ;  /* 0x0008e400011b7983 */ /* 0x000ee80000300800 */
[----:B------:R0:W3:Y:S02]  /*2a120*/  @!P0 LDG.E.U8 R170, desc[UR56][R6.64] ;  /* 0x0000003806aa8981 */ /* 0x0000e4000c1e1100 */
[----:B0-----:R-:W-:-:S02]  /*2a130*/  @!P0 IMAD.MOV.U32 R6, RZ, RZ, R3 ;  /* 0x000000ffff068224 */ /* 0x001fc400078e0003 */
[----:B------:R-:W3:Y:S01]  /*2a140*/  LDL R3, [R1+0x13c4] ;  /* 0x0013c40001037983 */ /* 0x000ee20000100800 */
[----:B------:R-:W-:Y:S02]  /*2a150*/  PRMT R169, RZ, 0x7610, R169 ;  /* 0x00007610ffa97816 */ /* 0x000fe400000000a9 */
[----:B------:R-:W-:Y:S02]  /*2a160*/  PRMT R168, RZ, 0x7610, R168 ;  /* 0x00007610ffa87816 */ /* 0x000fe400000000a8 */
[----:B------:R-:W-:Y:S02]  /*2a170*/  PRMT R167, RZ, 0x7610, R167 ;  /* 0x00007610ffa77816 */ /* 0x000fe400000000a7 */
[----:B------:R-:W-:Y:S01]  /*2a180*/  PRMT R166, RZ, 0x7610, R166 ;  /* 0x00007610ffa67816 */ /* 0x000fe200000000a6 */
[----:B------:R-:W3:Y:S01]  /*2a190*/  LDL.LU R45, [R1+0x13c8] ;  /* 0x0013c800012d7983 */ /* 0x000ee20000300800 */
[----:B------:R-:W-:-:S03]  /*2a1a0*/  PRMT R165, RZ, 0x7610, R165 ;  /* 0x00007610ffa57816 */ /* 0x000fc600000000a5 */
[----:B------:R0:W-:Y:S04]  /*2a1b0*/  STL [R1+0x1918], R4 ;  /* 0x0019180401007387 */ /* 0x0001e80000100800 */
[----:B------:R-:W3:Y:S04]  /*2a1c0*/  LDL R134, [R1+0x1304] ;  /* 0x0013040001867983 */ /* 0x000ee80000100800 */
[----:B------:R-:W3:Y:S01]  /*2a1d0*/  LDL R133, [R1+0x1308] ;  /* 0x0013080001857983 */ /* 0x000ee20000100800 */
[----:B------:R-:W-:Y:S02]  /*2a1e0*/  IMAD.MOV.U32 R146, RZ, RZ, R149 ;  /* 0x000000ffff927224 */ /* 0x000fe400078e0095 */
[----:B------:R-:W-:Y:S01]  /*2a1f0*/  IMAD.MOV.U32 R149, RZ, RZ, R12 ;  /* 0x000000ffff957224 */ /* 0x000fe200078e000c */
[----:B------:R-:W3:Y:S04]  /*2a200*/  LDL R123, [R1+0x12c4] ;  /* 0x0012c400017b7983 */ /* 0x000ee80000100800 */
[----:B------:R-:W3:Y:S01]  /*2a210*/  LDL R12, [R1+0x12c8] ;  /* 0x0012c800010c7983 */ /* 0x000ee20000100800 */
[----:B----4-:R-:W-:Y:S01]  /*2a220*/  @!P0 IMAD.MOV.U32 R7, RZ, RZ, R11 ;  /* 0x000000ffff078224 */ /* 0x010fe200078e000b */
[----:B------:R-:W-:-:S02]  /*2a230*/  PRMT R164, RZ, 0x7610, R164 ;  /* 0x00007610ffa47816 */ /* 0x000fc400000000a4 */
[----:B------:R-:W4:Y:S04]  /*2a240*/  LDL R11, [R1+0x1284] ;  /* 0x00128400010b7983 */ /* 0x000f280000100800 */
[----:B------:R1:W4:Y:S02]  /*2a250*/  @!P0 LDG.E.U8 R169, desc[UR56][R6.64] ;  /* 0x0000003806a98981 */ /* 0x000324000c1e1100 */
[----:B-1----:R-:W-:Y:S02]  /*2a260*/  @!P0 IMAD.MOV.U32 R7, RZ, RZ, R4 ;  /* 0x000000ffff078224 */ /* 0x002fe400078e0004 */
[----:B0-----:R-:W4:Y:S01]  /*2a270*/  LDL R4, [R1+0x1344] ;  /* 0x0013440001047983 */ /* 0x001f220000100800 */
[----:B--2---:R-:W-:-:S03]  /*2a280*/  @!P0 IMAD.MOV.U32 R6, RZ, RZ, R10 ;  /* 0x000000ffff068224 */ /* 0x004fc600078e000a */
[----:B------:R-:W2:Y:S04]  /*2a290*/  LDL R10, [R1+0x1288] ;  /* 0x00128800010a7983 */ /* 0x000ea80000100800 */
[----:B------:R0:W2:Y:S02]  /*2a2a0*/  @!P0 LDG.E.U8 R168, desc[UR56][R6.64] ;  /* 0x0000003806a88981 */ /* 0x0000a4000c1e1100 */
[----:B0-----:R-:W-:Y:S02]  /*2a2b0*/  @!P0 IMAD.MOV.U32 R6, RZ, RZ, R44 ;  /* 0x000000ffff068224 */ /* 0x001fe400078e002c */
[----:B---3--:R-:W-:Y:S02]  /*2a2c0*/  @!P0 IMAD.MOV.U32 R7, RZ, RZ, R9 ;  /* 0x000000ffff078224 */ /* 0x008fe400078e0009 */
[----:B------:R-:W3:Y:S04]  /*2a2d0*/  LDL R9, [R1+0x1384] ;  /* 0x0013840001097983 */ /* 0x000ee80000100800 */
[----:B------:R0:W2:Y:S02]  /*2a2e0*/  @!P0 LDG.E.U8 R167, desc[UR56][R6.64] ;  /* 0x0000003806a78981 */ /* 0x0000a4000c1e1100 */
[----:B0-----:R-:W-:-:S02]  /*2a2f0*/  @!P0 IMAD.MOV.U32 R6, RZ, RZ, R8 ;  /* 0x000000ffff068224 */ /* 0x001fc400078e0008 */
[----:B------:R-:W-:Y:S01]  /*2a300*/  @!P0 IMAD.MOV.U32 R7, RZ, RZ, R32 ;  /* 0x000000ffff078224 */ /* 0x000fe200078e0020 */
[----:B------:R-:W4:Y:S04]  /*2a310*/  LDL R8, [R1+0x1388] ;  /* 0x0013880001087983 */ /* 0x000f280000100800 */
[----:B------:R0:W2:Y:S02]  /*2a320*/  @!P0 LDG.E.U8 R166, desc[UR56][R6.64] ;  /* 0x0000003806a68981 */ /* 0x0000a4000c1e1100 */
[----:B0-----:R-:W-:Y:S02]  /*2a330*/  @!P0 IMAD.MOV.U32 R6, RZ, RZ, R27 ;  /* 0x000000ffff068224 */ /* 0x001fe400078e001b */
[----:B------:R-:W-:-:S05]  /*2a340*/  @!P0 IMAD.MOV.U32 R7, RZ, RZ, R41 ;  /* 0x000000ffff078224 */ /* 0x000fca00078e0029 */
[----:B------:R0:W2:Y:S02]  /*2a350*/  @!P0 LDG.E.U8 R165, desc[UR56][R6.64] ;  /* 0x0000003806a58981 */ /* 0x0000a4000c1e1100 */
[----:B0-----:R-:W-:Y:S02]  /*2a360*/  @!P0 IMAD.MOV.U32 R7, RZ, RZ, R3 ;  /* 0x000000ffff078224 */ /* 0x001fe400078e0003 */
[----:B------:R-:W2:Y:S01]  /*2a370*/  LDL R3, [R1+0x1348] ;  /* 0x0013480001037983 */ /* 0x000ea20000100800 */
[----:B------:R-:W-:Y:S01]  /*2a380*/  @!P0 IMAD.MOV.U32 R6, RZ, RZ, R45 ;  /* 0x000000ffff068224 */ /* 0x000fe200078e002d */
[----:B------:R-:W-:-:S04]  /*2a390*/  PRMT R163, RZ, 0x7610, R163 ;  /* 0x00007610ffa37816 */ /* 0x000fc800000000a3 */
[----:B------:R3:W2:Y:S01]  /*2a3a0*/  @!P0 LDG.E.U8 R164, desc[UR56][R6.64] ;  /* 0x0000003806a48981 */ /* 0x0006a2000c1e1100 */
[----:B------:R-:W-:Y:S02]  /*2a3b0*/  PRMT R162, RZ, 0x7610, R162 ;  /* 0x00007610ffa27816 */ /* 0x000fe400000000a2 */
[----:B------:R-:W-:Y:S02]  /*2a3c0*/  PRMT R161, RZ, 0x7610, R161 ;  /* 0x00007610ffa17816 */ /* 0x000fe400000000a1 */
[----:B------:R-:W-:Y:S01]  /*2a3d0*/  PRMT R160, RZ, 0x7610, R160 ;  /* 0x00007610ffa07816 */ /* 0x000fe200000000a0 */
[----:B---3--:R-:W-:Y:S02]  /*2a3e0*/  @!P0 IMAD.MOV.U32 R7, RZ, RZ, R9 ;  /* 0x000000ffff078224 */ /* 0x008fe400078e0009 */
[----:B------:R-:W3:Y:S01]  /*2a3f0*/  LDL R9, [R1+0x1244] ;  /* 0x0012440001097983 */ /* 0x000ee20000100800 */
[----:B----4-:R-:W-:-:S03]  /*2a400*/  @!P0 IMAD.MOV.U32 R6, RZ, RZ, R8 ;  /* 0x000000ffff068224 */ /* 0x010fc600078e0008 */
[----:B------:R-:W4:Y:S04]  /*2a410*/  LDL R8, [R1+0x1248] ;  /* 0x0012480001087983 */ /* 0x000f280000100800 */
[----:B------:R0:W4:Y:S02]  /*2a420*/  @!P0 LDG.E.U8 R163, desc[UR56][R6.64] ;  /* 0x0000003806a38981 */ /* 0x000124000c1e1100 */
[----:B0-----:R-:W-:Y:S02]  /*2a430*/  @!P0 IMAD.MOV.U32 R7, RZ, RZ, R4 ;  /* 0x000000ffff078224 */ /* 0x001fe400078e0004 */
[----:B------:R-:W4:Y:S01]  /*2a440*/  LDL R4, [R1+0x1204] ;  /* 0x0012040001047983 */ /* 0x000f220000100800 */
[----:B--2---:R-:W-:-:S03]  /*2a450*/  @!P0 IMAD.MOV.U32 R6, RZ, RZ, R3 ;  /* 0x000000ffff068224 */ /* 0x004fc600078e0003 */
[----:B------:R-:W2:Y:S04]  /*2a460*/  LDL R3, [R1+0x1208] ;  /* 0x0012080001037983 */ /* 0x000ea80000100800 */
[----:B------:R0:W2:Y:S02]  /*2a470*/  @!P0 LDG.E.U8 R162, desc[UR56][R6.64] ;  /* 0x0000003806a28981 */ /* 0x0000a4000c1e1100 */
[----:B0-----:R-:W-:Y:S02]  /*2a480*/  @!P0 IMAD.MOV.U32 R6, RZ, RZ, R133 ;  /* 0x000000ffff068224 */ /* 0x001fe400078e0085 */
[----:B------:R-:W-:-:S05]  /*2a490*/  @!P0 IMAD.MOV.U32 R7, RZ, RZ, R134 ;  /* 0x000000ffff078224 */ /* 0x000fca00078e0086 */
[----:B------:R0:W2:Y:S02]  /*2a4a0*/  @!P0 LDG.E.U8 R161, desc[UR56][R6.64] ;  /* 0x0000003806a18981 */ /* 0x0000a4000c1e1100 */
[----:B0-----:R-:W-:Y:S02]  /*2a4b0*/  @!P0 IMAD.MOV.U32 R6, RZ, RZ, R12 ;  /* 0x000000ffff068224 */ /* 0x001fe400078e000c */
[----:B------:R-:W-:Y:S01]  /*2a4c0*/  @!P0 IMAD.MOV.U32 R7, RZ, RZ, R123 ;  /* 0x000000ffff078224 */ /* 0x000fe200078e007b */
[----:B------:R-:W2:Y:S01]  /*2a4d0*/  LDL.LU R12, [R1+0x1144] ;  /* 0x00114400010c7983 */ /* 0x000ea20000300800 */
[----:B------:R-:W-:-:S03]  /*2a4e0*/  PRMT R159, RZ, 0x7610, R159 ;  /* 0x00007610ff9f7816 */ /* 0x000fc6000000009f */
[----:B------:R-:W2:Y:S01]  /*2a4f0*/  LDL R134, [R1+0x1148] ;  /* 0x0011480001867983 */ /* 0x000ea20000100800 */
[----:B------:R-:W-:-:S03]  /*2a500*/  PRMT R158, RZ, 0x7610, R158 ;  /* 0x00007610ff9e7816 */ /* 0x000fc6000000009e */
[----:B------:R0:W2:Y:S04]  /*2a510*/  @!P0 LDG.E.U8 R160, desc[UR56][R6.64] ;  /* 0x0000003806a08981 */ /* 0x0000a8000c1e1100 */
[----:B------:R-:W2:Y:S04]  /*2a520*/  LDL R133, [R1+0x1104] ;  /* 0x0011040001857983 */ /* 0x000ea80000100800 */
[----:B------:R-:W2:Y:S01]  /*2a530*/  LDL R123, [R1+0x1108] ;  /* 0x00110800017b7983 */ /* 0x000ea20000100800 */
[----:B0-----:R-:W-:-:S03]  /*2a540*/  @!P0 IMAD.MOV.U32 R6, RZ, RZ, R10 ;  /* 0x000000ffff068224 */ /* 0x001fc600078e000a */
[----:B------:R-:W2:Y:S01]  /*2a550*/  LDL R10, [R1+0x11c8] ;  /* 0x0011c800010a7983 */ /* 0x000ea20000100800 */
[----:B------:R-:W-:-:S03]  /*2a560*/  @!P0 IMAD.MOV.U32 R7, RZ, RZ, R11 ;  /* 0x000000ffff078224 */ /* 0x000fc600078e000b */
[----:B------:R-:W2:Y:S04]  /*2a570*/  LDL R11, [R1+0x11c4] ;  /* 0x0011c400010b7983 */ /* 0x000ea80000100800 */
[----:B------:R3:W2:Y:S01]  /*2a580*/  @!P0 LDG.E.U8 R159, desc[UR56][R6.64] ;  /* 0x00000038069f8981 */ /* 0x0006a2000c1e1100 */
        /* <DEDUP_REMOVED lines=12> */
[----:B------:R-:W2:Y:S01]  /*2a650*/  LDL R10, [R1+0x1088] ;  /* 0x00108800010a7983 */ /* 0x000ea20000100800 */
[----:B------:R-:W-:Y:S01]  /*2a660*/  PRMT R156, RZ, 0x7610, R156 ;  /* 0x00007610ff9c7816 */ /* 0x000fe2000000009c */
[----:B------:R-:W-:Y:S01]  /*2a670*/  @!P0 IMAD.MOV.U32 R7, RZ, RZ, R11 ;  /* 0x000000ffff078224 */ /* 0x000fe200078e000b */
[----:B------:R-:W-:Y:S01]  /*2a680*/  PRMT R155, RZ, 0x7610, R155 ;  /* 0x00007610ff9b7816 */ /* 0x000fe2000000009b */
[----:B------:R-:W2:Y:S04]  /*2a690*/  LDL R11, [R1+0x1084] ;  /* 0x00108400010b7983 */ /* 0x000ea80000100800 */
[----:B------:R3:W2:Y:S01]  /*2a6a0*/  @!P0 LDG.E.U8 R156, desc[UR56][R6.64] ;  /* 0x00000038069c8981 */ /* 0x0006a2000c1e1100 */
[----:B------:R-:W-:-:S02]  /*2a6b0*/  PRMT R154, RZ, 0x7610, R154 ;  /* 0x00007610ff9a7816 */ /* 0x000fc4000000009a */
        /* <DEDUP_REMOVED lines=8> */
[----:B------:R-:W-:-:S05]  /*2a740*/  @!P0 IMAD.MOV.U32 R7, RZ, RZ, R12 ;  /* 0x000000ffff078224 */ /* 0x000fca00078e000c */
[----:B------:R0:W4:Y:S02]  /*2a750*/  @!P0 LDG.E.U8 R154, desc[UR56][R6.64] ;  /* 0x00000038069a8981 */ /* 0x000124000c1e1100 */
[----:B0-----:R-:W-:Y:S02]  /*2a760*/  @!P0 IMAD.MOV.U32 R6, RZ, RZ, R123 ;  /* 0x000000ffff068224 */ /* 0x001fe400078e007b */
[----:B------:R-:W-:Y:S01]  /*2a770*/  @!P0 IMAD.MOV.U32 R7, RZ, RZ, R133 ;  /* 0x000000ffff078224 */ /* 0x000fe200078e0085 */
[----:B------:R-:W-:Y:S01]  /*2a780*/  PRMT R23, RZ, 0x7610, R23 ;  /* 0x00007610ff177816 */ /* 0x000fe20000000017 */
[----:B------:R-:W4:Y:S04]  /*2a790*/  LDL R133, [R1+0xfc4] ;  /* 0x000fc40001857983 */ /* 0x000f280000100800 */
[----:B------:R2:W4:Y:S01]  /*2a7a0*/  @!P0 LDG.E.U8 R153, desc[UR56][R6.64] ;  /* 0x0000003806998981 */ /* 0x000522000c1e1100 */
[----:B------:R-:W-:-:S03]  /*2a7b0*/  PRMT R22, RZ, 0x7610, R22 ;  /* 0x00007610ff167816 */ /* 0x000fc60000000016 */
[----:B------:R-:W4:Y:S01]  /*2a7c0*/  LDL R123, [R1+0xc18] ;  /* 0x000c1800017b7983 */ /* 0x000f220000100800 */
[----:B--2---:R-:W-:Y:S02]  /*2a7d0*/  @!P0 IMAD.MOV.U32 R6, RZ, RZ, R3 ;  /* 0x000000ffff068224 */ /* 0x004fe400078e0003 */
[----:B------:R-:W-:Y:S01]  /*2a7e0*/  @!P0 IMAD.MOV.U32 R7, RZ, RZ, R4 ;  /* 0x000000ffff078224 */ /* 0x000fe200078e0004 */
[----:B------:R-:W2:Y:S04]  /*2a7f0*/  LDL R3, [R1+0x1008] ;  /* 0x0010080001037983 */ /* 0x000ea80000100800 */
[----:B------:R-:W2:Y:S04]  /*2a800*/  LDL R4, [R1+0x1004] ;  /* 0x0010040001047983 */ /* 0x000ea80000100800 */
[----:B------:R0:W2:Y:S02]  /*2a810*/  @!P0 LDG.E.U8 R152, desc[UR56][R6.64] ;  /* 0x0000003806988981 */ /* 0x0000a4000c1e1100 */
[----:B0-----:R-:W-:-:S02]  /*2a820*/  @!P0 IMAD.MOV.U32 R6, RZ, RZ, R10 ;  /* 0x000000ffff068224 */ /* 0x001fc400078e000a */
        /* <DEDUP_REMOVED lines=18> */
[----:B------:R-:W2:Y:S01]  /*2a950*/  LDL R10, [R1+0xb9c] ;  /* 0x000b9c00010a7983 */ /* 0x000ea20000100800 */
[----:B------:R-:W-:Y:S02]  /*2a960*/  PRMT R20, RZ, 0x7610, R20 ;  /* 0x00007610ff147816 */ /* 0x000fe40000000014 */
[----:B------:R-:W-:-:S04]  /*2a970*/  PRMT R19, RZ, 0x7610, R19 ;  /* 0x00007610ff137816 */ /* 0x000fc80000000013 */
[----:B------:R3:W2:Y:S01]  /*2a980*/  @!P0 LDG.E.U8 R20, desc[UR56][R6.64] ;  /* 0x0000003806148981 */ /* 0x0006a2000c1e1100 */
[----:B------:R-:W-:Y:S02]  /*2a990*/  PRMT R18, RZ, 0x7610, R18 ;  /* 0x00007610ff127816 */ /* 0x000fe40000000012 */
[----:B------:R-:W-:Y:S02]  /*2a9a0*/  PRMT R17, RZ, 0x7610, R17 ;  /* 0x00007610ff117816 */ /* 0x000fe40000000011 */
[----:B------:R-:W-:Y:S01]  /*2a9b0*/  PRMT R16, RZ, 0x7610, R16 ;  /* 0x00007610ff107816 */ /* 0x000fe20000000010 */
[----:B---3--:R-:W-:Y:S02]  /*2a9c0*/  @!P0 IMAD.MOV.U32 R7, RZ, RZ, R9 ;  /* 0x000000ffff078224 */ /* 0x008fe400078e0009 */
[----:B------:R-:W3:Y:S01]  /*2a9d0*/  LDL.LU R9, [R1+0x8a4] ;  /* 0x0008a40001097983 */ /* 0x000ee20000300800 */
[----:B----4-:R-:W-:-:S03]  /*2a9e0*/  @!P0 IMAD.MOV.U32 R6, RZ, RZ, R8 ;  /* 0x000000ffff068224 */ /* 0x010fc600078e0008 */
[----:B------:R-:W4:Y:S04]  /*2a9f0*/  LDL.LU R8, [R1+0x8a0] ;  /* 0x0008a00001087983 */ /* 0x000f280000300800 */
[----:B------:R0:W4:Y:S04]  /*2aa00*/  @!P0 LDG.E.U8 R19, desc[UR56][R6.64] ;  /* 0x0000003806138981 */ /* 0x000128000c1e1100 */
[----:B------:R-:W4:Y:S04]  /*2aa10*/  LDL.LU R138, [R1+0x89c] ;  /* 0x00089c00018a7983 */ /* 0x000f280000300800 */
[----:B------:R-:W4:Y:S01]  /*2aa20*/  LDL.LU R139, [R1+0x898] ;  /* 0x00089800018b7983 */ /* 0x000f220000300800 */
[----:B0-----:R-:W-:-:S02]  /*2aa30*/  @!P0 IMAD.MOV.U32 R6, RZ, RZ, R11 ;  /* 0x000000ffff068224 */ /* 0x001fc400078e000b */
[----:B------:R-:W-:Y:S01]  /*2aa40*/  @!P0 IMAD.MOV.U32 R7, RZ, RZ, R123 ;  /* 0x000000ffff078224 */ /* 0x000fe200078e007b */
[----:B------:R-:W4:Y:S04]  /*2aa50*/  LDL R11, [R1+0xb5c] ;  /* 0x000b5c00010b7983 */ /* 0x000f280000100800 */
[----:B------:R2:W4:Y:S02]  /*2aa60*/  @!P0 LDG.E.U8 R18, desc[UR56][R6.64] ;  /* 0x0000003806128981 */ /* 0x000524000c1e1100 */
[----:B--2---:R-:W-:Y:S02]  /*2aa70*/  @!P0 IMAD.MOV.U32 R6, RZ, RZ, R3 ;  /* 0x000000ffff068224 */ /* 0x004fe400078e0003 */
[----:B------:R-:W-:Y:S01]  /*2aa80*/  @!P0 IMAD.MOV.U32 R7, RZ, RZ, R4 ;  /* 0x000000ffff078224 */ /* 0x000fe200078e0004 */
[----:B------:R-:W2:Y:S04]  /*2aa90*/  LDL R3, [R1+0xb1c] ;  /* 0x000b1c0001037983 */ /* 0x000ea80000100800 */
[----:B------:R-:W2:Y:S04]  /*2aaa0*/  LDL R4, [R1+0xb18] ;  /* 0x000b180001047983 */ /* 0x000ea80000100800 */
[----:B------:R0:W2:Y:S04]  /*2aab0*/  @!P0 LDG.E.U8 R17, desc[UR56][R6.64] ;  /* 0x0000003806118981 */ /* 0x0000a8000c1e1100 */
[----:B------:R-:W2:Y:S04]  /*2aac0*/  LDL.LU R134, [R1+0x88c] ;  /* 0x00088c0001867983 */ /* 0x000ea80000300800 */
[----:B------:R-:W2:Y:S01]  /*2aad0*/  LDL.LU R123, [R1+0x888] ;  /* 0x00088800017b7983 */ /* 0x000ea20000300800 */
[----:B0-----:R-:W-:-:S02]  /*2aae0*/  @!P0 IMAD.MOV.U32 R7, RZ, RZ, R133 ;  /* 0x000000ffff078224 */ /* 0x001fc400078e0085 */
[----:B------:R-:W-:Y:S02]  /*2aaf0*/  @!P0 IMAD.MOV.U32 R6, RZ, RZ, R10 ;  /* 0x000000ffff068224 */ /* 0x000fe400078e000a */
[----:B------:R-:W2:Y:S04]  /*2ab00*/  LDL.LU R10, [R1+0x874] ;  /* 0x00087400010a7983 */ /* 0x000ea80000300800 */
[----:B------:R-:W2:Y:S04]  /*2ab10*/  LDL.LU R133, [R1+0x86c] ;  /* 0x00086c0001857983 */ /* 0x000ea80000300800 */
[----:B------:R0:W2:Y:S04]  /*2ab20*/  @!P0 LDG.E.U8 R16, desc[UR56][R6.64] ;  /* 0x0000003806108981 */ /* 0x0000a8000c1e1100 */
[----:B------:R-:W2:Y:S01]  /*2ab30*/  LDL R7, [R1+0xb58] ;  /* 0x000b580001077983 */ /* 0x000ea20000100800 */
[----:B------:R-:W-:-:S02]  /*2ab40*/  PRMT R15, RZ, 0x7610, R15 ;  /* 0x00007610ff0f7816 */ /* 0x000fc4000000000f */
[----:B------:R-:W-:Y:S02]  /*2ab50*/  PRMT R2, RZ, 0x7610, R2 ;  /* 0x00007610ff027816 */ /* 0x000fe40000000002 */
[----:B---3--:R-:W-:Y:S02]  /*2ab60*/  LOP3.LUT R9, R9, 0xffff, RZ, 0xc0, !PT ;  /* 0x0000ffff09097812 */ /* 0x008fe400078ec0ff */
[----:B----4-:R-:W-:Y:S01]  /*2ab70*/  LOP3.LUT R8, R8, 0xffff, RZ, 0xc0, !PT ;  /* 0x0000ffff08087812 */ /* 0x010fe200078ec0ff */
[----:B0-----:R-:W-:Y:S02]  /*2ab80*/  @!P0 IMAD.MOV.U32 R6, RZ, RZ, R11 ;  /* 0x000000ffff068224 */ /* 0x001fe400078e000b */
[----:B------:R-:W3:Y:S04]  /*2ab90*/  LDL.LU R11, [R1+0x848] ;  /* 0x00084800010b7983 */ /* 0x000ee80000300800 */
[----:B--2---:R0:W2:Y:S02]  /*2aba0*/  @!P0 LDG.E.U8 R15, desc[UR56][R6.64] ;  /* 0x00000038060f8981 */ /* 0x0040a4000c1e1100 */
[----:B0-----:R-:W-:-:S02]  /*2abb0*/  @!P0 IMAD.MOV.U32 R6, RZ, RZ, R3 ;  /* 0x000000ffff068224 */ /* 0x001fc400078e0003 */
[----:B------:R-:W-:Y:S02]  /*2abc0*/  @!P0 IMAD.MOV.U32 R7, RZ, RZ, R4 ;  /* 0x000000ffff078224 */ /* 0x000fe400078e0004 */
[----:B------:R-:W4:Y:S04]  /*2abd0*/  LDL.LU R4, [R1+0x850] ;  /* 0x0008500001047983 */ /* 0x000f280000300800 */
[----:B------:R0:W2:Y:S04]  /*2abe0*/  @!P0 LDG.E.U8 R2, desc[UR56][R6.64] ;  /* 0x0000003806028981 */ /* 0x0000a8000c1e1100 */
[----:B------:R-:W2:Y:S01]  /*2abf0*/  LDL.LU R3, [R1+0x844] ;  /* 0x0008440001037983 */ /* 0x000ea20000300800 */
[----:B0-----:R-:W-:-:S02]  /*2ac00*/  LOP3.LUT R6, R139, 0xffff, RZ, 0xc0, !PT ;  /* 0x0000ffff8b067812 */ /* 0x001fc400078ec0ff */
[----:B------:R-:W-:Y:S02]  /*2ac10*/  PRMT R139, R9, 0x3340, R8 ;  /* 0x00003340098b7816 */ /* 0x000fe40000000008 */
[----:B------:R-:W3:Y:S04]  /*2ac20*/  LDL.LU R9, [R1+0x894] ;  /* 0x0008940001097983 */ /* 0x000ee80000300800 */
[----:B------:R-:W4:Y:S01]  /*2ac30*/  LDL.LU R8, [R1+0x890] ;  /* 0x0008900001087983 */ /* 0x000f220000300800 */
[----:B------:R-:W-:-:S04]  /*2ac40*/  LOP3.LUT R7, R138, 0xffff, RZ, 0xc0, !PT ;  /* 0x0000ffff8a077812 */ /* 0x000fc800078ec0ff */
[----:B------:R-:W-:Y:S02]  /*2ac50*/  PRMT R138, R7, 0x3340, R6 ;  /* 0x00003340078a7816 */ /* 0x000fe40000000006 */
[----:B------:R-:W-:Y:S02]  /*2ac60*/  LOP3.LUT R6, R123, 0xffff, RZ, 0xc0, !PT ;  /* 0x0000ffff7b067812 */ /* 0x000fe400078ec0ff */
[----:B---3--:R-:W-:Y:S02]  /*2ac70*/  LOP3.LUT R9, R9, 0xffff, RZ, 0xc0, !PT ;  /* 0x0000ffff09097812 */ /* 0x008fe400078ec0ff */
[----:B----4-:R-:W-:-:S04]  /*2ac80*/  LOP3.LUT R8, R8, 0xffff, RZ, 0xc0, !PT ;  /* 0x0000ffff08087812 */ /* 0x010fc800078ec0ff */
[----:B------:R-:W-:Y:S02]  /*2ac90*/  PRMT R123, R9, 0x3340, R8 ;  /* 0x00003340097b7816 */ /* 0x000fe40000000008 */
[----:B------:R-:W3:Y:S04]  /*2aca0*/  LDL.LU R9, [R1+0x884] ;  /* 0x0008840001097983 */ /* 0x000ee80000300800 */
[----:B------:R-:W4:Y:S01]  /*2acb0*/  LDL.LU R8, [R1+0x87c] ;  /* 0x00087c0001087983 */ /* 0x000f220000300800 */
[----:B------:R-:W-:-:S04]  /*2acc0*/  LOP3.LUT R7, R134, 0xffff, RZ, 0xc0, !PT ;  /* 0x0000ffff86077812 */ /* 0x000fc800078ec0ff */
[----:B------:R-:W-:Y:S02]  /*2acd0*/  PRMT R134, R7, 0x3340, R6 ;  /* 0x0000334007867816 */ /* 0x000fe40000000006 */
[----:B------:R-:W-:Y:S02]  /*2ace0*/  LOP3.LUT R6, R133, 0xffff, RZ, 0xc0, !PT ;  /* 0x0000ffff85067812 */ /* 0x000fe400078ec0ff */
[----:B------:R-:W-:-:S04]  /*2acf0*/  LOP3.LUT R7, R10, 0xffff, RZ, 0xc0, !PT ;  /* 0x0000ffff0a077812 */ /* 0x000fc800078ec0ff */
[----:B------:R-:W-:Y:S02]  /*2ad00*/  PRMT R10, R7, 0x3340, R6 ;  /* 0x00003340070a7816 */ /* 0x000fe40000000006 */
[----:B---3--:R-:W-:Y:S02]  /*2ad10*/  LOP3.LUT R9, R9, 0xffff, RZ, 0xc0, !PT ;  /* 0x0000ffff09097812 */ /* 0x008fe400078ec0ff */
[----:B----4-:R-:W-:-:S04]  /*2ad20*/  LOP3.LUT R8, R8, 0xffff, RZ, 0xc0, !PT ;  /* 0x0000ffff08087812 */ /* 0x010fc800078ec0ff */
[----:B------:R-:W-:Y:S02]  /*2ad30*/  PRMT R133, R9, 0x3340, R8 ;  /* 0x0000334009857816 */ /* 0x000fe40000000008 */
[----:B------:R-:W3:Y:S04]  /*2ad40*/  LDL.LU R9, [R1+0x864] ;  /* 0x0008640001097983 */ /* 0x000ee80000300800 */
[----:B------:R-:W4:Y:S04]  /*2ad50*/  LDL.LU R8, [R1+0x85c] ;  /* 0x00085c0001087983 */ /* 0x000f280000300800 */
[----:B------:R-:W2:Y:S01]  /*2ad60*/  LDL.LU R6, [R1+0x854] ;  /* 0x0008540001067983 */ /* 0x000ea20000300800 */
[----:B---3--:R-:W-:-:S02]  /*2ad70*/  LOP3.LUT R9, R9, 0xffff, RZ, 0xc0, !PT ;  /* 0x0000ffff09097812 */ /* 0x008fc400078ec0ff */
[----:B----4-:R-:W-:Y:S02]  /*2ad80*/  LOP3.LUT R8, R8, 0xffff, RZ, 0xc0, !PT ;  /* 0x0000ffff08087812 */ /* 0x010fe400078ec0ff */
[----:B--2---:R-:W-:Y:S02]  /*2ad90*/  LOP3.LUT R7, R6, 0xffff, RZ, 0xc0, !PT ;  /* 0x0000ffff06077812 */ /* 0x004fe400078ec0ff */
[----:B------:R-:W-:Y:S02]  /*2ada0*/  LOP3.LUT R6, R11, 0xffff, RZ, 0xc0, !PT ;  /* 0x0000ffff0b067812 */ /* 0x000fe400078ec0ff */
[----:B------:R-:W-:Y:S02]  /*2adb0*/  PRMT R11, R9, 0x3340, R8 ;  /* 0x00003340090b7816 */ /* 0x000fe40000000008 */
[----:B------:R-:W-:Y:S02]  /*2adc0*/  PRMT R8, R139, 0x5410, R138 ;  /* 0x000054108b087816 */ /* 0x000fe4000000008a */
[----:B------:R-:W-:Y:S01]  /*2add0*/  PRMT R9, R123, 0x5410, R134 ;  /* 0x000054107b097816 */ /* 0x000fe20000000086 */
[----:B------:R-:W2:Y:S04]  /*2ade0*/  LDL.LU R138, [R1+0x1e80] ;  /* 0x001e8000018a7983 */ /* 0x000ea80000300800 */
[----:B------:R-:W3:Y:S04]  /*2adf0*/  LDL.LU R139, [R1+0x1e7c] ;  /* 0x001e7c00018b7983 */ /* 0x000ee80000300800 */
[----:B------:R-:W4:Y:S04]  /*2ae00*/  LDL.LU R134, [R1+0x1e78] ;  /* 0x001e780001867983 */ /* 0x000f280000300800 */
[----:B------:R-:W4:Y:S01]  /*2ae10*/  LDL.LU R123, [R1+0x1e74] ;  /* 0x001e7400017b7983 */ /* 0x000f220000300800 */
[----:B------:R-:W-:-:S02]  /*2ae20*/  PRMT R6, R7, 0x3340, R6 ;  /* 0x0000334007067816 */ /* 0x000fc40000000006 */
[----:B------:R-:W-:Y:S02]  /*2ae30*/  PRMT R10, R133, 0x5410, R10 ;  /* 0x00005410850a7816 */ /* 0x000fe4000000000a */
[----:B------:R-:W4:Y:S01]  /*2ae40*/  LDL.LU R133, [R1+0x1e70] ;  /* 0x001e700001857983 */ /* 0x000f220000300800 */
[----:B------:R-:W-:-:S05]  /*2ae50*/  PRMT R11, R11, 0x5410, R6 ;  /* 0x000054100b0b7816 */ /* 0x000fca0000000006 */
[----:B------:R0:W-:Y:S02]  /*2ae60*/  STS.128 [R122+UR58+0x4000], R8 ;  /* 0x004000087a007988 */ /* 0x0001e40008000c3a */
[----:B0-----:R-:W-:Y:S02]  /*2ae70*/  LOP3.LUT R9, R4, 0xffff, RZ, 0xc0, !PT ;  /* 0x0000ffff04097812 */ /* 0x001fe400078ec0ff */
[----:B------:R-:W-:Y:S01]  /*2ae80*/  LOP3.LUT R8, R3, 0xffff, RZ, 0xc0, !PT ;  /* 0x0000ffff03087812 */ /* 0x000fe200078ec0ff */
[----:B------:R-:W4:Y:S01]  /*2ae90*/  LDL.LU R122, [R1+0x1e6c] ;  /* 0x001e6c00017a7983 */ /* 0x000f220000300800 */
[----:B--2---:R-:W-:Y:S02]  /*2aea0*/  LOP3.LUT R6, R138, 0xffff, RZ, 0xc0, !PT ;  /* 0x0000ffff8a067812 */ /* 0x004fe400078ec0ff */
[----:B---3--:R-:W-:Y:S02]  /*2aeb0*/  LOP3.LUT R7, R139, 0xffff, RZ, 0xc0, !PT ;  /* 0x0000ffff8b077812 */ /* 0x008fe400078ec0ff */
[----:B------:R-:W-:-:S02]  /*2aec0*/  PRMT R138, R9, 0x3340, R8 ;  /* 0x00003340098a7816 */ /* 0x000fc40000000008 */
[----:B----4-:R-:W-:Y:S02]  /*2aed0*/  LOP3.LUT R9, R123, 0xffff, RZ, 0xc0, !PT ;  /* 0x0000ffff7b097812 */ /* 0x010fe400078ec0ff */
[----:B------:R-:W-:Y:S02]  /*2aee0*/  LOP3.LUT R8, R134, 0xffff, RZ, 0xc0, !PT ;  /* 0x0000ffff86087812 */ /* 0x000fe400078ec0ff */
[----:B------:R-:W-:Y:S02]  /*2aef0*/  PRMT R139, R7, 0x3340, R6 ;  /* 0x00003340078b7816 */ /* 0x000fe40000000006 */
[----:B------:R-:W-:Y:S01]  /*2af00*/  LOP3.LUT R6, R136, 0xffff, RZ, 0xc0, !PT ;  /* 0x0000ffff88067812 */ /* 0x000fe200078ec0ff */
[----:B------:R-:W2:Y:S01]  /*2af10*/  LDL.LU R123, [R1+0x1e68] ;  /* 0x001e6800017b7983 */ /* 0x000ea20000300800 */
[----:B------:R-:W-:-:S03]  /*2af20*/  PRMT R136, R9, 0x3340, R8 ;  /* 0x0000334009887816 */ /* 0x000fc60000000008 */
[----:B------:R-:W3:Y:S01]  /*2af30*/  LDL.LU R134, [R1+0x1e64] ;  /* 0x001e640001867983 */ /* 0x000ee20000300800 */
[----:B------:R-:W-:-:S03]  /*2af40*/  LOP3.LUT R9, R135, 0xffff, RZ, 0xc0, !PT ;  /* 0x0000ffff87097812 */ /* 0x000fc600078ec0ff */
[----:B------:R-:W4:Y:S04]  /*2af50*/  LDL.LU R135, [R1+0x1e60] ;  /* 0x001e600001877983 */ /* 0x000f280000300800 */
[----:B------:R-:W3:Y:S01]  /*2af60*/  LDL R3, [R1+0x18c0] ;  /* 0x0018c00001037983 */ /* 0x000ee20000100800 */
[----:B------:R-:W-:-:S03]  /*2af70*/  LOP3.LUT R8, R0, 0xffff, RZ, 0xc0, !PT ;  /* 0x0000ffff00087812 */ /* 0x000fc600078ec0ff */
[----:B------:R-:W4:Y:S01]  /*2af80*/  LDL.LU R0, [R1+0x1e5c] ;  /* 0x001e5c0001007983 */ /* 0x000f220000300800 */
        /* <DEDUP_REMOVED lines=9> */
[----:B------:R-:W-:Y:S02]  /*2b020*/  LOP3.LUT R6, R140, 0xffff, RZ, 0xc0, !PT ;  /* 0x0000ffff8c067812 */ /* 0x000fe400078ec0ff */
[----:B------:R-:W-:Y:S01]  /*2b030*/  PRMT R11, R9, 0x3340, R8 ;  /* 0x00003340090b7816 */ /* 0x000fe20000000008 */
[----:B------:R-:W4:Y:S01]  /*2b040*/  LDL.LU R14, [R1+0x1e58] ;  /* 0x001e5800010e7983 */ /* 0x000f220000300800 */
[----:B------:R-:W-:Y:S02]  /*2b050*/  PRMT R6, R7, 0x3340, R6 ;  /* 0x0000334007067816 */ /* 0x000fe40000000006 */
[----:B------:R-:W-:-:S02]  /*2b060*/  PRMT R8, R138, 0x5410, R139 ;  /* 0x000054108a087816 */ /* 0x000fc4000000008b */
[----:B------:R-:W-:Y:S02]  /*2b070*/  PRMT R9, R136, 0x5410, R137 ;  /* 0x0000541088097816 */ /* 0x000fe40000000089 */
[----:B------:R-:W-:Y:S02]  /*2b080*/  PRMT R10, R4, 0x5410, R10 ;  /* 0x00005410040a7816 */ /* 0x000fe4000000000a */
[----:B------:R-:W-:Y:S02]  /*2b090*/  PRMT R11, R11, 0x5410, R6 ;  /* 0x000054100b0b7816 */ /* 0x000fe40000000006 */
[----:B------:R-:W-:Y:S01]  /*2b0a0*/  LOP3.LUT R6, R122, 0xffff, RZ, 0xc0, !PT ;  /* 0x0000ffff7a067812 */ /* 0x000fe200078ec0ff */
[----:B------:R-:W0:Y:S02]  /*2b0b0*/  S2R R145, SR_TID.X ;  /* 0x0000000000917919 */ /* 0x000e240000002100 */
[----:B0-----:R-:W-:Y:S02]  /*2b0c0*/  LOP3.LUT R145, R145, 0x7f, RZ, 0xc0, !PT ;  /* 0x0000007f91917812 */ /* 0x001fe400078ec0ff */
[----:B--2---:R-:W-:Y:S01]  /*2b0d0*/  LOP3.LUT R7, R123, 0xffff, RZ, 0xc0, !PT ;  /* 0x0000ffff7b077812 */ /* 0x004fe200078ec0ff */
[----:B---3--:R4:W-:Y:S03]  /*2b0e0*/  STS.128 [R3+UR58], R8 ;  /* 0x0000000803007988 */ /* 0x0089e60008000c3a */
[----:B------:R-:W-:-:S02]  /*2b0f0*/  PRMT R123, R7, 0x3340, R6 ;  /* 0x00003340077b7816 */ /* 0x000fc40000000006 */
[----:B------:R-:W-:Y:S02]  /*2b100*/  LOP3.LUT R7, R121, 0xffff, RZ, 0xc0, !PT ;  /* 0x0000ffff79077812 */ /* 0x000fe400078ec0ff */
[----:B------:R-:W-:-:S04]  /*2b110*/  LOP3.LUT R6, R120, 0xffff, RZ, 0xc0, !PT ;  /* 0x0000ffff78067812 */ /* 0x000fc800078ec0ff */
[----:B------:R-:W-:Y:S02]  /*2b120*/  PRMT R121, R7, 0x3340, R6 ;  /* 0x0000334007797816 */ /* 0x000fe40000000006 */
[----:B----4-:R-:W-:Y:S02]  /*2b130*/  LOP3.LUT R9, R135, 0xffff, RZ, 0xc0, !PT ;  /* 0x0000ffff87097812 */ /* 0x010fe400078ec0ff */
[----:B------:R-:W-:-:S04]  /*2b140*/  LOP3.LUT R8, R134, 0xffff, RZ, 0xc0, !PT ;  /* 0x0000ffff86087812 */ /* 0x000fc800078ec0ff */
[----:B------:R-:W-:Y:S02]  /*2b150*/  PRMT R122, R9, 0x3340, R8 ;  /* 0x00003340097a7816 */ /* 0x000fe40000000008 */
[----:B------:R-:W-:Y:S02]  /*2b160*/  LOP3.LUT R9, R133, 0xffff, RZ, 0xc0, !PT ;  /* 0x0000ffff85097812 */ /* 0x000fe400078ec0ff */
[----:B------:R-:W-:Y:S02]  /*2b170*/  LOP3.LUT R8, R132, 0xffff, RZ, 0xc0, !PT ;  /* 0x0000ffff84087812 */ /* 0x000fe400078ec0ff */
[----:B------:R-:W-:Y:S02]  /*2b180*/  LOP3.LUT R7, R129, 0xffff, RZ, 0xc0, !PT ;  /* 0x0000ffff81077812 */ /* 0x000fe400078ec0ff */
[----:B------:R-:W-:Y:S02]  /*2b190*/  LOP3.LUT R6, R128, 0xffff, RZ, 0xc0, !PT ;  /* 0x0000ffff80067812 */ /* 0x000fe400078ec0ff */
[----:B------:R-:W-:-:S02]  /*2b1a0*/  PRMT R120, R9, 0x3340, R8 ;  /* 0x0000334009787816 */ /* 0x000fc40000000008 */
[----:B------:R-:W-:Y:S02]  /*2b1b0*/  LOP3.LUT R9, R131, 0xffff, RZ, 0xc0, !PT ;  /* 0x0000ffff83097812 */ /* 0x000fe400078ec0ff */
[----:B------:R-:W-:Y:S02]  /*2b1c0*/  LOP3.LUT R8, R130, 0xffff, RZ, 0xc0, !PT ;  /* 0x0000ffff82087812 */ /* 0x000fe400078ec0ff */
[----:B------:R-:W-:Y:S02]  /*2b1d0*/  PRMT R10, R7, 0x3340, R6 ;  /* 0x00003340070a7816 */ /* 0x000fe40000000006 */
[----:B------:R-:W-:Y:S02]  /*2b1e0*/  LOP3.LUT R7, R125, 0xffff, RZ, 0xc0, !PT ;  /* 0x0000ffff7d077812 */ /* 0x000fe400078ec0ff */
[----:B------:R-:W-:Y:S02]  /*2b1f0*/  LOP3.LUT R6, R124, 0xffff, RZ, 0xc0, !PT ;  /* 0x0000ffff7c067812 */ /* 0x000fe400078ec0ff */
[----:B------:R-:W-:-:S02]  /*2b200*/  PRMT R4, R9, 0x3340, R8 ;  /* 0x0000334009047816 */ /* 0x000fc40000000008 */
[----:B------:R-:W-:Y:S02]  /*2b210*/  LOP3.LUT R9, R127, 0xffff, RZ, 0xc0, !PT ;  /* 0x0000ffff7f097812 */ /* 0x000fe400078ec0ff */
[----:B------:R-:W-:Y:S02]  /*2b220*/  LOP3.LUT R8, R126, 0xffff, RZ, 0xc0, !PT ;  /* 0x0000ffff7e087812 */ /* 0x000fe400078ec0ff */
[----:B------:R-:W-:Y:S02]  /*2b230*/  PRMT R6, R7, 0x3340, R6 ;  /* 0x0000334007067816 */ /* 0x000fe40000000006 */
[----:B------:R-:W-:Y:S02]  /*2b240*/  PRMT R11, R9, 0x3340, R8 ;  /* 0x00003340090b7816 */ /* 0x000fe40000000008 */
[----:B------:R-:W-:Y:S02]  /*2b250*/  PRMT R8, R122, 0x5410, R123 ;  /* 0x000054107a087816 */ /* 0x000fe4000000007b */
[----:B------:R-:W-:-:S02]  /*2b260*/  PRMT R9, R120, 0x5410, R121 ;  /* 0x0000541078097816 */ /* 0x000fc40000000079 */
[----:B------:R-:W-:Y:S02]  /*2b270*/  PRMT R10, R4, 0x5410, R10 ;  /* 0x00005410040a7816 */ /* 0x000fe4000000000a */
[----:B------:R-:W-:-:S05]  /*2b280*/  PRMT R11, R11, 0x5410, R6 ;  /* 0x000054100b0b7816 */ /* 0x000fca0000000006 */
[----:B------:R0:W-:Y:S04]  /*2b290*/  STS.128 [R3+UR58+0x4000], R8 ;  /* 0x0040000803007988 */ /* 0x0001e80008000c3a */
[----:B------:R-:W-:Y:S04]  /*2b2a0*/  STS.U8 [R47+UR58+0x8000], R119 ;  /* 0x008000772f007988 */ /* 0x000fe8000800003a */
        /* <DEDUP_REMOVED lines=26> */
[----:B------:R-:W-:Y:S01]  /*2b450*/  STS.U8 [R47+UR58+0xec00], R92 ;  /* 0x00ec005c2f007988 */ /* 0x000fe2000800003a */
[----:B------:R-:W-:-:S03]  /*2b460*/  LOP3.LUT R4, R145, 0x10, RZ, 0x3c, !PT ;  /* 0x0000001091047812 */ /* 0x000fc600078e3cff */
        /* <DEDUP_REMOVED lines=32> */
[----:B0-----:R-:W-:-:S03]  /*2b670*/  LOP3.LUT R3, R145, 0x20, RZ, 0x3c, !PT ;  /* 0x0000002091037812 */ /* 0x001fc600078e3cff */
[----:B------:R-:W-:Y:S01]  /*2b680*/  STS.U8 [R4+UR58+0xf080], R59 ;  /* 0x00f0803b04007988 */ /* 0x000fe2000800003a */
[----:B------:R-:W0:Y:S03]  /*2b690*/  S2R R145, SR_TID.X ;  /* 0x0000000000917919 */ /* 0x000e260000002100 */
[----:B------:R-:W-:Y:S04]  /*2b6a0*/  STS.U8 [R4+UR58+0xf480], R58 ;  /* 0x00f4803a04007988 */ /* 0x000fe8000800003a */
[----:B------:R-:W-:Y:S04]  /*2b6b0*/  STS.U8 [R4+UR58+0xf880], R57 ;  /* 0x00f8803904007988 */ /* 0x000fe8000800003a */
[----:B------:R1:W-:Y:S04]  /*2b6c0*/  STS.U8 [R4+UR58+0xfc80], R56 ;  /* 0x00fc803804007988 */ /* 0x0003e8000800003a */
        /* <DEDUP_REMOVED lines=30> */
[----:B------:R-:W-:Y:S04]  /*2b8b0*/  STS.U8 [R3+UR58+0xf500], R231 ;  /* 0x00f500e703007988 */ /* 0x000fe8000800003a */
[----:B------:R-:W-:Y:S04]  /*2b8c0*/  STS.U8 [R3+UR58+0xf900], R230 ;  /* 0x00f900e603007988 */ /* 0x000fe8000800003a */
[----:B------:R0:W-:Y:S04]  /*2b8d0*/  STS.U8 [R3+UR58+0xfd00], R229 ;  /* 0x00fd00e503007988 */ /* 0x0001e8000800003a */
[----:B-1----:R-:W2:Y:S01]  /*2b8e0*/  LDL.LU R4, [R1+0x994] ;  /* 0x0009940001047983 */ /* 0x002ea20000300800 */
[----:B0-----:R-:W-:Y:S01]  /*2b8f0*/  LOP3.LUT R3, R145, 0x30, RZ, 0x3c, !PT ;  /* 0x0000003091037812 */ /* 0x001fe200078e3cff */
[----:B------:R-:W-:-:S02]  /*2b900*/  IMAD.MOV.U32 R145, RZ, RZ, R147 ;  /* 0x000000ffff917224 */ /* 0x000fc400078e0093 */
[----:B------:R-:W-:Y:S02]  /*2b910*/  IMAD.MOV.U32 R147, RZ, RZ, R0 ;  /* 0x000000ffff937224 */ /* 0x000fe400078e0000 */
[----:B------:R-:W0:Y:S01]  /*2b920*/  S2R R0, SR_TID.X ;  /* 0x0000000000007919 */ /* 0x000e220000002100 */
        /* <DEDUP_REMOVED lines=30> */
[----:B------:R-:W-:Y:S01]  /*2bb10*/  STS.U8 [R3+UR58+0xf580], R199 ;  /* 0x00f580c703007988 */ /* 0x000fe2000800003a */
[----:B------:R-:W-:-:S03]  /*2bb20*/  LOP3.LUT R0, R0, 0x40, RZ, 0x3c, !PT ;  /* 0x0000004000007812 */ /* 0x000fc600078e3cff */
        /* <DEDUP_REMOVED lines=33> */
[----:B------:R1:W-:Y:S04]  /*2bd40*/  STS.U8 [R0+UR58+0xfe00], R165 ;  /* 0x00fe00a500007988 */ /* 0x0003e8000800003a */
[----:B0-----:R-:W3:Y:S04]  /*2bd50*/  LDL.LU R3, [R1+0x98c] ;  /* 0x00098c0001037983 */ /* 0x001ee80000300800 */
[----:B-1----:R-:W4:Y:S04]  /*2bd60*/  LDL.LU R0, [R1+0x998] ;  /* 0x0009980001007983 */ /* 0x002f280000300800 */
[----:B------:R-:W3:Y:S04]  /*2bd70*/  LDL.LU R227, [R1+0x954] ;  /* 0x0009540001e37983 */ /* 0x000ee80000300800 */
[----:B------:R-:W3:Y:S04]  /*2bd80*/  LDL.LU R226, [R1+0x94c] ;  /* 0x00094c0001e27983 */ /* 0x000ee80000300800 */
[----:B------:R-:W2:Y:S04]  /*2bd90*/  LDL.LU R225, [R1+0x958] ;  /* 0x0009580001e17983 */ /* 0x000ea80000300800 */
        /* <DEDUP_REMOVED lines=11> */
[----:B------:R-:W4:Y:S04]  /*2be50*/  LDL R7, [R1+0x13bc] ;  /* 0x0013bc0001077983 */ /* 0x000f280000100800 */
[----:B------:R-:W4:Y:S04]  /*2be60*/  LDL R6, [R1+0x13c0] ;  /* 0x0013c00001067983 */ /* 0x000f280000100800 */
[----:B------:R-:W2:Y:S04]  /*2be70*/  LDL R49, [R1+0x13b8] ;  /* 0x0013b80001317983 */ /* 0x000ea80000100800 */
[----:B------:R-:W3:Y:S04]  /*2be80*/  LDL R56, [R1+0x13b4] ;  /* 0x0013b40001387983 */ /* 0x000ee80000100800 */
        /* <DEDUP_REMOVED lines=8> */
[----:B------:R-:W3:Y:S04]  /*2bf10*/  LDL.LU R213, [R1+0x8d8] ;  /* 0x0008d80001d57983 */ /* 0x000ee80000300800 */
[----:B------:R-:W3:Y:S04]  /*2bf20*/  LDL.LU R212, [R1+0x8d0] ;  /* 0x0008d00001d47983 */ /* 0x000ee80000300800 */
[----:B------:R-:W3:Y:S04]  /*2bf30*/  LDL.LU R211, [R1+0x8c8] ;  /* 0x0008c80001d37983 */ /* 0x000ee80000300800 */
[----:B------:R-:W3:Y:S04]  /*2bf40*/  LDL R58, [R1+0x12fc] ;  /* 0x0012fc00013a7983 */ /* 0x000ee80000100800 */
[----:B------:R-:W3:Y:S01]  /*2bf50*/  LDL R57, [R1+0x1300] ;  /* 0x0013000001397983 */ /* 0x000ee20000100800 */
        /* <DEDUP_REMOVED lines=34> */
[----:B------:R-:W-:Y:S01]  /*2c180*/  PRMT R176, RZ, 0x7610, R176 ;  /* 0x00007610ffb07816 */ /* 0x000fe200000000b0 */
[----:B------:R-:W3:Y:S04]  /*2c190*/  LDL R64, [R1+0xbc8] ;  /* 0x000bc80001407983 */ /* 0x000ee80000100800 */
[----:B------:R-:W3:Y:S04]  /*2c1a0*/  LDL R63, [R1+0xb90] ;  /* 0x000b9000013f7983 */ /* 0x000ee80000100800 */
[----:B------:R-:W3:Y:S04]  /*2c1b0*/  LDL R62, [R1+0xb94] ;  /* 0x000b9400013e7983 */ /* 0x000ee80000100800 */
[----:B------:R-:W3:Y:S04]  /*2c1c0*/  LDL R61, [R1+0xb88] ;  /* 0x000b8800013d7983 */ /* 0x000ee80000100800 */
[----:B----4-:R2:W4:Y:S02]  /*2c1d0*/  @!P0 LDG.E.U8 R210, desc[UR56][R6.64] ;  /* 0x0000003806d28981 */ /* 0x010524000c1e1100 */
[----:B--2---:R-:W-:-:S02]  /*2c1e0*/  @!P0 IMAD.MOV.U32 R6, RZ, RZ, R49 ;  /* 0x000000ffff068224 */ /* 0x004fc400078e0031 */
[----:B------:R-:W2:Y:S01]  /*2c1f0*/  LDL R49, [R1+0x12f8] ;  /* 0x0012f80001317983 */ /* 0x000ea20000100800 */
[----:B---3--:R-:W-:-:S03]  /*2c200*/  @!P0 IMAD.MOV.U32 R7, RZ, RZ, R56 ;  /* 0x000000ffff078224 */ /* 0x008fc600078e0038 */
[----:B------:R-:W3:Y:S04]  /*2c210*/  LDL R56, [R1+0x12f4] ;  /* 0x0012f40001387983 */ /* 0x000ee80000100800 */
[----:B------:R0:W4:Y:S02]  /*2c220*/  @!P0 LDG.E.U8 R209, desc[UR56][R6.64] ;  /* 0x0000003806d18981 */ /* 0x000124000c1e1100 */
[----:B0-----:R-:W-:Y:S02]  /*2c230*/  @!P0 IMAD.MOV.U32 R6, RZ, RZ, R59 ;  /* 0x000000ffff068224 */ /* 0x001fe400078e003b */
[----:B------:R-:W-:Y:S01]  /*2c240*/  @!P0 IMAD.MOV.U32 R7, RZ, RZ, R60 ;  /* 0x000000ffff078224 */ /* 0x000fe200078e003c */
[----:B------:R-:W4:Y:S04]  /*2c250*/  LDL R59, [R1+0x1240] ;  /* 0x00124000013b7983 */ /* 0x000f280000100800 */
[----:B------:R-:W4:Y:S04]  /*2c260*/  LDL R60, [R1+0x123c] ;  /* 0x00123c00013c7983 */ /* 0x000f280000100800 */
[----:B------:R0:W4:Y:S02]  /*2c270*/  @!P0 LDG.E.U8 R208, desc[UR56][R6.64] ;  /* 0x0000003806d08981 */ /* 0x000124000c1e1100 */
[----:B0-----:R-:W-:-:S02]  /*2c280*/  @!P0 IMAD.MOV.U32 R6, RZ, RZ, R54 ;  /* 0x000000ffff068224 */ /* 0x001fc400078e0036 */
        /* <DEDUP_REMOVED lines=23> */
[----:B------:R4:W3:Y:S02]  /*2c400*/  @!P0 LDG.E.U8 R203, desc[UR56][R6.64] ;  /* 0x0000003806cb8981 */ /* 0x0008e4000c1e1100 */
[----:B----4-:R-:W-:Y:S02]  /*2c410*/  @!P0 IMAD.MOV.U32 R6, RZ, RZ, R54 ;  /* 0x000000ffff068224 */ /* 0x010fe400078e0036 */
        /* <DEDUP_REMOVED lines=131> */
[----:B------:R-:W-:Y:S01]  /*2cc50*/  PRMT R175, RZ, 0x7610, R175 ;  /* 0x00007610ffaf7816 */ /* 0x000fe200000000af */
[----:B------:R-:W4:Y:S04]  /*2cc60*/  LDL R58, [R1+0xadc] ;  /* 0x000adc00013a7983 */ /* 0x000f280000100800 */
[----:B------:R2:W4:Y:S04]  /*2cc70*/  @!P0 LDG.E.U8 R176, desc[UR56][R6.64] ;  /* 0x0000003806b08981 */ /* 0x000528000c1e1100 */
[----:B------:R-:W4:Y:S01]  /*2cc80*/  LDL R57, [R1+0xa98] ;  /* 0x000a980001397983 */ /* 0x000f220000100800 */
[----:B--2---:R-:W-:-:S03]  /*2cc90*/  @!P0 IMAD.MOV.U32 R6, RZ, RZ, R49 ;  /* 0x000000ffff068224 */ /* 0x004fc600078e0031 */
[----:B------:R-:W2:Y:S01]  /*2cca0*/  LDL R49, [R1+0xbcc] ;  /* 0x000bcc0001317983 */ /* 0x000ea20000100800 */
[----:B---3--:R-:W-:-:S03]  /*2ccb0*/  @!P0 IMAD.MOV.U32 R7, RZ, RZ, R56 ;  /* 0x000000ffff078224 */ /* 0x008fc600078e0038 */
[----:B------:R-:W3:Y:S01]  /*2ccc0*/  LDL R56, [R1+0xa9c] ;  /* 0x000a9c0001387983 */ /* 0x000ee20000100800 */
[----:B------:R-:W-:-:S03]  /*2ccd0*/  PRMT R174, RZ, 0x7610, R174 ;  /* 0x00007610ffae7816 */ /* 0x000fc600000000ae */
[----:B------:R4:W3:Y:S01]  /*2cce0*/  @!P0 LDG.E.U8 R175, desc[UR56][R6.64] ;  /* 0x0000003806af8981 */ /* 0x0008e2000c1e1100 */
[----:B------:R-:W-:Y:S02]  /*2ccf0*/  PRMT R173, RZ, 0x7610, R173 ;  /* 0x00007610ffad7816 */ /* 0x000fe400000000ad */
[----:B------:R-:W-:Y:S01]  /*2cd00*/  PRMT R172, RZ, 0x7610, R172 ;  /* 0x00007610ffac7816 */ /* 0x000fe200000000ac */
        /* <DEDUP_REMOVED lines=16> */
[----:B------:R-:W2:Y:S04]  /*2ce10*/  LDL R49, [R1+0x99c] ;  /* 0x00099c0001317983 */ /* 0x000ea80000100800 */
[----:B------:R-:W2:Y:S01]  /*2ce20*/  LDL.LU R228, [R1+0x95c] ;  /* 0x00095c0001e47983 */ /* 0x000ea20000300800 */
[----:B------:R-:W0:Y:S01]  /*2ce30*/  S2R R143, SR_TID.X ;  /* 0x00000000008f7919 */ /* 0x000e220000002100 */
[----:B------:R-:W-:Y:S01]  /*2ce40*/  PRMT R171, RZ, 0x7610, R171 ;  /* 0x00007610ffab7816 */ /* 0x000fe200000000ab */
[----:B------:R-:W-:Y:S01]  /*2ce50*/  @!P0 IMAD.MOV.U32 R7, RZ, RZ, R64 ;  /* 0x000000ffff078224 */ /* 0x000fe200078e0040 */
[----:B------:R-:W-:-:S04]  /*2ce60*/  PRMT R170, RZ, 0x7610, R170 ;  /* 0x00007610ffaa7816 */ /* 0x000fc800000000aa */
[----:B------:R1:W2:Y:S01]  /*2ce70*/  @!P0 LDG.E.U8 R171, desc[UR56][R6.64] ;  /* 0x0000003806ab8981 */ /* 0x0002a2000c1e1100 */
[----:B------:R-:W-:Y:S01]  /*2ce80*/  PRMT R169, RZ, 0x7610, R169 ;  /* 0x00007610ffa97816 */ /* 0x000fe200000000a9 */
[----:B-1----:R-:W-:Y:S02]  /*2ce90*/  @!P0 IMAD.MOV.U32 R6, RZ, RZ, R62 ;  /* 0x000000ffff068224 */ /* 0x002fe400078e003e */
[----:B------:R-:W-:-:S05]  /*2cea0*/  @!P0 IMAD.MOV.U32 R7, RZ, RZ, R63 ;  /* 0x000000ffff078224 */ /* 0x000fca00078e003f */
[----:B------:R1:W2:Y:S01]  /*2ceb0*/  @!P0 LDG.E.U8 R170, desc[UR56][R6.64] ;  /* 0x0000003806aa8981 */ /* 0x0002a2000c1e1100 */
[----:B------:R-:W-:Y:S01]  /*2cec0*/  PRMT R168, RZ, 0x7610, R168 ;  /* 0x00007610ffa87816 */ /* 0x000fe200000000a8 */
[----:B-1----:R-:W-:Y:S02]  /*2ced0*/  @!P0 IMAD.MOV.U32 R6, RZ, RZ, R60 ;  /* 0x000000ffff068224 */ /* 0x002fe400078e003c */
[----:B------:R-:W-:-:S05]  /*2cee0*/  @!P0 IMAD.MOV.U32 R7, RZ, RZ, R61 ;  /* 0x000000ffff078224 */ /* 0x000fca00078e003d */
[----:B------:R1:W2:Y:S01]  /*2cef0*/  @!P0 LDG.E.U8 R169, desc[UR56][R6.64] ;  /* 0x0000003806a98981 */ /* 0x0002a2000c1e1100 */
[----:B------:R-:W-:Y:S01]  /*2cf00*/  PRMT R167, RZ, 0x7610, R167 ;  /* 0x00007610ffa77816 */ /* 0x000fe200000000a7 */
[----:B-1----:R-:W-:Y:S02]  /*2cf10*/  @!P0 IMAD.MOV.U32 R6, RZ, RZ, R58 ;  /* 0x000000ffff068224 */ /* 0x002fe400078e003a */
[----:B------:R-:W-:Y:S01]  /*2cf20*/  @!P0 IMAD.MOV.U32 R7, RZ, RZ, R59 ;  /* 0x000000ffff078224 */ /* 0x000fe200078e003b */
[----:B------:R-:W-:Y:S02]  /*2cf30*/  PRMT R166, RZ, 0x7610, R166 ;  /* 0x00007610ffa67816 */ /* 0x000fe400000000a6 */
[----:B0-----:R-:W-:Y:S02]  /*2cf40*/  LOP3.LUT R143, R143, 0x7f, RZ, 0xc0, !PT ;  /* 0x0000007f8f8f7812 */ /* 0x001fe400078ec0ff */
[----:B------:R-:W-:Y:S01]  /*2cf50*/  PRMT R165, RZ, 0x7610, R165 ;  /* 0x00007610ffa57816 */ /* 0x000fe200000000a5 */
[----:B------:R-:W2:Y:S04]  /*2cf60*/  LDL R59, [R1+0xb50] ;  /* 0x000b5000013b7983 */ /* 0x000ea80000100800 */
[----:B------:R3:W2:Y:S04]  /*2cf70*/  @!P0 LDG.E.U8 R168, desc[UR56][R6.64] ;  /* 0x0000003806a88981 */ /* 0x0006a8000c1e1100 */
[----:B------:R-:W2:Y:S01]  /*2cf80*/  LDL R58, [R1+0xb54] ;  /* 0x000b5400013a7983 */ /* 0x000ea20000100800 */
[----:B---3--:R-:W-:-:S02]  /*2cf90*/  @!P0 IMAD.MOV.U32 R6, RZ, RZ, R56 ;  /* 0x000000ffff068224 */ /* 0x008fc400078e0038 */
[----:B------:R-:W-:Y:S01]  /*2cfa0*/  @!P0 IMAD.MOV.U32 R7, RZ, RZ, R57 ;  /* 0x000000ffff078224 */ /* 0x000fe200078e0039 */
[----:B------:R-:W-:Y:S01]  /*2cfb0*/  LOP3.LUT R48, R143, 0x50, RZ, 0x3c, !PT ;  /* 0x000000508f307812 */ /* 0x000fe200078e3cff */
[----:B------:R-:W3:Y:S04]  /*2cfc0*/  LDL R57, [R1+0xb10] ;  /* 0x000b100001397983 */ /* 0x000ee80000100800 */
[----:B------:R4:W3:Y:S04]  /*2cfd0*/  @!P0 LDG.E.U8 R167, desc[UR56][R6.64] ;  /* 0x0000003806a78981 */ /* 0x0008e8000c1e1100 */
[----:B------:R-:W3:Y:S01]  /*2cfe0*/  LDL R56, [R1+0xb14] ;  /* 0x000b140001387983 */ /* 0x000ee20000100800 */
[----:B----4-:R-:W-:-:S02]  /*2cff0*/  @!P0 IMAD.MOV.U32 R6, RZ, RZ, R54 ;  /* 0x000000ffff068224 */ /* 0x010fc400078e0036 */
[----:B------:R-:W-:Y:S01]  /*2d000*/  @!P0 IMAD.MOV.U32 R7, RZ, RZ, R55 ;  /* 0x000000ffff078224 */ /* 0x000fe200078e0037 */
[----:B------:R0:W-:Y:S04]  /*2d010*/  STS.U8 [R48+UR58+0x8280], R164 ;  /* 0x008280a430007988 */ /* 0x0001e8000800003a */
[----:B------:R-:W4:Y:S04]  /*2d020*/  LDL R55, [R1+0xad0] ;  /* 0x000ad00001377983 */ /* 0x000f280000100800 */
[----:B------:R1:W4:Y:S04]  /*2d030*/  @!P0 LDG.E.U8 R166, desc[UR56][R6.64] ;  /* 0x0000003806a68981 */ /* 0x000328000c1e1100 */
[----:B------:R-:W4:Y:S01]  /*2d040*/  LDL R54, [R1+0xad4] ;  /* 0x000ad40001367983 */ /* 0x000f220000100800 */
[----:B-1----:R-:W-:-:S02]  /*2d050*/  @!P0 IMAD.MOV.U32 R6, RZ, RZ, R52 ;  /* 0x000000ffff068224 */ /* 0x002fc400078e0034 */
[----:B------:R-:W-:Y:S01]  /*2d060*/  @!P0 IMAD.MOV.U32 R7, RZ, RZ, R53 ;  /* 0x000000ffff078224 */ /* 0x000fe200078e0035 */
[----:B0-----:R-:W-:Y:S01]  /*2d070*/  PRMT R164, RZ, 0x7610, R164 ;  /* 0x00007610ffa47816 */ /* 0x001fe200000000a4 */
[----:B------:R0:W-:Y:S04]  /*2d080*/  STS.U8 [R48+UR58+0x8680], R163 ;  /* 0x008680a330007988 */ /* 0x0001e8000800003a */
[----:B------:R1:W4:Y:S04]  /*2d090*/  @!P0 LDG.E.U8 R165, desc[UR56][R6.64] ;  /* 0x0000003806a58981 */ /* 0x000328000c1e1100 */
[----:B------:R-:W4:Y:S04]  /*2d0a0*/  LDL R53, [R1+0xa90] ;  /* 0x000a900001357983 */ /* 0x000f280000100800 */
        /* <DEDUP_REMOVED lines=8> */
[----:B-1----:R-:W-:Y:S01]  /*2d130*/  @!P0 IMAD.MOV.U32 R7, RZ, RZ, R0 ;  /* 0x000000ffff078224 */ /* 0x002fe200078e0000 */
[----:B0-----:R-:W-:-:S02]  /*2d140*/  PRMT R162, RZ, 0x7610, R162 ;  /* 0x00007610ffa27816 */ /* 0x001fc400000000a2 */
[----:B------:R0:W-:Y:S02]  /*2d150*/  STS.U8 [R48+UR58+0x8e80], R161 ;  /* 0x008e80a130007988 */ /* 0x0001e4000800003a */
[----:B0-----:R-:W-:Y:S01]  /*2d160*/  PRMT R161, RZ, 0x7610, R161 ;  /* 0x00007610ffa17816 */ /* 0x001fe200000000a1 */
[----:B--2---:R-:W-:Y:S02]  /*2d170*/  @!P0 IMAD.MOV.U32 R6, RZ, RZ, R49 ;  /* 0x000000ffff068224 */ /* 0x004fe400078e0031 */
[----:B------:R-:W2:Y:S04]  /*2d180*/  LDL R49, [R1+0xa14] ;  /* 0x000a140001317983 */ /* 0x000ea80000100800 */
[----:B------:R0:W2:Y:S04]  /*2d190*/  @!P0 LDG.E.U8 R163, desc[UR56][R6.64] ;  /* 0x0000003806a38981 */ /* 0x0000a8000c1e1100 */
[----:B------:R1:W-:Y:S01]  /*2d1a0*/  STL [R1+0x191c], R0 ;  /* 0x00191c0001007387 */ /* 0x0003e20000100800 */
[----:B0-----:R-:W-:-:S02]  /*2d1b0*/  @!P0 IMAD.MOV.U32 R6, RZ, RZ, R228 ;  /* 0x000000ffff068224 */ /* 0x001fc400078e00e4 */
[----:B------:R-:W-:Y:S01]  /*2d1c0*/  @!P0 IMAD.MOV.U32 R7, RZ, RZ, R225 ;  /* 0x000000ffff078224 */ /* 0x000fe200078e00e1 */
[----:B-1----:R-:W2:Y:S04]  /*2d1d0*/  LDL.LU R0, [R1+0x9c8] ;  /* 0x0009c80001007983 */ /* 0x002ea80000300800 */
[----:B------:R-:W-:Y:S04]  /*2d1e0*/  STL [R1+0x1958], R228 ;  /* 0x001958e401007387 */ /* 0x000fe80000100800 */
[----:B------:R0:W-:Y:S04]  /*2d1f0*/  STL [R1+0x1920], R225 ;  /* 0x001920e101007387 */ /* 0x0001e80000100800 */
[----:B------:R1:W2:Y:S04]  /*2d200*/  @!P0 LDG.E.U8 R162, desc[UR56][R6.64] ;  /* 0x0000003806a28981 */ /* 0x0002a8000c1e1100 */
[----:B0-----:R-:W2:Y:S01]  /*2d210*/  LDL.LU R225, [R1+0x9d0] ;  /* 0x0009d00001e17983 */ /* 0x001ea20000300800 */
[----:B-1----:R-:W-:-:S02]  /*2d220*/  @!P0 IMAD.MOV.U32 R6, RZ, RZ, R222 ;  /* 0x000000ffff068224 */ /* 0x002fc400078e00de */
[----:B------:R-:W-:Y:S01]  /*2d230*/  @!P0 IMAD.MOV.U32 R7, RZ, RZ, R219 ;  /* 0x000000ffff078224 */ /* 0x000fe200078e00db */
[----:B------:R0:W-:Y:S04]  /*2d240*/  STL [R1+0x1928], R222 ;  /* 0x001928de01007387 */ /* 0x0001e80000100800 */
[----:B------:R1:W2:Y:S04]  /*2d250*/  @!P0 LDG.E.U8 R161, desc[UR56][R6.64] ;  /* 0x0000003806a18981 */ /* 0x0002a8000c1e1100 */
[----:B0-----:R-:W2:Y:S04]  /*2d260*/  LDL.LU R222, [R1+0x9d4] ;  /* 0x0009d40001de7983 */ /* 0x001ea80000300800 */
[----:B------:R0:W-:Y:S01]  /*2d270*/  STL [R1+0x1924], R219 ;  /* 0x001924db01007387 */ /* 0x0001e20000100800 */
[----:B-1----:R-:W-:-:S03]  /*2d280*/  @!P0 IMAD.MOV.U32 R6, RZ, RZ, R216 ;  /* 0x000000ffff068224 */ /* 0x002fc600078e00d8 */
[----:B0-----:R-:W2:Y:S04]  /*2d290*/  LDL.LU R219, [R1+0x9cc] ;  /* 0x0009cc0001db7983 */ /* 0x001ea80000300800 */
[----:B------:R0:W-:Y:S04]  /*2d2a0*/  STL [R1+0x1930], R216 ;  /* 0x001930d801007387 */ /* 0x0001e80000100800 */
[----:B0-----:R-:W2:Y:S01]  /*2d2b0*/  LDL.LU R216, [R1+0xa10] ;  /* 0x000a100001d87983 */ /* 0x001ea20000300800 */
[----:B------:R-:W-:-:S03]  /*2d2c0*/  @!P0 IMAD.MOV.U32 R7, RZ, RZ, R213 ;  /* 0x000000ffff078224 */ /* 0x000fc600078e00d5 */
[----:B------:R0:W-:Y:S04]  /*2d2d0*/  STL [R1+0x192c], R213 ;  /* 0x00192cd501007387 */ /* 0x0001e80000100800 */
[----:B0-----:R-:W2:Y:S04]  /*2d2e0*/  LDL.LU R213, [R1+0xa08] ;  /* 0x000a080001d57983 */ /* 0x001ea80000300800 */
[----:B------:R-:W2:Y:S04]  /*2d2f0*/  LDL.LU R236, [R1+0x990] ;  /* 0x0009900001ec7983 */ /* 0x000ea80000300800 */
[----:B------:R0:W-:Y:S04]  /*2d300*/  STS.U8 [R48+UR58+0x9280], R160 ;  /* 0x009280a030007988 */ /* 0x0001e8000800003a */
[----:B------:R1:W-:Y:S01]  /*2d310*/  STS.U8 [R48+UR58+0x9680], R159 ;  /* 0x0096809f30007988 */ /* 0x0003e2000800003a */
[----:B0-----:R-:W-:-:S02]  /*2d320*/  PRMT R160, RZ, 0x7610, R160 ;  /* 0x00007610ffa07816 */ /* 0x001fc400000000a0 */
[----:B-1----:R-:W-:-:S04]  /*2d330*/  PRMT R159, RZ, 0x7610, R159 ;  /* 0x00007610ff9f7816 */ /* 0x002fc8000000009f */
[----:B------:R0:W2:Y:S04]  /*2d340*/  @!P0 LDG.E.U8 R160, desc[UR56][R6.64] ;  /* 0x0000003806a08981 */ /* 0x0000a8000c1e1100 */
[----:B------:R1:W-:Y:S01]  /*2d350*/  STS.U8 [R48+UR58+0x9a80], R158 ;  /* 0x009a809e30007988 */ /* 0x0003e2000800003a */
[----:B0-----:R-:W-:Y:S02]  /*2d360*/  @!P0 IMAD.MOV.U32 R6, RZ, RZ, R58 ;  /* 0x000000ffff068224 */ /* 0x001fe400078e003a */
[----:B------:R-:W-:Y:S01]  /*2d370*/  @!P0 IMAD.MOV.U32 R7, RZ, RZ, R59 ;  /* 0x000000ffff078224 */ /* 0x000fe200078e003b */
[----:B-1----:R-:W-:-:S04]  /*2d380*/  PRMT R158, RZ, 0x7610, R158 ;  /* 0x00007610ff9e7816 */ /* 0x002fc8000000009e */
[----:B------:R3:W2:Y:S04]  /*2d390*/  @!P0 LDG.E.U8 R159, desc[UR56][R6.64] ;  /* 0x00000038069f8981 */ /* 0x0006a8000c1e1100 */
[----:B------:R0:W-:Y:S01]  /*2d3a0*/  STS.U8 [R48+UR58+0x9e80], R157 ;  /* 0x009e809d30007988 */ /* 0x0001e2000800003a */
[----:B---3--:R-:W-:Y:S02]  /*2d3b0*/  @!P0 IMAD.MOV.U32 R6, RZ, RZ, R56 ;  /* 0x000000ffff068224 */ /* 0x008fe400078e0038 */
[----:B------:R-:W-:Y:S01]  /*2d3c0*/  @!P0 IMAD.MOV.U32 R7, RZ, RZ, R57 ;  /* 0x000000ffff078224 */ /* 0x000fe200078e0039 */
[----:B0-----:R-:W-:-:S04]  /*2d3d0*/  PRMT R157, RZ, 0x7610, R157 ;  /* 0x00007610ff9d7816 */ /* 0x001fc8000000009d */
[----:B------:R4:W3:Y:S04]  /*2d3e0*/  @!P0 LDG.E.U8 R158, desc[UR56][R6.64] ;  /* 0x00000038069e8981 */ /* 0x0008e8000c1e1100 */
[----:B------:R0:W-:Y:S01]  /*2d3f0*/  STS.U8 [R48+UR58+0xa280], R156 ;  /* 0x00a2809c30007988 */ /* 0x0001e2000800003a */
[----:B----4-:R-:W-:Y:S02]  /*2d400*/  @!P0 IMAD.MOV.U32 R6, RZ, RZ, R54 ;  /* 0x000000ffff068224 */ /* 0x010fe400078e0036 */
[----:B------:R-:W-:Y:S01]  /*2d410*/  @!P0 IMAD.MOV.U32 R7, RZ, RZ, R55 ;  /* 0x000000ffff078224 */ /* 0x000fe200078e0037 */
[----:B0-----:R-:W-:-:S04]  /*2d420*/  PRMT R156, RZ, 0x7610, R156 ;  /* 0x00007610ff9c7816 */ /* 0x001fc8000000009c */
[----:B------:R0:W4:Y:S04]  /*2d430*/  @!P0 LDG.E.U8 R157, desc[UR56][R6.64] ;  /* 0x00000038069d8981 */ /* 0x000128000c1e1100 */
[----:B------:R1:W-:Y:S01]  /*2d440*/  STS.U8 [R48+UR58+0xa680], R155 ;  /* 0x00a6809b30007988 */ /* 0x0003e2000800003a */
[----:B0-----:R-:W-:Y:S02]  /*2d450*/  @!P0 IMAD.MOV.U32 R6, RZ, RZ, R52 ;  /* 0x000000ffff068224 */ /* 0x001fe400078e0034 */
[----:B------:R-:W-:Y:S01]  /*2d460*/  @!P0 IMAD.MOV.U32 R7, RZ, RZ, R53 ;  /* 0x000000ffff078224 */ /* 0x000fe200078e0035 */
[----:B-1----:R-:W-:-:S04]  /*2d470*/  PRMT R155, RZ, 0x7610, R155 ;  /* 0x00007610ff9b7816 */ /* 0x002fc8000000009b */
[----:B------:R0:W4:Y:S04]  /*2d480*/  @!P0 LDG.E.U8 R156, desc[UR56][R6.64] ;  /* 0x00000038069c8981 */ /* 0x000128000c1e1100 */
[----:B------:R1:W-:Y:S01]  /*2d490*/  STS.U8 [R48+UR58+0xaa80], R154 ;  /* 0x00aa809a30007988 */ /* 0x0003e2000800003a */
[----:B0-----:R-:W-:Y:S02]  /*2d4a0*/  @!P0 IMAD.MOV.U32 R6, RZ, RZ, R50 ;  /* 0x000000ffff068224 */ /* 0x001fe400078e0032 */
[----:B------:R-:W-:Y:S01]  /*2d4b0*/  @!P0 IMAD.MOV.U32 R7, RZ, RZ, R51 ;  /* 0x000000ffff078224 */ /* 0x000fe200078e0033 */
[----:B-1----:R-:W-:-:S04]  /*2d4c0*/  PRMT R154, RZ, 0x7610, R154 ;  /* 0x00007610ff9a7816 */ /* 0x002fc8000000009a */
[----:B------:R2:W4:Y:S04]  /*2d4d0*/  @!P0 LDG.E.U8 R155, desc[UR56][R6.64] ;  /* 0x00000038069b8981 */ /* 0x000528000c1e1100 */
[----:B------:R0:W-:Y:S04]  /*2d4e0*/  STS.U8 [R48+UR58+0xae80], R153 ;  /* 0x00ae809930007988 */ /* 0x0001e8000800003a */
[----:B------:R1:W-:Y:S01]  /*2d4f0*/  STS.U8 [R48+UR58+0xb280], R152 ;  /* 0x00b2809830007988 */ /* 0x0003e2000800003a */
[----:B0-----:R-:W-:Y:S02]  /*2d500*/  PRMT R153, RZ, 0x7610, R153 ;  /* 0x00007610ff997816 */ /* 0x001fe40000000099 */
[----:B-1----:R-:W-:Y:S01]  /*2d510*/  PRMT R152, RZ, 0x7610, R152 ;  /* 0x00007610ff987816 */ /* 0x002fe20000000098 */
[----:B------:R0:W-:Y:S04]  /*2d520*/  STS.U8 [R48+UR58+0xb680], R23 ;  /* 0x00b6801730007988 */ /* 0x0001e8000800003a */
[----:B------:R1:W-:Y:S01]  /*2d530*/  STS.U8 [R48+UR58+0xba80], R22 ;  /* 0x00ba801630007988 */ /* 0x0003e2000800003a */
[----:B0-----:R-:W-:-:S02]  /*2d540*/  PRMT R23, RZ, 0x7610, R23 ;  /* 0x00007610ff177816 */ /* 0x001fc40000000017 */
[----:B-1----:R-:W-:Y:S01]  /*2d550*/  PRMT R22, RZ, 0x7610, R22 ;  /* 0x00007610ff167816 */ /* 0x002fe20000000016 */
[----:B------:R0:W-:Y:S02]  /*2d560*/  STS.U8 [R48+UR58+0xbe80], R21 ;  /* 0x00be801530007988 */ /* 0x0001e4000800003a */
[----:B0-----:R-:W-:Y:S01]  /*2d570*/  PRMT R21, RZ, 0x7610, R21 ;  /* 0x00007610ff157816 */ /* 0x001fe20000000015 */
[----:B--2---:R-:W-:Y:S02]  /*2d580*/  @!P0 IMAD.MOV.U32 R6, RZ, RZ, R49 ;  /* 0x000000ffff068224 */ /* 0x004fe400078e0031 */
[----:B------:R-:W2:Y:S04]  /*2d590*/  LDL R49, [R1+0xb48] ;  /* 0x000b480001317983 */ /* 0x000ea80000100800 */
[----:B------:R-:W2:Y:S01]  /*2d5a0*/  LDL.LU R228, [R1+0xb4c] ;  /* 0x000b4c0001e47983 */ /* 0x000ea20000300800 */
[----:B------:R-:W-:-:S05]  /*2d5b0*/  @!P0 IMAD.MOV.U32 R7, RZ, RZ, R216 ;  /* 0x000000ffff078224 */ /* 0x000fca00078e00d8 */
[----:B------:R0:W2:Y:S04]  /*2d5c0*/  @!P0 LDG.E.U8 R154, desc[UR56][R6.64] ;  /* 0x00000038069a8981 */ /* 0x0000a8000c1e1100 */
[----:B------:R1:W-:Y:S01]  /*2d5d0*/  STL [R1+0x1934], R216 ;  /* 0x001934d801007387 */ /* 0x0003e20000100800 */
[----:B0-----:R-:W-:Y:S02]  /*2d5e0*/  @!P0 IMAD.MOV.U32 R6, RZ, RZ, R222 ;  /* 0x000000ffff068224 */ /* 0x001fe400078e00de */
[----:B------:R-:W-:Y:S01]  /*2d5f0*/  @!P0 IMAD.MOV.U32 R7, RZ, RZ, R225 ;  /* 0x000000ffff078224 */ /* 0x000fe200078e00e1 */
[----:B-1----:R-:W2:Y:S04]  /*2d600*/  LDL.LU R216, [R1+0xa0c] ;  /* 0x000a0c0001d87983 */ /* 0x002ea80000300800 */
[----:B------:R0:W2:Y:S04]  /*2d610*/  @!P0 LDG.E.U8 R153, desc[UR56][R6.64] ;  /* 0x0000003806998981 */ /* 0x0000a8000c1e1100 */
[----:B------:R1:W-:Y:S01]  /*2d620*/  STL [R1+0x193c], R222 ;  /* 0x00193cde01007387 */ /* 0x0003e20000100800 */
[----:B0-----:R-:W-:-:S02]  /*2d630*/  @!P0 IMAD.MOV.U32 R6, RZ, RZ, R4 ;  /* 0x000000ffff068224 */ /* 0x001fc400078e0004 */
[----:B------:R-:W-:Y:S01]  /*2d640*/  @!P0 IMAD.MOV.U32 R7, RZ, RZ, R236 ;  /* 0x000000ffff078224 */ /* 0x000fe200078e00ec */
[----:B-1----:R-:W2:Y:S04]  /*2d650*/  LDL.LU R222, [R1+0xa4c] ;  /* 0x000a4c0001de7983 */ /* 0x002ea80000300800 */
[----:B------:R0:W-:Y:S04]  /*2d660*/  STL [R1+0x1938], R225 ;  /* 0x001938e101007387 */ /* 0x0001e80000100800 */
[----:B------:R1:W2:Y:S04]  /*2d670*/  @!P0 LDG.E.U8 R152, desc[UR56][R6.64] ;  /* 0x0000003806988981 */ /* 0x0002a8000c1e1100 */
[----:B0-----:R-:W2:Y:S04]  /*2d680*/  LDL.LU R225, [R1+0xa48] ;  /* 0x000a480001e17983 */ /* 0x001ea80000300800 */
[----:B------:R0:W-:Y:S01]  /*2d690*/  STL [R1+0x1940], R4 ;  /* 0x0019400401007387 */ /* 0x0001e20000100800 */
[----:B-1----:R-:W-:-:S02]  /*2d6a0*/  @!P0 IMAD.MOV.U32 R6, RZ, RZ, R227 ;  /* 0x000000ffff068224 */ /* 0x002fc400078e00e3 */
[----:B------:R-:W-:-:S05]  /*2d6b0*/  @!P0 IMAD.MOV.U32 R7, RZ, RZ, R224 ;  /* 0x000000ffff078224 */ /* 0x000fca00078e00e0 */
[----:B------:R1:W2:Y:S04]  /*2d6c0*/  @!P0 LDG.E.U8 R23, desc[UR56][R6.64] ;  /* 0x0000003806178981 */ /* 0x0002a8000c1e1100 */
[----:B0-----:R-:W2:Y:S04]  /*2d6d0*/  LDL.LU R4, [R1+0xa88] ;  /* 0x000a880001047983 */ /* 0x001ea80000300800 */
[----:B------:R0:W-:Y:S01]  /*2d6e0*/  STL [R1+0x1948], R227 ;  /* 0x001948e301007387 */ /* 0x0001e20000100800 */
[----:B-1----:R-:W-:Y:S02]  /*2d6f0*/  @!P0 IMAD.MOV.U32 R6, RZ, RZ, R221 ;  /* 0x000000ffff068224 */ /* 0x002fe400078e00dd */
[----:B------:R-:W-:Y:S01]  /*2d700*/  @!P0 IMAD.MOV.U32 R7, RZ, RZ, R218 ;  /* 0x000000ffff078224 */ /* 0x000fe200078e00da */
[----:B0-----:R-:W2:Y:S04]  /*2d710*/  LDL.LU R227, [R1+0xac8] ;  /* 0x000ac80001e37983 */ /* 0x001ea80000300800 */
[----:B------:R0:W-:Y:S04]  /*2d720*/  STL [R1+0x1944], R224 ;  /* 0x001944e001007387 */ /* 0x0001e80000100800 */
[----:B------:R1:W2:Y:S04]  /*2d730*/  @!P0 LDG.E.U8 R22, desc[UR56][R6.64] ;  /* 0x0000003806168981 */ /* 0x0002a8000c1e1100 */
[----:B0-----:R-:W2:Y:S04]  /*2d740*/  LDL.LU R224, [R1+0xa8c] ;  /* 0x000a8c0001e07983 */ /* 0x001ea80000300800 */
[----:B------:R0:W-:Y:S01]  /*2d750*/  STL [R1+0x1950], R221 ;  /* 0x001950dd01007387 */ /* 0x0001e20000100800 */
[----:B-1----:R-:W-:-:S03]  /*2d760*/  @!P0 IMAD.MOV.U32 R7, RZ, RZ, R212 ;  /* 0x000000ffff078224 */ /* 0x002fc600078e00d4 */
[----:B0-----:R-:W2:Y:S04]  /*2d770*/  LDL.LU R221, [R1+0xb08] ;  /* 0x000b080001dd7983 */ /* 0x001ea80000300800 */
[----:B------:R0:W-:Y:S04]  /*2d780*/  STL [R1+0x194c], R218 ;  /* 0x00194cda01007387 */ /* 0x0001e80000100800 */
[----:B0-----:R-:W2:Y:S04]  /*2d790*/  LDL.LU R218, [R1+0xacc] ;  /* 0x000acc0001da7983 */ /* 0x001ea80000300800 */
[----:B------:R0:W-:Y:S04]  /*2d7a0*/  STL [R1+0x1954], R212 ;  /* 0x001954d401007387 */ /* 0x0001e80000100800 */
[----:B0-----:R-:W2:Y:S04]  /*2d7b0*/  LDL.LU R212, [R1+0xb0c] ;  /* 0x000b0c0001d47983 */ /* 0x001ea80000300800 */
[----:B------:R-:W2:Y:S01]  /*2d7c0*/  LDL.LU R229, [R1+0x988] ;  /* 0x0009880001e57983 */ /* 0x000ea20000300800 */
[----:B------:R-:W-:-:S05]  /*2d7d0*/  @!P0 IMAD.MOV.U32 R6, RZ, RZ, R215 ;  /* 0x000000ffff068224 */ /* 0x000fca00078e00d7 */
[----:B------:R2:W2:Y:S04]  /*2d7e0*/  @!P0 LDG.E.U8 R21, desc[UR56][R6.64] ;  /* 0x0000003806158981 */ /* 0x0004a8000c1e1100 */
[----:B------:R0:W-:Y:S04]  /*2d7f0*/  STS.U8 [R48+UR58+0xc280], R20 ;  /* 0x00c2801430007988 */ /* 0x0001e8000800003a */
[----:B------:R1:W-:Y:S04]  /*2d800*/  STS.U8 [R48+UR58+0xc680], R19 ;  /* 0x00c6801330007988 */ /* 0x0003e8000800003a */
[----:B------:R3:W-:Y:S04]  /*2d810*/  STS.U8 [R48+UR58+0xca80], R18 ;  /* 0x00ca801230007988 */ /* 0x0007e8000800003a */
[----:B------:R4:W-:Y:S04]  /*2d820*/  STS.U8 [R48+UR58+0xce80], R17 ;  /* 0x00ce801130007988 */ /* 0x0009e8000800003a */
[----:B------:R-:W-:Y:S04]  /*2d830*/  STS.U8 [R48+UR58+0xd280], R16 ;  /* 0x00d2801030007988 */ /* 0x000fe8000800003a */
[----:B------:R-:W-:Y:S01]  /*2d840*/  STS.U8 [R48+UR58+0xd680], R15 ;  /* 0x00d6800f30007988 */ /* 0x000fe2000800003a */
[----:B0-----:R-:W-:-:S03]  /*2d850*/  PRMT R20, RZ, 0x7610, R20 ;  /* 0x00007610ff147816 */ /* 0x001fc60000000014 */
[----:B------:R-:W-:Y:S01]  /*2d860*/  STS.U8 [R48+UR58+0xda80], R2 ;  /* 0x00da800230007988 */ /* 0x000fe2000800003a */
[----:B-1----:R-:W-:-:S03]  /*2d870*/  PRMT R19, RZ, 0x7610, R19 ;  /* 0x00007610ff137816 */ /* 0x002fc60000000013 */
[----:B------:R-:W-:Y:S04]  /*2d880*/  STS.U8 [R48+UR58+0xde80], R168 ;  /* 0x00de80a830007988 */ /* 0x000fe8000800003a */
[----:B------:R-:W-:Y:S04]  /*2d890*/  STS.U8 [R48+UR58+0xe280], R167 ;  /* 0x00e280a730007988 */ /* 0x000fe8000800003a */
[----:B------:R-:W-:Y:S04]  /*2d8a0*/  STS.U8 [R48+UR58+0xe680], R166 ;  /* 0x00e680a630007988 */ /* 0x000fe8000800003a */
[----:B------:R-:W-:Y:S04]  /*2d8b0*/  STS.U8 [R48+UR58+0xea80], R165 ;  /* 0x00ea80a530007988 */ /* 0x000fe8000800003a */
[----:B------:R-:W-:Y:S04]  /*2d8c0*/  STS.U8 [R48+UR58+0xee80], R164 ;  /* 0x00ee80a430007988 */ /* 0x000fe8000800003a */
[----:B------:R-:W-:Y:S01]  /*2d8d0*/  STS.U8 [R48+UR58+0xf280], R163 ;  /* 0x00f280a330007988 */ /* 0x000fe2000800003a */
[----:B------:R-:W-:-:S02]  /*2d8e0*/  LOP3.LUT R144, R144, 0x7f, RZ, 0xc0, !PT ;  /* 0x0000007f90907812 */ /* 0x000fc400078ec0ff */
[----:B---3--:R-:W-:Y:S01]  /*2d8f0*/  PRMT R18, RZ, 0x7610, R18 ;  /* 0x00007610ff127816 */ /* 0x008fe20000000012 */
[----:B------:R-:W-:Y:S04]  /*2d900*/  STS.U8 [R48+UR58+0xf680], R162 ;  /* 0x00f680a230007988 */ /* 0x000fe8000800003a */
[----:B------:R-:W-:Y:S04]  /*2d910*/  STS.U8 [R48+UR58+0xfa80], R161 ;  /* 0x00fa80a130007988 */ /* 0x000fe8000800003a */
[----:B------:R0:W-:Y:S01]  /*2d920*/  STS.U8 [R48+UR58+0xfe80], R160 ;  /* 0x00fe80a030007988 */ /* 0x0001e2000800003a */
[----:B----4-:R-:W-:-:S02]  /*2d930*/  PRMT R17, RZ, 0x7610, R17 ;  /* 0x00007610ff117816 */ /* 0x010fc40000000011 */
[----:B0-----:R-:W-:Y:S02]  /*2d940*/  LOP3.LUT R48, R144, 0x60, RZ, 0x3c, !PT ;  /* 0x0000006090307812 */ /* 0x001fe400078e3cff */
[----:B------:R-:W-:-:S03]  /*2d950*/  PRMT R16, RZ, 0x7610, R16 ;  /* 0x00007610ff107816 */ /* 0x000fc60000000010 */
        /* <DEDUP_REMOVED lines=10> */
[----:B------:R-:W-:-:S03]  /*2da00*/  PRMT R15, RZ, 0x7610, R15 ;  /* 0x00007610ff0f7816 */ /* 0x000fc6000000000f */
        /* <DEDUP_REMOVED lines=17> */
[----:B------:R-:W-:Y:S01]  /*2db20*/  STS.U8 [R48+UR58+0xe700], R155 ;  /* 0x00e7009b30007988 */ /* 0x000fe2000800003a */
[----:B------:R-:W-:-:S03]  /*2db30*/  PRMT R9, RZ, 0x7610, R9 ;  /* 0x00007610ff097816 */ /* 0x000fc60000000009 */
[----:B------:R-:W-:Y:S04]  /*2db40*/  STL.64 [R1+0x1e50], R150 ;  /* 0x001e509601007387 */ /* 0x000fe80000100a00 */
[----:B------:R-:W-:Y:S04]  /*2db50*/  STL.64 [R1+0x1e48], R148 ;  /* 0x001e489401007387 */ /* 0x000fe80000100a00 */
[----:B------:R-:W-:Y:S04]  /*2db60*/  STL.64 [R1+0x1e40], R146 ;  /* 0x001e409201007387 */ /* 0x000fe80000100a00 */
[----:B------:R-:W-:Y:S01]  /*2db70*/  STL [R1+0x1e3c], R145 ;  /* 0x001e3c9101007387 */ /* 0x000fe20000100800 */
[----:B------:R-:W-:Y:S01]  /*2db80*/  PRMT R8, RZ, 0x7610, R8 ;  /* 0x00007610ff087816 */ /* 0x000fe20000000008 */
[----:B--2---:R-:W-:-:S02]  /*2db90*/  @!P0 IMAD.MOV.U32 R7, RZ, RZ, R49 ;  /* 0x000000ffff078224 */ /* 0x004fc400078e0031 */
[----:B------:R-:W-:-:S05]  /*2dba0*/  @!P0 IMAD.MOV.U32 R6, RZ, RZ, R228 ;  /* 0x000000ffff068224 */ /* 0x000fca00078e00e4 */
[----:B------:R0:W2:Y:S01]  /*2dbb0*/  @!P0 LDG.E.U8 R20, desc[UR56][R6.64] ;  /* 0x0000003806148981 */ /* 0x0000a2000c1e1100 */
[----:B------:R-:W-:-:S03]  /*2dbc0*/  PRMT R2, RZ, 0x7610, R2 ;  /* 0x00007610ff027816 */ /* 0x000fc60000000002 */
[----:B------:R-:W-:Y:S04]  /*2dbd0*/  STS.U8 [R48+UR58+0xeb00], R154 ;  /* 0x00eb009a30007988 */ /* 0x000fe8000800003a */
[----:B------:R-:W-:Y:S04]  /*2dbe0*/  STS.U8 [R48+UR58+0xef00], R153 ;  /* 0x00ef009930007988 */ /* 0x000fe8000800003a */
[----:B------:R-:W-:Y:S01]  /*2dbf0*/  STS.U8 [R48+UR58+0xf300], R152 ;  /* 0x00f3009830007988 */ /* 0x000fe2000800003a */
[----:B0-----:R-:W-:Y:S02]  /*2dc00*/  @!P0 IMAD.MOV.U32 R7, RZ, RZ, R221 ;  /* 0x000000ffff078224 */ /* 0x001fe400078e00dd */
[----:B------:R-:W-:-:S05]  /*2dc10*/  @!P0 IMAD.MOV.U32 R6, RZ, RZ, R212 ;  /* 0x000000ffff068224 */ /* 0x000fca00078e00d4 */
[----:B------:R0:W3:Y:S02]  /*2dc20*/  @!P0 LDG.E.U8 R19, desc[UR56][R6.64] ;  /* 0x0000003806138981 */ /* 0x0000e4000c1e1100 */
[----:B0-----:R-:W-:Y:S02]  /*2dc30*/  @!P0 IMAD.MOV.U32 R6, RZ, RZ, R218 ;  /* 0x000000ffff068224 */ /* 0x001fe400078e00da */
[----:B------:R-:W-:-:S05]  /*2dc40*/  @!P0 IMAD.MOV.U32 R7, RZ, RZ, R227 ;  /* 0x000000ffff078224 */ /* 0x000fca00078e00e3 */
[----:B------:R0:W4:Y:S02]  /*2dc50*/  @!P0 LDG.E.U8 R18, desc[UR56][R6.64] ;  /* 0x0000003806128981 */ /* 0x000124000c1e1100 */
        /* <DEDUP_REMOVED lines=11> */
[----:B------:R0:W4:Y:S04]  /*2dd10*/  @!P0 LDG.E.U8 R11, desc[UR56][R6.64] ;  /* 0x00000038060b8981 */ /* 0x000128000c1e1100 */
[----:B------:R-:W-:Y:S04]  /*2dd20*/  STS.U8 [R48+UR58+0xf700], R23 ;  /* 0x00f7001730007988 */ /* 0x000fe8000800003a */
[----:B------:R-:W-:Y:S01]  /*2dd30*/  STS.U8 [R48+UR58+0xfb00], R22 ;  /* 0x00fb001630007988 */ /* 0x000fe2000800003a */
[----:B0-----:R-:W-:Y:S02]  /*2dd40*/  @!P0 IMAD.MOV.U32 R6, RZ, RZ, R3 ;  /* 0x000000ffff068224 */ /* 0x001fe400078e0003 */
[----:B------:R-:W-:Y:S01]  /*2dd50*/  @!P0 IMAD.MOV.U32 R7, RZ, RZ, R229 ;  /* 0x000000ffff078224 */ /* 0x000fe200078e00e5 */
[----:B------:R0:W-:Y:S04]  /*2dd60*/  STS.U8 [R48+UR58+0xff00], R21 ;  /* 0x00ff001530007988 */ /* 0x0001e8000800003a */
[----:B------:R1:W4:Y:S04]  /*2dd70*/  @!P0 LDG.E.U8 R10, desc[UR56][R6.64] ;  /* 0x00000038060a8981 */ /* 0x000328000c1e1100 */
[----:B0-----:R-:W4:Y:S04]  /*2dd80*/  LDL.LU.64 R48, [R1+0x400] ;  /* 0x0004000001307983 */ /* 0x001f280000300a00 */
[----:B------:R-:W4:Y:S01]  /*2dd90*/  LDL.LU.64 R50, [R1+0x408] ;  /* 0x0004080001327983 */ /* 0x000f220000300a00 */
[----:B-1----:R-:W-:-:S03]  /*2dda0*/  @!P0 IMAD.MOV.U32 R6, RZ, RZ, R226 ;  /* 0x000000ffff068224 */ /* 0x002fc600078e00e2 */
[----:B------:R-:W4:Y:S01]  /*2ddb0*/  LDL.LU.64 R52, [R1+0x410] ;  /* 0x0004100001347983 */ /* 0x000f220000300a00 */
[----:B------:R-:W-:-:S03]  /*2ddc0*/  @!P0 IMAD.MOV.U32 R7, RZ, RZ, R223 ;  /* 0x000000ffff078224 */ /* 0x000fc600078e00df */
[----:B------:R-:W4:Y:S04]  /*2ddd0*/  LDL.LU.64 R54, [R1+0x418] ;  /* 0x0004180001367983 */ /* 0x000f280000300a00 */
[----:B------:R-:W4:Y:S04]  /*2dde0*/  LDL.LU.64 R56, [R1+0x420] ;  /* 0x0004200001387983 */ /* 0x000f280000300a00 */
[----:B------:R-:W4:Y:S04]  /*2ddf0*/  LDL.LU.64 R58, [R1+0x428] ;  /* 0x00042800013a7983 */ /* 0x000f280000300a00 */
[----:B------:R-:W4:Y:S04]  /*2de00*/  LDL.LU.64 R60, [R1+0x430] ;  /* 0x00043000013c7983 */ /* 0x000f280000300a00 */
[----:B------:R0:W4:Y:S04]  /*2de10*/  @!P0 LDG.E.U8 R9, desc[UR56][R6.64] ;  /* 0x0000003806098981 */ /* 0x000128000c1e1100 */
[----:B------:R-:W4:Y:S04]  /*2de20*/  LDL.LU.64 R62, [R1+0x438] ;  /* 0x00043800013e7983 */ /* 0x000f280000300a00 */
[----:B------:R-:W4:Y:S04]  /*2de30*/  LDL.LU.64 R64, [R1+0x440] ;  /* 0x0004400001407983 */ /* 0x000f280000300a00 */
[----:B------:R-:W4:Y:S04]  /*2de40*/  LDL.LU.64 R66, [R1+0x448] ;  /* 0x0004480001427983 */ /* 0x000f280000300a00 */
[----:B------:R-:W4:Y:S04]  /*2de50*/  LDL.LU.64 R68, [R1+0x450] ;  /* 0x0004500001447983 */ /* 0x000f280000300a00 */
[----:B------:R-:W4:Y:S04]  /*2de60*/  LDL.LU.64 R70, [R1+0x458] ;  /* 0x0004580001467983 */ /* 0x000f280000300a00 */
[----:B------:R-:W4:Y:S04]  /*2de70*/  LDL.LU.64 R72, [R1+0x460] ;  /* 0x0004600001487983 */ /* 0x000f280000300a00 */
[----:B------:R-:W4:Y:S01]  /*2de80*/  LDL.LU.64 R74, [R1+0x468] ;  /* 0x00046800014a7983 */ /* 0x000f220000300a00 */
[----:B0-----:R-:W-:-:S03]  /*2de90*/  @!P0 IMAD.MOV.U32 R6, RZ, RZ, R220 ;  /* 0x000000ffff068224 */ /* 0x001fc600078e00dc */
[----:B------:R-:W4:Y:S01]  /*2dea0*/  LDL.LU.64 R76, [R1+0x470] ;  /* 0x00047000014c7983 */ /* 0x000f220000300a00 */
[----:B------:R-:W-:-:S03]  /*2deb0*/  @!P0 IMAD.MOV.U32 R7, RZ, RZ, R217 ;  /* 0x000000ffff078224 */ /* 0x000fc600078e00d9 */
        /* <DEDUP_REMOVED lines=24> */
[----:B------:R-:W4:Y:S04]  /*2e040*/  LDL.LU.64 R118, [R1+0x518] ;  /* 0x0005180001767983 */ /* 0x000f280000300a00 */
[----:B------:R-:W4:Y:S04]  /*2e050*/  LDL.LU.64 R120, [R1+0x520] ;  /* 0x0005200001787983 */ /* 0x000f280000300a00 */
[----:B------:R-:W4:Y:S01]  /*2e060*/  LDL.LU.64 R122, [R1+0x528] ;  /* 0x00052800017a7983 */ /* 0x000f220000300a00 */
[----:B0-----:R-:W-:-:S03]  /*2e070*/  LOP3.LUT R6, R47, 0x70, RZ, 0x3c, !PT ;  /* 0x000000702f067812 */ /* 0x001fc600078e3cff */
[----:B------:R-:W4:Y:S04]  /*2e080*/  LDL.LU.64 R124, [R1+0x530] ;  /* 0x00053000017c7983 */ /* 0x000f280000300a00 */
[----:B------:R-:W4:Y:S04]  /*2e090*/  LDL.LU.64 R126, [R1+0x538] ;  /* 0x00053800017e7983 */ /* 0x000f280000300a00 */
[----:B------:R-:W-:Y:S04]  /*2e0a0*/  STS.U8 [R6+UR58+0x8380], R209 ;  /* 0x008380d106007988 */ /* 0x000fe8000800003a */
[----:B------:R-:W-:Y:S04]  /*2e0b0*/  STS.U8 [R6+UR58+0x8780], R207 ;  /* 0x008780cf06007988 */ /* 0x000fe8000800003a */
[----:B------:R-:W4:Y:S04]  /*2e0c0*/  LDL.LU.64 R128, [R1+0x540] ;  /* 0x0005400001807983 */ /* 0x000f280000300a00 */
        /* <DEDUP_REMOVED lines=36> */
[----:B------:R0:W-:Y:S04]  /*2e310*/  STS.U8 [R6+UR58+0xd380], R169 ;  /* 0x00d380a906007988 */ /* 0x0001e8000800003a */
[----:B------:R-:W4:Y:S04]  /*2e320*/  LDL.LU.64 R166, [R1+0x5d8] ;  /* 0x0005d80001a67983 */ /* 0x000f280000300a00 */
[----:B0-----:R-:W4:Y:S04]  /*2e330*/  LDL.LU.64 R168, [R1+0x5e0] ;  /* 0x0005e00001a87983 */ /* 0x001f280000300a00 */
[----:B------:R-:W4:Y:S04]  /*2e340*/  LDL.LU.64 R170, [R1+0x5e8] ;  /* 0x0005e80001aa7983 */ /* 0x000f280000300a00 */
[----:B------:R-:W4:Y:S04]  /*2e350*/  LDL.LU.64 R172, [R1+0x5f0] ;  /* 0x0005f00001ac7983 */ /* 0x000f280000300a00 */
[----:B------:R-:W4:Y:S04]  /*2e360*/  LDL.LU.64 R174, [R1+0x5f8] ;  /* 0x0005f80001ae7983 */ /* 0x000f280000300a00 */
[----:B--2---:R-:W-:Y:S01]  /*2e370*/  STS.U8 [R6+UR58+0xd780], R20 ;  /* 0x00d7801406007988 */ /* 0x004fe2000800003a */
[----:B------:R-:W-:-:S03]  /*2e380*/  UMOV UR21, 0x40000040 ;  /* 0x4000004000157882 */ /* 0x000fc60000000000 */
[----:B---3--:R-:W-:Y:S04]  /*2e390*/  STS.U8 [R6+UR58+0xdb80], R19 ;  /* 0x00db801306007988 */ /* 0x008fe8000800003a */
[----:B----4-:R-:W-:Y:S04]  /*2e3a0*/  STS.U8 [R6+UR58+0xdf80], R18 ;  /* 0x00df801206007988 */ /* 0x010fe8000800003a */
        /* <DEDUP_REMOVED lines=8> */
[----:B------:R0:W-:Y:S06]  /*2e430*/  MEMBAR.ALL.CTA ;  /* 0x0000000000007992 */ /* 0x0001ec0000008000 */
[----:B0-----:R-:W0:Y:S02]  /*2e440*/  FENCE.VIEW.ASYNC.S ;  /* 0x00000000000073c6 */ /* 0x001e240000000000 */
[----:B0-----:R-:W-:Y:S06]  /*2e450*/  BAR.SYNC.DEFER_BLOCKING 0x0 ;  /* 0x0000000000007b1d */ /* 0x001fec0000010000 */
[----:B------:R-:W-:-:S06]  /*2e460*/  WARPGROUP.ARRIVE ;  /* 0x00000000000079c5 */ /* 0x000fcc0000000000 */
[----:B------:R-:W-:Y:S03]  /*2e470*/  QGMMA.64x256x32.F32.E5M2.E5M2 R48, gdesc[UR20], R48, gsb0 ;  /* 0x03e00000143079f3 */ /* 0x000fe60008003830 */
[----:B------:R-:W-:Y:S02]  /*2e480*/  WARPGROUP.DEPBAR.LE gsb0, 0x0 ;  /* 0x00008000000079c5 */ /* 0x000fe40000010000 */
[----:B------:R-:W-:-:S15]  /*2e490*/  WARPGROUP.ARRIVE ;  /* 0x00000000000079c5 */ /* 0x000fde0000000000 */
[----:B------:R-:W-:-:S08]  /*2e4a0*/  NOP ;  /* 0x0000000000007918 */ /* 0x000fd00000000000 */
[----:B------:R-:W-:Y:S03]  /*2e4b0*/  QGMMA.64x256x32.F32.E5M2.E5M2 R48, gdesc[UR8], R48, gsb0 ;  /* 0x03e00000083079f3 */ /* 0x000fe60008003830 */
[----:B------:R-:W-:Y:S02]  /*2e4c0*/  WARPGROUP.DEPBAR.LE gsb0, 0x0 ;  /* 0x00008000000079c5 */ /* 0x000fe40000010000 */
[----:B------:R-:W-:-:S15]  /*2e4d0*/  WARPGROUP.ARRIVE ;  /* 0x00000000000079c5 */ /* 0x000fde0000000000 */
[----:B------:R-:W-:-:S08]  /*2e4e0*/  NOP ;  /* 0x0000000000007918 */ /* 0x000fd00000000000 */
[----:B------:R-:W-:Y:S01]  /*2e4f0*/  QGMMA.64x256x32.F32.E5M2.E5M2 R48, gdesc[UR12], R48, gsb0 ;  /* 0x03e000000c3079f3 */ /* 0x000fe20008003830 */
        /* <DEDUP_REMOVED lines=11> */
[----:B------:R-:W-:Y:S01]  /*2e5b0*/  STL.64 [R1+0x1de0], R24 ;  /* 0x001de01801007387 */ /* 0x000fe20000100a00 */
[----:B------:R-:W-:-:S02]  /*2e5c0*/  WARPGROUP.DEPBAR.LE gsb0, 0x0 ;  /* 0x00008000000079c5 */ /* 0x000fc40000010000 */
[----:B------:R-:W-:-:S06]  /*2e5d0*/  WARPGROUP.ARRIVE ;  /* 0x00000000000079c5 */ /* 0x000fcc0000000000 */
[----:B------:R-:W-:Y:S03]  /*2e5e0*/  QGMMA.64x256x32.F32.E5M2.E5M2 R48, gdesc[UR16], R48, gsb0 ;  /* 0x03e00000103079f3 */ /* 0x000fe60008003830 */
[----:B------:R-:W-:Y:S02]  /*2e5f0*/  WARPGROUP.DEPBAR.LE gsb0, 0x0 ;  /* 0x00008000000079c5 */ /* 0x000fe40000010000 */
        /* <DEDUP_REMOVED lines=51> */
[----:B------:R0:W-:Y:S04]  /*2e930*/  STL.64 [R1+0x598], R150 ;  /* 0x0005989601007387 */ /* 0x0001e80000100a00 */
        /* <DEDUP_REMOVED lines=8> */
[----:B------:R2:W-:Y:S04]  /*2e9c0*/  STL.64 [R1+0x5e0], R168 ;  /* 0x0005e0a801007387 */ /* 0x0005e80000100a00 */
[----:B------:R-:W-:Y:S04]  /*2e9d0*/  STL.64 [R1+0x5e8], R170 ;  /* 0x0005e8aa01007387 */ /* 0x000fe80000100a00 */
[----:B------:R-:W-:Y:S04]  /*2e9e0*/  STL.64 [R1+0x5f0], R172 ;  /* 0x0005f0ac01007387 */ /* 0x000fe80000100a00 */
[----:B------:R-:W-:Y:S04]  /*2e9f0*/  STL.64 [R1+0x5f8], R174 ;  /* 0x0005f8ae01007387 */ /* 0x000fe80000100a00 */
[----:B0-----:R-:W3:Y:S04]  /*2ea00*/  LDL.LU.64 R150, [R1+0x1e50] ;  /* 0x001e500001967983 */ /* 0x001ee80000300a00 */
[----:B------:R-:W4:Y:S04]  /*2ea10*/  LDL.LU.64 R148, [R1+0x1e48] ;  /* 0x001e480001947983 */ /* 0x000f280000300a00 */
[----:B------:R-:W2:Y:S04]  /*2ea20*/  LDL.LU.64 R146, [R1+0x1e40] ;  /* 0x001e400001927983 */ /* 0x000ea80000300a00 */
[----:B------:R-:W3:Y:S04]  /*2ea30*/  LDL.LU R145, [R1+0x1e3c] ;  /* 0x001e3c0001917983 */ /* 0x000ee80000300800 */
[----:B------:R-:W4:Y:S04]  /*2ea40*/  LDL.LU R46, [R1+0x1e38] ;  /* 0x001e3800012e7983 */ /* 0x000f280000300800 */
[----:B------:R-:W2:Y:S04]  /*2ea50*/  LDL.LU.64 R44, [R1+0x1e30] ;  /* 0x001e3000012c7983 */ /* 0x000ea80000300a00 */
[----:B------:R-:W3:Y:S04]  /*2ea60*/  LDL.LU.64 R42, [R1+0x1e28] ;  /* 0x001e2800012a7983 */ /* 0x000ee80000300a00 */
        /* <DEDUP_REMOVED lines=9> */
[----:B-1----:R-:W3:Y:S01]  /*2eb00*/  LDL.LU R162, [R1+0x18f8] ;  /* 0x0018f80001a27983 */ /* 0x002ee20000300800 */
[----:B------:R-:W-:Y:S01]  /*2eb10*/  UIADD3.64 UR52, UR8, 0x1fe, URZ ;  /* 0x000001fe08347897 */ /* 0x000fe2000fffe03f */
[----:B------:R-:W-:Y:S01]  /*2eb20*/  UMOV UR54, UR22 ;  /* 0x0000001600367c82 */ /* 0x000fe20008000000 */
[----:B------:R-:W-:Y:S01]  /*2eb30*/  UMOV UR55, UR23 ;  /* 0x0000001700377c82 */ /* 0x000fe20008000000 */
[----:B------:R-:W-:Y:S01]  /*2eb40*/  UIADD3.64 UR48, UR8, 0x200, URZ ;  /* 0x0000020008307897 */ /* 0x000fe2000fffe03f */
[----:B------:R-:W-:Y:S01]  /*2eb50*/  UMOV UR50, UR10 ;  /* 0x0000000a00327c82 */ /* 0x000fe20008000000 */
[----:B------:R-:W-:Y:S01]  /*2eb60*/  UMOV UR51, UR11 ;  /* 0x0000000b00337c82 */ /* 0x000fe20008000000 */
[----:B------:R-:W-:Y:S01]  /*2eb70*/  UIADD3.64 UR4, UR8, 0x204, URZ ;  /* 0x0000020408047897 */ /* 0x000fe2000fffe03f */
[----:B------:R-:W-:Y:S01]  /*2eb80*/  UMOV UR6, UR18 ;  /* 0x0000001200067c82 */ /* 0x000fe20008000000 */
[----:B------:R-:W-:Y:S01]  /*2eb90*/  UMOV UR7, UR19 ;  /* 0x0000001300077c82 */ /* 0x000fe20008000000 */
[----:B------:R-:W0:Y:S01]  /*2eba0*/  LDC R161, c[0x0][0x230] ;  /* 0x00008c00ffa17b82 */ /* 0x000e220000000800 */
[----:B----4-:R-:W-:-:S02]  /*2ebb0*/  IMAD.MOV.U32 R232, RZ, RZ, R46 ;  /* 0x000000ffffe87224 */ /* 0x010fc400078e002e */
[----:B--2---:R-:W-:Y:S02]  /*2ebc0*/  IMAD.MOV.U32 R230, RZ, RZ, R45 ;  /* 0x000000ffffe67224 */ /* 0x004fe400078e002d */
[----:B---3--:R-:W-:Y:S02]  /*2ebd0*/  IMAD.MOV.U32 R7, RZ, RZ, R43 ;  /* 0x000000ffff077224 */ /* 0x008fe400078e002b */
[----:B------:R-:W-:Y:S02]  /*2ebe0*/  IMAD.MOV.U32 R252, RZ, RZ, R41 ;  /* 0x000000fffffc7224 */ /* 0x000fe400078e0029 */
[----:B------:R-:W-:Y:S02]  /*2ebf0*/  IMAD.MOV.U32 R250, RZ, RZ, R39 ;  /* 0x000000fffffa7224 */ /* 0x000fe400078e0027 */
[----:B------:R-:W-:Y:S02]  /*2ec00*/  IMAD.MOV.U32 R249, RZ, RZ, R37 ;  /* 0x000000fffff97224 */ /* 0x000fe400078e0025 */
[----:B------:R-:W-:-:S02]  /*2ec10*/  IMAD.MOV.U32 R241, RZ, RZ, R35 ;  /* 0x000000fffff17224 */ /* 0x000fc400078e0023 */
[----:B------:R-:W-:Y:S02]  /*2ec20*/  IMAD.MOV.U32 R243, RZ, RZ, R33 ;  /* 0x000000fffff37224 */ /* 0x000fe400078e0021 */
[----:B------:R-:W-:Y:S02]  /*2ec30*/  IMAD.MOV.U32 R245, RZ, RZ, R31 ;  /* 0x000000fffff57224 */ /* 0x000fe400078e001f */
[----:B------:R-:W-:Y:S02]  /*2ec40*/  IMAD.MOV.U32 R246, RZ, RZ, R29 ;  /* 0x000000fffff67224 */ /* 0x000fe400078e001d */
[----:B------:R-:W-:Y:S02]  /*2ec50*/  IMAD.MOV.U32 R247, RZ, RZ, R27 ;  /* 0x000000fffff77224 */ /* 0x000fe400078e001b */
[----:B------:R-:W-:Y:S02]  /*2ec60*/  IMAD.MOV.U32 R238, RZ, RZ, R25 ;  /* 0x000000ffffee7224 */ /* 0x000fe400078e0019 */
[----:B------:R-:W-:-:S02]  /*2ec70*/  IMAD.MOV.U32 R231, RZ, RZ, R24 ;  /* 0x000000ffffe77224 */ /* 0x000fc400078e0018 */
[----:B------:R-:W-:Y:S01]  /*2ec80*/  IMAD.MOV.U32 R239, RZ, RZ, R26 ;  /* 0x000000ffffef7224 */ /* 0x000fe200078e001a */
[----:B------:R-:W2:Y:S01]  /*2ec90*/  LDL.LU.64 R24, [R1] ;  /* 0x0000000001187983 */ /* 0x000ea20000300a00 */
[----:B------:R-:W-:-:S03]  /*2eca0*/  IMAD.MOV.U32 R234, RZ, RZ, R28 ;  /* 0x000000ffffea7224 */ /* 0x000fc600078e001c */
[----:B------:R-:W3:Y:S01]  /*2ecb0*/  LDL.LU.64 R26, [R1+0x8] ;  /* 0x00000800011a7983 */ /* 0x000ee20000300a00 */
[----:B------:R-:W-:-:S03]  /*2ecc0*/  IMAD.MOV.U32 R233, RZ, RZ, R30 ;  /* 0x000000ffffe97224 */ /* 0x000fc600078e001e */
[----:B------:R-:W4:Y:S01]  /*2ecd0*/  LDL.LU.64 R28, [R1+0x10] ;  /* 0x00001000011c7983 */ /* 0x000f220000300a00 */
[----:B------:R-:W-:-:S03]  /*2ece0*/  IMAD.MOV.U32 R244, RZ, RZ, R32 ;  /* 0x000000fffff47224 */ /* 0x000fc600078e0020 */
[----:B------:R-:W2:Y:S01]  /*2ecf0*/  LDL.LU.64 R30, [R1+0x18] ;  /* 0x00001800011e7983 */ /* 0x000ea20000300a00 */
        /* <DEDUP_REMOVED lines=11> */
[----:B------:R-:W2:Y:S04]  /*2edb0*/  LDL.LU.64 R42, [R1+0x48] ;  /* 0x00004800012a7983 */ /* 0x000ea80000300a00 */
[----:B------:R-:W3:Y:S04]  /*2edc0*/  LDL.LU.64 R44, [R1+0x50] ;  /* 0x00005000012c7983 */ /* 0x000ee80000300a00 */
[----:B------:R-:W4:Y:S04]  /*2edd0*/  LDL.LU.64 R46, [R1+0x58] ;  /* 0x00005800012e7983 */ /* 0x000f280000300a00 */
        /* <DEDUP_REMOVED lines=46> */
[----:B------:R-:W3:Y:S01]  /*2f0c0*/  LDL.LU.64 R140, [R1+0x1d0] ;  /* 0x0001d000018c7983 */ /* 0x000ee20000300a00 */
[----:B------:R-:W-:-:S03]  /*2f0d0*/  IMAD.MOV.U32 R6, RZ, RZ, R145 ;  /* 0x000000ffff067224 */ /* 0x000fc600078e0091 */
[----:B------:R-:W4:Y:S01]  /*2f0e0*/  LDL.LU.64 R142, [R1+0x1d8] ;  /* 0x0001d800018e7983 */ /* 0x000f220000300a00 */
[----:B------:R-:W-:Y:S02]  /*2f0f0*/  IMAD.MOV.U32 R168, RZ, RZ, R146 ;  /* 0x000000ffffa87224 */ /* 0x000fe400078e0092 */
[----:B------:R-:W-:Y:S01]  /*2f100*/  IMAD.MOV.U32 R167, RZ, RZ, R147 ;  /* 0x000000ffffa77224 */ /* 0x000fe200078e0093 */
[----:B------:R-:W2:Y:S01]  /*2f110*/  LDL.LU.64 R144, [R1+0x1e0] ;  /* 0x0001e00001907983 */ /* 0x000ea20000300a00 */
[----:B------:R-:W-:Y:S02]  /*2f120*/  IMAD.MOV.U32 R166, RZ, RZ, R148 ;  /* 0x000000ffffa67224 */ /* 0x000fe400078e0094 */
[----:B------:R-:W-:Y:S01]  /*2f130*/  IMAD.MOV.U32 R165, RZ, RZ, R149 ;  /* 0x000000ffffa57224 */ /* 0x000fe200078e0095 */
[----:B------:R-:W3:Y:S01]  /*2f140*/  LDL.LU.64 R146, [R1+0x1e8] ;  /* 0x0001e80001927983 */ /* 0x000ee20000300a00 */
[----:B------:R-:W-:Y:S02]  /*2f150*/  IMAD.MOV.U32 R164, RZ, RZ, R150 ;  /* 0x000000ffffa47224 */ /* 0x000fe400078e0096 */
[----:B------:R-:W-:Y:S01]  /*2f160*/  IMAD.MOV.U32 R163, RZ, RZ, R151 ;  /* 0x000000ffffa37224 */ /* 0x000fe200078e0097 */
[----:B------:R-:W4:Y:S04]  /*2f170*/  LDL.LU.64 R148, [R1+0x1f0] ;  /* 0x0001f00001947983 */ /* 0x000f280000300a00 */
[----:B------:R-:W2:Y:S04]  /*2f180*/  LDL.LU.64 R150, [R1+0x1f8] ;  /* 0x0001f80001967983 */ /* 0x000ea80000300a00 */
[----:B--2---:R-:W-:Y:S04]  /*2f190*/  STL.64 [R1+0x1dd0], R150 ;  /* 0x001dd09601007387 */ /* 0x004fe80000100a00 */
[----:B----4-:R-:W-:Y:S04]  /*2f1a0*/  STL.64 [R1+0x1dc8], R148 ;  /* 0x001dc89401007387 */ /* 0x010fe80000100a00 */
[----:B---3--:R-:W-:Y:S04]  /*2f1b0*/  STL.64 [R1+0x1dc0], R146 ;  /* 0x001dc09201007387 */ /* 0x008fe80000100a00 */
        /* <DEDUP_REMOVED lines=57> */
[----:B-1----:R-:W2:Y:S04]  /*2f550*/  LDL.LU.64 R32, [R1+0x200] ;  /* 0x0002000001207983 */ /* 0x002ea80000300a00 */
[----:B------:R-:W2:Y:S04]  /*2f560*/  LDL.LU.64 R34, [R1+0x208] ;  /* 0x0002080001227983 */ /* 0x000ea80000300a00 */
        /* <DEDUP_REMOVED lines=62> */
[----:B------:R-:W-:Y:S04]  /*2f950*/  STL.64 [R1+0x1bf0], R30 ;  /* 0x001bf01e01007387 */ /* 0x000fe80000100a00 */
[----:B------:R-:W-:Y:S04]  /*2f960*/  STL.64 [R1+0x1be8], R28 ;  /* 0x001be81c01007387 */ /* 0x000fe80000100a00 */
[----:B------:R-:W-:Y:S04]  /*2f970*/  STL.64 [R1+0x1be0], R26 ;  /* 0x001be01a01007387 */ /* 0x000fe80000100a00 */
[----:B------:R-:W-:Y:S01]  /*2f980*/  STL.64 [R1+0x1bd8], R24 ;  /* 0x001bd81801007387 */ /* 0x000fe20000100a00 */
[----:B--2---:R-:W-:-:S06]  /*2f990*/  WARPGROUP.ARRIVE ;  /* 0x00000000000079c5 */ /* 0x004fcc0000000000 */
[----:B------:R-:W-:Y:S01]  /*2f9a0*/  QGMMA.64x256x32.F32.E5M2.E5M2 R32, gdesc[UR52], R32, gsb0 ;  /* 0x03e00000342079f3 */ /* 0x000fe20008003820 */
[----:B------:R-:W-:Y:S01]  /*2f9b0*/  UIADD3.64 UR52, UR8, 0x202, URZ ;  /* 0x0000020208347897 */ /* 0x000fe2000fffe03f */
[----:B------:R-:W-:Y:S01]  /*2f9c0*/  UMOV UR54, UR14 ;  /* 0x0000000e00367c82 */ /* 0x000fe20008000000 */
[----:B------:R-:W-:Y:S01]  /*2f9d0*/  UMOV UR55, UR15 ;  /* 0x0000000f00377c82 */ /* 0x000fe20008000000 */
[----:B------:R-:W-:Y:S02]  /*2f9e0*/  WARPGROUP.DEPBAR.LE gsb0, 0x0 ;  /* 0x00008000000079c5 */ /* 0x000fe40000010000 */
[----:B------:R-:W-:-:S15]  /*2f9f0*/  WARPGROUP.ARRIVE ;  /* 0x00000000000079c5 */ /* 0x000fde0000000000 */
[----:B------:R-:W-:-:S07]  /*2fa00*/  NOP ;  /* 0x0000000000007918 */ /* 0x000fce0000000000 */
[----:B------:R-:W-:Y:S01]  /*2fa10*/  QGMMA.64x256x32.F32.E5M2.E5M2 R32, gdesc[UR48], R32, gsb0 ;  /* 0x03e00000302079f3 */ /* 0x000fe20008003820 */
[----:B------:R-:W-:Y:S02]  /*2fa20*/  R2UR UR49, R162 ;  /* 0x00000000a23172ca */ /* 0x000fe400000e0000 */
[----:B------:R-:W2:Y:S01]  /*2fa30*/  LDL.LU R162, [R1+0x18f4] ;  /* 0x0018f40001a27983 */ /* 0x000ea20000300800 */
[----:B------:R-:W-:Y:S02]  /*2fa40*/  WARPGROUP.DEPBAR.LE gsb0, 0x0 ;  /* 0x00008000000079c5 */ /* 0x000fe40000010000 */
[----:B------:R-:W-:-:S15]  /*2fa50*/  WARPGROUP.ARRIVE ;  /* 0x00000000000079c5 */ /* 0x000fde0000000000 */
[----:B------:R-:W-:-:S07]  /*2fa60*/  NOP ;  /* 0x0000000000007918 */ /* 0x000fce0000000000 */
[----:B------:R-:W-:Y:S01]  /*2fa70*/  QGMMA.64x256x32.F32.E5M2.E5M2 R32, gdesc[UR52], R32, gsb0 ;  /* 0x03e00000342079f3 */ /* 0x000fe20008003820 */
[----:B--2---:R-:W-:Y:S01]  /*2fa80*/  R2UR UR48, R162 ;  /* 0x00000000a23072ca */ /* 0x004fe200000e0000 */
[----:B------:R-:W-:Y:S02]  /*2fa90*/  IMAD.MOV.U32 R162, RZ, RZ, R163 ;  /* 0x000000ffffa27224 */ /* 0x000fe400078e00a3 */
        /* <DEDUP_REMOVED lines=8> */
[----:B------:R-:W-:Y:S01]  /*2fb20*/  IMAD.MOV.U32 R230, RZ, RZ, R12 ;  /* 0x000000ffffe67224 */ /* 0x000fe200078e000c */
[----:B------:R-:W-:Y:S01]  /*2fb30*/  R2UR UR53, R162 ;  /* 0x00000000a23572ca */ /* 0x000fe200000e0000 */
[----:B------:R-:W2:Y:S04]  /*2fb40*/  LDL.LU R12, [R1+0x1dd8] ;  /* 0x001dd800010c7983 */ /* 0x000ea80000300800 */
[----:B------:R-:W3:Y:S01]  /*2fb50*/  LDL.LU R162, [R1+0x18ec] ;  /* 0x0018ec0001a27983 */ /* 0x000ee20000300800 */
[----:B------:R-:W-:-:S02]  /*2fb60*/  WARPGROUP.DEPBAR.LE gsb0, 0x0 ;  /* 0x00008000000079c5 */ /* 0x000fc40000010000 */
[----:B------:R-:W-:-:S06]  /*2fb70*/  WARPGROUP.ARRIVE ;  /* 0x00000000000079c5 */ /* 0x000fcc0000000000 */
[----:B------:R-:W-:Y:S01]  /*2fb80*/  QGMMA.64x256x32.F32.E5M2.E5M2 R32, gdesc[UR4], R32, gsb0 ;  /* 0x03e00000042079f3 */ /* 0x000fe20008003820 */
[----:B---3--:R-:W-:Y:S02]  /*2fb90*/  R2UR UR52, R162 ;  /* 0x00000000a23472ca */ /* 0x008fe400000e0000 */
        /* <DEDUP_REMOVED lines=65> */
[----:B-1----:R-:W3:Y:S04]  /*2ffb0*/  LDL.LU.64 R150, [R1+0x1dd0] ;  /* 0x001dd00001967983 */ /* 0x002ee80000300a00 */
        /* <DEDUP_REMOVED lines=63> */
[----:B------:R-:W4:Y:S02]  /*303b0*/  LDL.LU R162, [R1+0x18e8] ;  /* 0x0018e80001a27983 */ /* 0x000f240000300800 */
[----:B----4-:R-:W-:-:S02]  /*303c0*/  R2UR UR7, R162 ;  /* 0x00000000a20772ca */ /* 0x010fc400000e0000 */
[----:B------:R-:W4:Y:S02]  /*303d0*/  LDL.LU R162, [R1+0x18e4] ;  /* 0x0018e40001a27983 */ /* 0x000f240000300800 */
[----:B----4-:R-:W-:Y:S02]  /*303e0*/  R2UR UR6, R162 ;  /* 0x00000000a20672ca */ /* 0x010fe400000e0000 */
[----:B------:R-:W4:Y:S01]  /*303f0*/  LDL.LU R162, [R1+0x18e0] ;  /* 0x0018e00001a27983 */ /* 0x000f220000300800 */
[----:B0-----:R-:W-:Y:S01]  /*30400*/  VIADD R161, R161, 0x7f ;  /* 0x0000007fa1a17836 */ /* 0x001fe20000000000 */
[----:B----4-:R-:W-:Y:S02]  /*30410*/  R2UR UR5, R162 ;  /* 0x00000000a20572ca */ /* 0x010fe400000e0000 */
[----:B------:R-:W4:Y:S01]  /*30420*/  LDL.LU R162, [R1+0x18dc] ;  /* 0x0018dc0001a27983 */ /* 0x000f220000300800 */
[----:B------:R-:W-:-:S05]  /*30430*/  VIADD R163, R163, 0x1 ;  /* 0x00000001a3a37836 */ /* 0x000fca0000000000 */
[----:B------:R0:W-:Y:S01]  /*30440*/  STL [R1+0x8a8], R163 ;  /* 0x0008a8a301007387 */ /* 0x0001e20000100800 */
[----:B----4-:R-:W-:Y:S02]  /*30450*/  R2UR UR4, R162 ;  /* 0x00000000a20472ca */ /* 0x010fe400000e0000 */
[----:B------:R-:W-:-:S04]  /*30460*/  SHF.R.S32.HI R162, RZ, 0x1f, R161 ;  /* 0x0000001fffa27819 */ /* 0x000fc800000114a1 */
[----:B------:R-:W-:-:S04]  /*30470*/  LEA.HI R2, R162, R161, RZ, 0x7 ;  /* 0x000000a1a2027211 */ /* 0x000fc800078f38ff */
[----:B------:R-:W-:-:S04]  /*30480*/  SHF.R.S32.HI R2, RZ, 0x7, R2 ;  /* 0x00000007ff027819 */ /* 0x000fc80000011402 */
[----:B------:R-:W-:Y:S01]  /*30490*/  ISETP.NE.U32.AND P0, PT, R163, R2, PT ;  /* 0x00000002a300720c */ /* 0x000fe20003f05070 */
[----:B0-----:R-:W-:Y:S02]  /*304a0*/  IMAD.MOV.U32 R163, RZ, RZ, R164 ;  /* 0x000000ffffa37224 */ /* 0x001fe400078e00a4 */
        /* <DEDUP_REMOVED lines=10> */
[----:B------:R-:W-:Y:S01]  /*30550*/  IADD3 R163, P2, R163, UR6, RZ ;  /* 0x00000006a3a37c10 */ /* 0x000fe2000ff5e0ff */
[----:B------:R-:W-:-:S02]  /*30560*/  IMAD.MOV.U32 R232, RZ, RZ, R233 ;  /* 0x000000ffffe87224 */ /* 0x000fc400078e00e9 */
[----:B------:R-:W-:Y:S02]  /*30570*/  IMAD.MOV.U32 R233, RZ, RZ, R234 ;  /* 0x000000ffffe97224 */ /* 0x000fe400078e00ea */
[----:B------:R-:W-:Y:S02]  /*30580*/  IMAD.MOV.U32 R234, RZ, RZ, R5 ;  /* 0x000000ffffea7224 */ /* 0x000fe400078e0005 */
[----:B------:R-:W4:Y:S04]  /*30590*/  LDL.LU R5, [R1+0x1bd0] ;  /* 0x001bd00001057983 */ /* 0x000f280000300800 */
[----:B------:R0:W-:Y:S04]  /*305a0*/  STL [R1+0xfb0], R163 ;  /* 0x000fb0a301007387 */ /* 0x0001e80000100800 */
[----:B0-----:R-:W2:Y:S02]  /*305b0*/  LDL.LU R163, [R1+0xfa8] ;  /* 0x000fa80001a37983 */ /* 0x001ea40000300800 */
[----:B--2---:R-:W-:-:S05]  /*305c0*/  IADD3 R163, P3, R163, UR6, RZ ;  /* 0x00000006a3a37c10 */ /* 0x004fca000ff7e0ff */
[----:B------:R0:W-:Y:S04]  /*305d0*/  STL [R1+0xfa8], R163 ;  /* 0x000fa8a301007387 */ /* 0x0001e80000100800 */
[----:B0-----:R-:W2:Y:S01]  /*305e0*/  LDL.LU R163, [R1+0xfa0] ;  /* 0x000fa00001a37983 */ /* 0x001ea20000300800 */
[----:B----4-:R-:W-:Y:S02]  /*305f0*/  IADD3 R5, P5, R5, UR6, RZ ;  /* 0x0000000605057c10 */ /* 0x010fe4000ffbe0ff */
[----:B--2---:R-:W-:-:S05]  /*30600*/  IADD3 R163, P4, R163, UR6, RZ ;  /* 0x00000006a3a37c10 */ /* 0x004fca000ff9e0ff */
[----:B------:R0:W-:Y:S04]  /*30610*/  STL [R1+0xfa0], R163 ;  /* 0x000fa0a301007387 */ /* 0x0001e80000100800 */
[----:B------:R1:W-:Y:S01]  /*30620*/  STL [R1+0xf98], R5 ;  /* 0x000f980501007387 */ /* 0x0003e20000100800 */
[----:B0-----:R-:W-:-:S03]  /*30630*/  IMAD.MOV.U32 R163, RZ, RZ, R164 ;  /* 0x000000ffffa37224 */ /* 0x001fc600078e00a4 */
[----:B-1----:R-:W2:Y:S01]  /*30640*/  LDL.LU R5, [R1+0x1bcc] ;  /* 0x001bcc0001057983 */ /* 0x002ea20000300800 */
[----:B------:R-:W-:Y:S02]  /*30650*/  IMAD.MOV.U32 R164, RZ, RZ, R165 ;  /* 0x000000ffffa47224 */ /* 0x000fe400078e00a5 */
        /* <DEDUP_REMOVED lines=13> */
[----:B------:R-:W4:Y:S01]  /*30730*/  LDL.LU R13, [R1+0x1bc8] ;  /* 0x001bc800010d7983 */ /* 0x000f220000300800 */
[----:B------:R-:W-:Y:S02]  /*30740*/  IADD3 R12, P6, R12, UR6, RZ ;  /* 0x000000060c0c7c10 */ /* 0x000fe4000ffde0ff */
[----:B------:R-:W-:Y:S02]  /*30750*/  IADD3 R14, P1, R14, UR6, RZ ;  /* 0x000000060e0e7c10 */ /* 0x000fe4000ff3e0ff */
[----:B--2---:R-:W-:Y:S02]  /*30760*/  IADD3.X R5, R5, UR5, RZ, P6, !PT ;  /* 0x0000000505057c10 */ /* 0x004fe4000b7fe4ff */
[----:B------:R-:W-:-:S05]  /*30770*/  IADD3 R163, P6, R163, UR6, RZ ;  /* 0x00000006a3a37c10 */ /* 0x000fca000ffde0ff */
[----:B------:R0:W-:Y:S02]  /*30780*/  STL [R1+0xf90], R163 ;  /* 0x000f90a301007387 */ /* 0x0001e40000100800 */
[----:B0-----:R-:W-:Y:S02]  /*30790*/  IMAD.MOV.U32 R163, RZ, RZ, R164 ;  /* 0x000000ffffa37224 */ /* 0x001fe400078e00a4 */
        /* <DEDUP_REMOVED lines=9> */
[----:B----4-:R-:W-:Y:S01]  /*30830*/  IADD3.X R13, R13, UR5, RZ, P1, !PT ;  /* 0x000000050d0d7c10 */ /* 0x010fe20008ffe4ff */
[----:B------:R-:W-:Y:S01]  /*30840*/  IMAD.MOV.U32 R232, RZ, RZ, R233 ;  /* 0x000000ffffe87224 */ /* 0x000fe200078e00e9 */
[----:B------:R-:W-:Y:S01]  /*30850*/  IADD3 R163, P1, R163, UR6, RZ ;  /* 0x00000006a3a37c10 */ /* 0x000fe2000ff3e0ff */
[----:B------:R-:W-:-:S02]  /*30860*/  IMAD.MOV.U32 R233, RZ, RZ, R234 ;  /* 0x000000ffffe97224 */ /* 0x000fc400078e00ea */
[----:B------:R-:W-:Y:S02]  /*30870*/  IMAD.MOV.U32 R234, RZ, RZ, R249 ;  /* 0x000000ffffea7224 */ /* 0x000fe400078e00f9 */
[----:B------:R-:W-:Y:S02]  /*30880*/  IMAD.MOV.U32 R249, RZ, RZ, R250 ;  /* 0x000000fffff97224 */ /* 0x000fe400078e00fa */
[----:B------:R-:W2:Y:S04]  /*30890*/  LDL.LU R250, [R1+0x93c] ;  /* 0x00093c0001fa7983 */ /* 0x000ea80000300800 */
[----:B------:R0:W-:Y:S04]  /*308a0*/  STL [R1+0xf88], R163 ;  /* 0x000f88a301007387 */ /* 0x0001e80000100800 */
[----:B0-----:R-:W4:Y:S02]  /*308b0*/  LDL.LU R163, [R1+0xfac] ;  /* 0x000fac0001a37983 */ /* 0x001f240000300800 */
[----:B----4-:R-:W-:-:S05]  /*308c0*/  IADD3.X R163, R163, UR5, RZ, P2, !PT ;  /* 0x00000005a3a37c10 */ /* 0x010fca00097fe4ff */
[----:B------:R0:W-:Y:S04]  /*308d0*/  STL [R1+0xfac], R163 ;  /* 0x000faca301007387 */ /* 0x0001e80000100800 */
[----:B0-----:R-:W4:Y:S02]  /*308e0*/  LDL.LU R163, [R1+0xf80] ;  /* 0x000f800001a37983 */ /* 0x001f240000300800 */
[----:B----4-:R-:W-:-:S05]  /*308f0*/  IADD3 R163, P2, R163, UR6, RZ ;  /* 0x00000006a3a37c10 */ /* 0x010fca000ff5e0ff */
        /* <DEDUP_REMOVED lines=419> */
[----:B------:R-:W-:Y:S01]  /*32330*/  IMAD.MOV.U32 R232, RZ, RZ, R233 ;  /* 0x000000ffffe87224 */ /* 0x000fe200078e00e9 */
[----:B------:R-:W-:Y:S01]  /*32340*/  IADD3.X R163, R163, UR5, RZ, P5, !PT ;  /* 0x00000005a3a37c10 */ /* 0x000fe2000affe4ff */
[----:B------:R-:W-:-:S02]  /*32350*/  IMAD.MOV.U32 R233, RZ, RZ, R234 ;  /* 0x000000ffffe97224 */ /* 0x000fc400078e00ea */
[----:B--2---:R-:W-:Y:S02]  /*32360*/  IMAD.MOV.U32 R234, RZ, RZ, R250 ;  /* 0x000000ffffea7224 */ /* 0x004fe400078e00fa */
[----:B------:R-:W-:Y:S02]  /*32370*/  IMAD.MOV.U32 R250, RZ, RZ, R251 ;  /* 0x000000fffffa7224 */ /* 0x000fe400078e00fb */
[----:B------:R-:W2:Y:S04]  /*32380*/  LDL.LU R251, [R1+0x8e8] ;  /* 0x0008e80001fb7983 */ /* 0x000ea80000300800 */
        /* <DEDUP_REMOVED lines=499> */
[----:B0-----:R-:W4:Y:S01]  /*342c0*/  LDL.LU R163, [R1+0x16dc] ;  /* 0x0016dc0001a37983 */ /* 0x001f220000300800 */
[----:B---3--:R-:W-:Y:S01]  /*342d0*/  WARPGROUP.ARRIVE ;  /* 0x00000000000079c5 */ /* 0x008fe20000000000 */
[----:B------:R-:W-:Y:S01]  /*342e0*/  UMOV UR26, UR22 ;  /* 0x00000016001a7c82 */ /* 0x000fe20008000000 */
[----:B------:R-:W-:-:S04]  /*342f0*/  UMOV UR27, UR23 ;  /* 0x00000017001b7c82 */ /* 0x000fc80008000000 */
[----:B------:R-:W-:Y:S01]  /*34300*/  QGMMA.64x256x32.F32.E5M2.E5M2 R24, gdesc[UR24], R24, gsb0 ;  /* 0x03e00000181879f3 */ /* 0x000fe20008003818 */
[----:B----4-:R-:W-:-:S05]  /*34310*/  IADD3 R163, P4, R163, UR6, RZ ;  /* 0x00000006a3a37c10 */ /* 0x010fca000ff9e0ff */
[----:B------:R0:W-:Y:S04]  /*34320*/  STL [R1+0x16dc], R163 ;  /* 0x0016dca301007387 */ /* 0x0001e80000100800 */
[----:B0-----:R-:W3:Y:S01]  /*34330*/  LDL.LU R163, [R1+0x1700] ;  /* 0x0017000001a37983 */ /* 0x001ee20000300800 */
[----:B------:R-:W-:Y:S02]  /*34340*/  WARPGROUP.DEPBAR.LE gsb0, 0x0 ;  /* 0x00008000000079c5 */ /* 0x000fe40000010000 */
[----:B------:R-:W-:Y:S01]  /*34350*/  WARPGROUP.ARRIVE ;  /* 0x00000000000079c5 */ /* 0x000fe20000000000 */
[----:B------:R-:W-:Y:S01]  /*34360*/  UMOV UR30, UR10 ;  /* 0x0000000a001e7c82 */ /* 0x000fe20008000000 */
[----:B------:R-:W-:-:S13]  /*34370*/  UMOV UR31, UR11 ;  /* 0x0000000b001f7c82 */ /* 0x000fda0008000000 */
[----:B------:R-:W-:Y:S01]  /*34380*/  QGMMA.64x256x32.F32.E5M2.E5M2 R24, gdesc[UR28], R24, gsb0 ;  /* 0x03e000001c1879f3 */ /* 0x000fe20008003818 */
[----:B------:R-:W-:Y:S01]  /*34390*/  UMOV UR34, UR14 ;  /* 0x0000000e00227c82 */ /* 0x000fe20008000000 */
[----:B------:R-:W-:Y:S01]  /*343a0*/  UMOV UR35, UR15 ;  /* 0x0000000f00237c82 */ /* 0x000fe20008000000 */
[----:B---3--:R-:W-:-:S05]  /*343b0*/  IADD3.X R163, R163, UR5, RZ, P5, !PT ;  /* 0x00000005a3a37c10 */ /* 0x008fca000affe4ff */
[----:B------:R0:W-:Y:S04]  /*343c0*/  STL [R1+0x1700], R163 ;  /* 0x001700a301007387 */ /* 0x0001e80000100800 */
[----:B0-----:R-:W3:Y:S01]  /*343d0*/  LDL.LU R163, [R1+0x16d4] ;  /* 0x0016d40001a37983 */ /* 0x001ee20000300800 */
[----:B------:R-:W-:Y:S02]  /*343e0*/  WARPGROUP.DEPBAR.LE gsb0, 0x0 ;  /* 0x00008000000079c5 */ /* 0x000fe40000010000 */
[----:B------:R-:W-:-:S13]  /*343f0*/  WARPGROUP.ARRIVE ;  /* 0x00000000000079c5 */ /* 0x000fda0000000000 */
[----:B------:R-:W-:Y:S01]  /*34400*/  QGMMA.64x256x32.F32.E5M2.E5M2 R24, gdesc[UR32], R24, gsb0 ;  /* 0x03e00000201879f3 */ /* 0x000fe20008003818 */
[----:B------:R-:W-:Y:S01]  /*34410*/  UMOV UR38, UR18 ;  /* 0x0000001200267c82 */ /* 0x000fe20008000000 */
[----:B------:R-:W-:Y:S01]  /*34420*/  UMOV UR39, UR19 ;  /* 0x0000001300277c82 */ /* 0x000fe20008000000 */
[----:B---3--:R-:W-:-:S05]  /*34430*/  IADD3 R163, P5, R163, UR6, RZ ;  /* 0x00000006a3a37c10 */ /* 0x008fca000ffbe0ff */
[----:B------:R0:W-:Y:S04]  /*34440*/  STL [R1+0x16d4], R163 ;  /* 0x0016d4a301007387 */ /* 0x0001e80000100800 */
[----:B0-----:R-:W3:Y:S01]  /*34450*/  LDL.LU R163, [R1+0x16f8] ;  /* 0x0016f80001a37983 */ /* 0x001ee20000300800 */
[----:B------:R-:W-:Y:S02]  /*34460*/  WARPGROUP.DEPBAR.LE gsb0, 0x0 ;  /* 0x00008000000079c5 */ /* 0x000fe40000010000 */
[----:B------:R-:W-:-:S13]  /*34470*/  WARPGROUP.ARRIVE ;  /* 0x00000000000079c5 */ /* 0x000fda0000000000 */
[----:B------:R-:W-:Y:S03]  /*34480*/  QGMMA.64x256x32.F32.E5M2.E5M2 R24, gdesc[UR36], R24, gsb0 ;  /* 0x03e00000241879f3 */ /* 0x000fe60008003818 */
[----:B------:R-:W-:Y:S02]  /*34490*/  WARPGROUP.DEPBAR.LE gsb0, 0x0 ;  /* 0x00008000000079c5 */ /* 0x000fe40000010000 */
[----:B---3--:R-:W-:-:S05]  /*344a0*/  IADD3.X R163, R163, UR5, RZ, P6, !PT ;  /* 0x00000005a3a37c10 */ /* 0x008fca000b7fe4ff */
[----:B------:R-:W-:Y:S04]  /*344b0*/  STL [R1+0x16f8], R163 ;  /* 0x0016f8a301007387 */ /* 0x000fe80000100800 */
[----:B------:R-:W-:Y:S04]  /*344c0*/  STL.64 [R1], R24 ;  /* 0x0000001801007387 */ /* 0x000fe80000100a00 */
        /* <DEDUP_REMOVED lines=63> */
[----:B0-----:R-:W3:Y:S04]  /*348c0*/  LDL.LU.64 R150, [R1+0x1bc0] ;  /* 0x001bc00001967983 */ /* 0x001ee80000300a00 */
        /* <DEDUP_REMOVED lines=62> */
[----:B------:R-:W2:Y:S01]  /*34cb0*/  LDL.LU.64 R24, [R1+0x19c8] ;  /* 0x0019c80001187983 */ /* 0x000ea20000300a00 */
        /* <DEDUP_REMOVED lines=10> */
[----:B------:R-:W-:Y:S01]  /*34d60*/  IMAD.MOV.U32 R233, RZ, RZ, R234 ;  /* 0x000000ffffe97224 */ /* 0x000fe200078e00ea */
[----:B----4-:R-:W-:Y:S02]  /*34d70*/  IADD3 R125, P6, R125, UR6, RZ ;  /* 0x000000067d7d7c10 */ /* 0x010fe4000ffde0ff */
[----:B---3--:R-:W-:Y:S02]  /*34d80*/  IADD3.X R126, R126, UR5, RZ, P1, !PT ;  /* 0x000000057e7e7c10 */ /* 0x008fe40008ffe4ff */
[----:B------:R-:W-:-:S02]  /*34d90*/  IADD3 R127, P1, R127, UR6, RZ ;  /* 0x000000067f7f7c10 */ /* 0x000fc4000ff3e0ff */
[----:B--2---:R-:W-:Y:S01]  /*34da0*/  IADD3.X R128, R128, UR5, RZ, P2, !PT ;  /* 0x0000000580807c10 */ /* 0x004fe200097fe4ff */
[----:B------:R0:W-:Y:S01]  /*34db0*/  STL [R1+0x16cc], R125 ;  /* 0x0016cc7d01007387 */ /* 0x0001e20000100800 */
[----:B------:R-:W-:Y:S02]  /*34dc0*/  IADD3 R129, P2, R129, UR6, RZ ;  /* 0x0000000681817c10 */ /* 0x000fe4000ff5e0ff */
[----:B------:R-:W-:Y:S02]  /*34dd0*/  IADD3.X R130, R130, UR5, RZ, P3, !PT ;  /* 0x0000000582827c10 */ /* 0x000fe40009ffe4ff */
[----:B------:R-:W-:Y:S01]  /*34de0*/  IADD3 R131, P3, R131, UR6, RZ ;  /* 0x0000000683837c10 */ /* 0x000fe2000ff7e0ff */
[----:B0-----:R-:W2:Y:S04]  /*34df0*/  LDL.LU R125, [R1+0x19c4] ;  /* 0x0019c400017d7983 */ /* 0x001ea80000300800 */
[----:B------:R0:W-:Y:S01]  /*34e00*/  STL [R1+0x16f0], R126 ;  /* 0x0016f07e01007387 */ /* 0x0001e20000100800 */
[----:B------:R-:W-:-:S02]  /*34e10*/  IADD3.X R132, R132, UR5, RZ, P4, !PT ;  /* 0x0000000584847c10 */ /* 0x000fc4000a7fe4ff */
[----:B------:R-:W-:Y:S01]  /*34e20*/  IADD3 R133, P4, R133, UR6, RZ ;  /* 0x0000000685857c10 */ /* 0x000fe2000ff9e0ff */
[----:B0-----:R-:W2:Y:S04]  /*34e30*/  LDL.LU R126, [R1+0x19c0] ;  /* 0x0019c000017e7983 */ /* 0x001ea80000300800 */
[----:B------:R0:W-:Y:S01]  /*34e40*/  STL [R1+0x16c4], R127 ;  /* 0x0016c47f01007387 */ /* 0x0001e20000100800 */
[----:B------:R-:W-:-:S03]  /*34e50*/  IADD3.X R134, R134, UR5, RZ, P5, !PT ;  /* 0x0000000586867c10 */ /* 0x000fc6000affe4ff */
[----:B0-----:R-:W2:Y:S04]  /*34e60*/  LDL.LU R127, [R1+0x19bc] ;  /* 0x0019bc00017f7983 */ /* 0x001ea80000300800 */
[----:B------:R0:W-:Y:S01]  /*34e70*/  STL [R1+0x16e8], R128 ;  /* 0x0016e88001007387 */ /* 0x0001e20000100800 */
[----:B------:R-:W-:-:S03]  /*34e80*/  IADD3 R135, P5, R135, UR6, RZ ;  /* 0x0000000687877c10 */ /* 0x000fc6000ffbe0ff */
        /* <DEDUP_REMOVED lines=52> */
[----:B------:R0:W-:Y:S04]  /*351d0*/  STL [R1+0x16a0], R146 ;  /* 0x0016a09201007387 */ /* 0x0001e80000100800 */
        /* <DEDUP_REMOVED lines=11> */
[----:B------:R-:W3:Y:S04]  /*35290*/  LDL.LU R234, [R1+0x960] ;  /* 0x0009600001ea7983 */ /* 0x000ee80000300800 */
        /* <DEDUP_REMOVED lines=502> */
[----:B0-----:R-:W4:Y:S01]  /*37200*/  LDL.LU R163, [R1+0x13e8] ;  /* 0x0013e80001a37983 */ /* 0x001f220000300800 */
[----:B------:R-:W-:Y:S02]  /*37210*/  IADD3.X R164, R164, UR5, RZ, P3, !PT ;  /* 0x00000005a4a47c10 */ /* 0x000fe40009ffe4ff */
[----:B----4-:R-:W-:-:S05]  /*37220*/  IADD3.X R163, R163, UR5, RZ, P2, !PT ;  /* 0x00000005a3a37c10 */ /* 0x010fca00097fe4ff */
[----:B------:R0:W-:Y:S04]  /*37230*/  STL [R1+0x13e8], R163 ;  /* 0x0013e8a301007387 */ /* 0x0001e80000100800 */
[----:B0-----:R-:W4:Y:S04]  /*37240*/  LDL.LU R163, [R1+0x13cc] ;  /* 0x0013cc0001a37983 */ /* 0x001f280000300800 */
[----:B------:R0:W-:Y:S02]  /*37250*/  STL [R1+0x13e0], R164 ;  /* 0x0013e0a401007387 */ /* 0x0001e40000100800 */
[----:B0-----:R-:W-:-:S02]  /*37260*/  IMAD.MOV.U32 R164, RZ, RZ, R165 ;  /* 0x000000ffffa47224 */ /* 0x001fc400078e00a5 */
[----:B------:R-:W-:Y:S02]  /*37270*/  IMAD.MOV.U32 R165, RZ, RZ, R166 ;  /* 0x000000ffffa57224 */ /* 0x000fe400078e00a6 */
[----:B------:R-:W-:Y:S02]  /*37280*/  IMAD.MOV.U32 R166, RZ, RZ, R167 ;  /* 0x000000ffffa67224 */ /* 0x000fe400078e00a7 */
[----:B------:R-:W-:Y:S01]  /*37290*/  IMAD.MOV.U32 R167, RZ, RZ, R168 ;  /* 0x000000ffffa77224 */ /* 0x000fe200078e00a8 */
[----:B------:R-:W-:Y:S01]  /*372a0*/  IADD3 R164, P3, R164, UR7, RZ ;  /* 0x00000007a4a47c10 */ /* 0x000fe2000ff7e0ff */
[----:B------:R-:W-:Y:S02]  /*372b0*/  IMAD.MOV.U32 R168, RZ, RZ, R6 ;  /* 0x000000ffffa87224 */ /* 0x000fe400078e0006 */
[----:B------:R-:W-:Y:S01]  /*372c0*/  IMAD.MOV.U32 R6, RZ, RZ, R236 ;  /* 0x000000ffff067224 */ /* 0x000fe200078e00ec */
[----:B----4-:R-:W-:-:S05]  /*372d0*/  IADD3 R163, P2, R163, UR7, RZ ;  /* 0x00000007a3a37c10 */ /* 0x010fca000ff5e0ff */
[----:B------:R-:W-:Y:S04]  /*372e0*/  STL [R1+0x13cc], R163 ;  /* 0x0013cca301007387 */ /* 0x000fe80000100800 */
[----:B------:R-:W4:Y:S04]  /*372f0*/  LDL.LU R236, [R1+0x92c] ;  /* 0x00092c0001ec7983 */ /* 0x000f280000300800 */
[----:B------:R0:W-:Y:S04]  /*37300*/  STL [R1+0x13c8], R164 ;  /* 0x0013c8a401007387 */ /* 0x0001e80000100800 */
[----:B0-----:R-:W2:Y:S02]  /*37310*/  LDL.LU R164, [R1+0x13d8] ;  /* 0x0013d80001a47983 */ /* 0x001ea40000300800 */
[----:B--2---:R-:W-:-:S05]  /*37320*/  IADD3.X R164, R164, UR4, RZ, P4, !PT ;  /* 0x00000004a4a47c10 */ /* 0x004fca000a7fe4ff */
[----:B------:R0:W-:Y:S04]  /*37330*/  STL [R1+0x13d8], R164 ;  /* 0x0013d8a401007387 */ /* 0x0001e80000100800 */
[----:B0-----:R-:W2:Y:S02]  /*37340*/  LDL.LU R164, [R1+0x13c0] ;  /* 0x0013c00001a47983 */ /* 0x001ea40000300800 */
[----:B--2---:R-:W-:-:S05]  /*37350*/  IADD3 R164, P4, R164, UR7, RZ ;  /* 0x00000007a4a47c10 */ /* 0x004fca000ff9e0ff */
        /* <DEDUP_REMOVED lines=504> */
[----:B------:R0:W-:Y:S02]  /*392e0*/  STL [R1+0x1120], R164 ;  /* 0x001120a401007387 */ /* 0x0001e40000100800 */
[----:B0-----:R-:W-:Y:S02]  /*392f0*/  IMAD.MOV.U32 R164, RZ, RZ, R165 ;  /* 0x000000ffffa47224 */ /* 0x001fe400078e00a5 */
[----:B------:R-:W-:Y:S02]  /*39300*/  IMAD.MOV.U32 R165, RZ, RZ, R166 ;  /* 0x000000ffffa57224 */ /* 0x000fe400078e00a6 */
[----:B------:R-:W-:Y:S02]  /*39310*/  IMAD.MOV.U32 R166, RZ, RZ, R167 ;  /* 0x000000ffffa67224 */ /* 0x000fe400078e00a7 */
[----:B------:R-:W-:Y:S01]  /*39320*/  IMAD.MOV.U32 R167, RZ, RZ, R168 ;  /* 0x000000ffffa77224 */ /* 0x000fe200078e00a8 */
[----:B------:R-:W-:Y:S01]  /*39330*/  IADD3.X R164, R164, UR4, RZ, P5, !PT ;  /* 0x00000004a4a47c10 */ /* 0x000fe2000affe4ff */
[----:B------:R-:W-:-:S02]  /*39340*/  IMAD.MOV.U32 R168, RZ, RZ, R6 ;  /* 0x000000ffffa87224 */ /* 0x000fc400078e0006 */
[----:B------:R-:W-:Y:S02]  /*39350*/  IMAD.MOV.U32 R6, RZ, RZ, R237 ;  /* 0x000000ffff067224 */ /* 0x000fe400078e00ed */
[----:B------:R-:W2:Y:S04]  /*39360*/  LDL.LU R237, [R1+0x924] ;  /* 0x0009240001ed7983 */ /* 0x000ea80000300800 */
[----:B------:R0:W-:Y:S04]  /*39370*/  STL [R1+0x1144], R164 ;  /* 0x001144a401007387 */ /* 0x0001e80000100800 */
[----:B0-----:R-:W3:Y:S02]  /*39380*/  LDL.LU R164, [R1+0x1118] ;  /* 0x0011180001a47983 */ /* 0x001ee40000300800 */
[----:B---3--:R-:W-:-:S05]  /*39390*/  IADD3 R164, P5, R164, UR7, RZ ;  /* 0x00000007a4a47c10 */ /* 0x008fca000ffbe0ff */
[----:B------:R0:W-:Y:S04]  /*393a0*/  STL [R1+0x1118], R164 ;  /* 0x001118a401007387 */ /* 0x0001e80000100800 */
[----:B0-----:R-:W3:Y:S02]  /*393b0*/  LDL.LU R164, [R1+0x113c] ;  /* 0x00113c0001a47983 */ /* 0x001ee40000300800 */
[----:B---3--:R-:W-:-:S05]  /*393c0*/  IADD3.X R164, R164, UR4, RZ, P6, !PT ;  /* 0x00000004a4a47c10 */ /* 0x008fca000b7fe4ff */
        /* <DEDUP_REMOVED lines=496> */
[----:B0-----:R-:W3:Y:S01]  /*3b2d0*/  LDL.LU R164, [R1+0xb78] ;  /* 0x000b780001a47983 */ /* 0x001ee20000300800 */
[----:B------:R-:W-:Y:S02]  /*3b2e0*/  IADD3.X R165, R165, UR4, RZ, P6, !PT ;  /* 0x00000004a5a57c10 */ /* 0x000fe4000b7fe4ff */
[----:B---3--:R-:W-:Y:S02]  /*3b2f0*/  IADD3.X R164, R164, UR4, RZ, P5, !PT ;  /* 0x00000004a4a47c10 */ /* 0x008fe4000affe4ff */
[----:B------:R-:W-:-:S03]  /*3b300*/  IADD3 R228, P5, R228, UR7, RZ ;  /* 0x00000007e4e47c10 */ /* 0x000fc6000ffbe0ff */
[----:B------:R-:W-:Y:S04]  /*3b310*/  STL [R1+0xb78], R164 ;  /* 0x000b78a401007387 */ /* 0x000fe80000100800 */
[----:B------:R0:W-:Y:S04]  /*3b320*/  STL [R1+0xb4c], R228 ;  /* 0x000b4ce401007387 */ /* 0x0001e80000100800 */
[----:B0-----:R-:W3:Y:S04]  /*3b330*/  LDL.LU R228, [R1+0x1958] ;  /* 0x0019580001e47983 */ /* 0x001ee80000300800 */
[----:B------:R0:W-:Y:S02]  /*3b340*/  STL [R1+0xb70], R165 ;  /* 0x000b70a501007387 */ /* 0x0001e40000100800 */
[----:B0-----:R-:W-:-:S02]  /*3b350*/  IMAD.MOV.U32 R165, RZ, RZ, R166 ;  /* 0x000000ffffa57224 */ /* 0x001fc400078e00a6 */
[----:B------:R-:W-:Y:S02]  /*3b360*/  IMAD.MOV.U32 R166, RZ, RZ, R167 ;  /* 0x000000ffffa67224 */ /* 0x000fe400078e00a7 */
[----:B------:R-:W-:Y:S02]  /*3b370*/  IMAD.MOV.U32 R167, RZ, RZ, R168 ;  /* 0x000000ffffa77224 */ /* 0x000fe400078e00a8 */
[----:B------:R-:W-:Y:S01]  /*3b380*/  IMAD.MOV.U32 R168, RZ, RZ, R6 ;  /* 0x000000ffffa87224 */ /* 0x000fe200078e0006 */
[----:B------:R-:W-:Y:S01]  /*3b390*/  IADD3 R165, P6, R165, UR7, RZ ;  /* 0x00000007a5a57c10 */ /* 0x000fe2000ffde0ff */
[----:B------:R-:W-:Y:S02]  /*3b3a0*/  IMAD.MOV.U32 R6, RZ, RZ, R7 ;  /* 0x000000ffff067224 */ /* 0x000fe400078e0007 */
[----:B---3--:R-:W-:Y:S02]  /*3b3b0*/  IMAD.MOV.U32 R7, RZ, RZ, R228 ;  /* 0x000000ffff077224 */ /* 0x008fe400078e00e4 */
[----:B------:R-:W3:Y:S04]  /*3b3c0*/  LDL.LU R228, [R1+0x980] ;  /* 0x0009800001e47983 */ /* 0x000ee80000300800 */
        /* <DEDUP_REMOVED lines=38> */
[----:B----4-:R-:W-:Y:S02]  /*3b630*/  IADD3.X R165, R165, UR4, RZ, P1, !PT ;  /* 0x00000004a5a57c10 */ /* 0x010fe40008ffe4ff */
[----:B------:R-:W-:-:S03]  /*3b640*/  IADD3 R212, P1, R212, UR7, RZ ;  /* 0x00000007d4d47c10 */ /* 0x000fc6000ff3e0ff */
[----:B------:R-:W-:Y:S04]  /*3b650*/  STL [R1+0xb38], R165 ;  /* 0x000b38a501007387 */ /* 0x000fe80000100800 */
[----:B------:R0:W-:Y:S04]  /*3b660*/  STL [R1+0xb0c], R212 ;  /* 0x000b0cd401007387 */ /* 0x0001e80000100800 */
[----:B0-----:R-:W4:Y:S04]  /*3b670*/  LDL.LU R212, [R1+0x1954] ;  /* 0x0019540001d47983 */ /* 0x001f280000300800 */
[----:B------:R-:W2:Y:S02]  /*3b680*/  LDL.LU R165, [R1+0xb30] ;  /* 0x000b300001a57983 */ /* 0x000ea40000300800 */
        /* <DEDUP_REMOVED lines=26> */
[----:B0-----:R-:W2:Y:S01]  /*3b830*/  LDL.LU R165, [R1+0xae4] ;  /* 0x000ae40001a57983 */ /* 0x001ea20000300800 */
[----:B------:R-:W-:Y:S02]  /*3b840*/  IADD3.X R221, R221, UR4, RZ, P1, !PT ;  /* 0x00000004dddd7c10 */ /* 0x000fe40008ffe4ff */
[----:B--2---:R-:W-:-:S05]  /*3b850*/  IADD3 R165, P6, R165, UR7, RZ ;  /* 0x00000007a5a57c10 */ /* 0x004fca000ffde0ff */
[----:B------:R-:W-:Y:S04]  /*3b860*/  STL [R1+0xae4], R165 ;  /* 0x000ae4a501007387 */ /* 0x000fe80000100800 */
[----:B------:R0:W-:Y:S04]  /*3b870*/  STL [R1+0xb08], R221 ;  /* 0x000b08dd01007387 */ /* 0x0001e80000100800 */
[----:B0-----:R-:W2:Y:S04]  /*3b880*/  LDL.LU R221, [R1+0x1950] ;  /* 0x0019500001dd7983 */ /* 0x001ea80000300800 */
[----:B------:R-:W3:Y:S02]  /*3b890*/  LDL.LU R165, [R1+0xadc] ;  /* 0x000adc0001a57983 */ /* 0x000ee40000300800 */
        /* <DEDUP_REMOVED lines=9> */
[----:B---3--:R-:W-:Y:S02]  /*3b930*/  IADD3.X R165, R165, UR4, RZ, P3, !PT ;  /* 0x00000004a5a57c10 */ /* 0x008fe40009ffe4ff */
[----:B------:R-:W-:-:S03]  /*3b940*/  IADD3 R218, P3, R218, UR7, RZ ;  /* 0x00000007dada7c10 */ /* 0x000fc6000ff7e0ff */
[----:B------:R-:W-:Y:S04]  /*3b950*/  STL [R1+0xaf8], R165 ;  /* 0x000af8a501007387 */ /* 0x000fe80000100800 */
[----:B------:R0:W-:Y:S04]  /*3b960*/  STL [R1+0xacc], R218 ;  /* 0x000accda01007387 */ /* 0x0001e80000100800 */
[----:B0-----:R-:W3:Y:S04]  /*3b970*/  LDL.LU R218, [R1+0x194c] ;  /* 0x00194c0001da7983 */ /* 0x001ee80000300800 */
[----:B------:R-:W4:Y:S02]  /*3b980*/  LDL.LU R165, [R1+0xaf0] ;  /* 0x000af00001a57983 */ /* 0x000f240000300800 */
        /* <DEDUP_REMOVED lines=27> */
[----:B------:R-:W-:Y:S02]  /*3bb40*/  IADD3.X R227, R227, UR4, RZ, P3, !PT ;  /* 0x00000004e3e37c10 */ /* 0x000fe40009ffe4ff */
[----:B----4-:R-:W-:-:S05]  /*3bb50*/  IADD3 R165, P2, R165, UR7, RZ ;  /* 0x00000007a5a57c10 */ /* 0x010fca000ff5e0ff */
[----:B------:R-:W-:Y:S04]  /*3bb60*/  STL [R1+0xaa4], R165 ;  /* 0x000aa4a501007387 */ /* 0x000fe80000100800 */
[----:B------:R0:W-:Y:S04]  /*3bb70*/  STL [R1+0xac8], R227 ;  /* 0x000ac8e301007387 */ /* 0x0001e80000100800 */
[----:B0-----:R-:W4:Y:S04]  /*3bb80*/  LDL.LU R227, [R1+0x1948] ;  /* 0x0019480001e37983 */ /* 0x001f280000300800 */
[----:B------:R-:W2:Y:S02]  /*3bb90*/  LDL.LU R165, [R1+0xa9c] ;  /* 0x000a9c0001a57983 */ /* 0x000ea40000300800 */
        /* <DEDUP_REMOVED lines=9> */
[----:B--2---:R-:W-:Y:S02]  /*3bc30*/  IADD3.X R165, R165, UR4, RZ, P5, !PT ;  /* 0x00000004a5a57c10 */ /* 0x004fe4000affe4ff */
[----:B------:R-:W-:-:S03]  /*3bc40*/  IADD3 R224, P5, R224, UR7, RZ ;  /* 0x00000007e0e07c10 */ /* 0x000fc6000ffbe0ff */
[----:B------:R-:W-:Y:S04]  /*3bc50*/  STL [R1+0xab8], R165 ;  /* 0x000ab8a501007387 */ /* 0x000fe80000100800 */
[----:B------:R0:W-:Y:S04]  /*3bc60*/  STL [R1+0xa8c], R224 ;  /* 0x000a8ce001007387 */ /* 0x0001e80000100800 */
[----:B0-----:R-:W2:Y:S04]  /*3bc70*/  LDL.LU R224, [R1+0x1944] ;  /* 0x0019440001e07983 */ /* 0x001ea80000300800 */
[----:B------:R-:W3:Y:S02]  /*3bc80*/  LDL.LU R165, [R1+0xab0] ;  /* 0x000ab00001a57983 */ /* 0x000ee40000300800 */
        /* <DEDUP_REMOVED lines=26> */
[----:B0-----:R-:W3:Y:S01]  /*3be30*/  LDL.LU R165, [R1+0xa64] ;  /* 0x000a640001a57983 */ /* 0x001ee20000300800 */
[----:B------:R-:W-:Y:S02]  /*3be40*/  IADD3.X R4, R4, UR4, RZ, P5, !PT ;  /* 0x0000000404047c10 */ /* 0x000fe4000affe4ff */
[----:B---3--:R-:W-:-:S05]  /*3be50*/  IADD3 R165, P4, R165, UR7, RZ ;  /* 0x00000007a5a57c10 */ /* 0x008fca000ff9e0ff */
[----:B------:R-:W-:Y:S04]  /*3be60*/  STL [R1+0xa64], R165 ;  /* 0x000a64a501007387 */ /* 0x000fe80000100800 */
[----:B------:R0:W-:Y:S04]  /*3be70*/  STL [R1+0xa88], R4 ;  /* 0x000a880401007387 */ /* 0x0001e80000100800 */
[----:B0-----:R-:W3:Y:S04]  /*3be80*/  LDL.LU R4, [R1+0x1940] ;  /* 0x0019400001047983 */ /* 0x001ee80000300800 */
[----:B------:R-:W4:Y:S02]  /*3be90*/  LDL.LU R165, [R1+0xa5c] ;  /* 0x000a5c0001a57983 */ /* 0x000f240000300800 */
        /* <DEDUP_REMOVED lines=84> */
[----:B---3--:R-:W-:Y:S02]  /*3c3e0*/  IADD3.X R216, R216, UR4, RZ, P2, !PT ;  /* 0x00000004d8d87c10 */ /* 0x008fe400097fe4ff */
[----:B----4-:R-:W-:-:S05]  /*3c3f0*/  IADD3 R165, P1, R165, UR7, RZ ;  /* 0x00000007a5a57c10 */ /* 0x010fca000ff3e0ff */
[----:B------:R-:W-:Y:S04]  /*3c400*/  STL [R1+0x9ec], R165 ;  /* 0x0009eca501007387 */ /* 0x000fe80000100800 */
[----:B------:R0:W-:Y:S04]  /*3c410*/  STL [R1+0xa10], R216 ;  /* 0x000a10d801007387 */ /* 0x0001e80000100800 */
[----:B0-----:R-:W3:Y:S04]  /*3c420*/  LDL.LU R216, [R1+0x1930] ;  /* 0x0019300001d87983 */ /* 0x001ee80000300800 */
[----:B------:R-:W4:Y:S01]  /*3c430*/  LDL.LU R165, [R1+0x9e4] ;  /* 0x0009e40001a57983 */ /* 0x000f220000300800 */
[----:B------:R-:W-:-:S02]  /*3c440*/  IADD3.X R213, R213, UR4, RZ, P3, !PT ;  /* 0x00000004d5d57c10 */ /* 0x000fc40009ffe4ff */
        /* <DEDUP_REMOVED lines=14> */
[----:B---3--:R-:W-:-:S02]  /*3c530*/  IADD3.X R165, R165, UR4, RZ, P5, !PT ;  /* 0x00000004a5a57c10 */ /* 0x008fc4000affe4ff */
        /* <DEDUP_REMOVED lines=31> */
[----:B------:R-:W2:Y:S01]  /*3c730*/  LDL.LU R165, [R1+0x9a4] ;  /* 0x0009a40001a57983 */ /* 0x000ea20000300800 */
[----:B------:R-:W-:-:S02]  /*3c740*/  IADD3.X R0, R0, UR4, RZ, P5, !PT ;  /* 0x0000000400007c10 */ /* 0x000fc4000affe4ff */
        /* <DEDUP_REMOVED lines=13> */
[----:B------:R-:W4:Y:S01]  /*3c820*/  LDL.LU R165, [R1+0x9b8] ;  /* 0x0009b80001a57983 */ /* 0x000f220000300800 */
[----:B------:R-:W-:Y:S01]  /*3c830*/  WARPGROUP.ARRIVE ;  /* 0x00000000000079c5 */ /* 0x000fe20000000000 */
[----:B------:R-:W-:Y:S01]  /*3c840*/  UMOV UR42, UR22 ;  /* 0x00000016002a7c82 */ /* 0x000fe20008000000 */
[----:B------:R-:W-:-:S04]  /*3c850*/  UMOV UR43, UR23 ;  /* 0x00000017002b7c82 */ /* 0x000fc80008000000 */
[----:B------:R-:W-:Y:S01]  /*3c860*/  QGMMA.64x256x32.F32.E5M2.E5M2 R24, gdesc[UR40], R24, gsb0 ;  /* 0x03e00000281879f3 */ /* 0x000fe20008003818 */
[----:B----4-:R-:W-:Y:S02]  /*3c870*/  IADD3.X R165, R165, UR4, RZ, P1, !PT ;  /* 0x00000004a5a57c10 */ /* 0x010fe40008ffe4ff */
[----:B------:R-:W-:-:S03]  /*3c880*/  IADD3 R3, P1, R3, UR7, RZ ;  /* 0x0000000703037c10 */ /* 0x000fc6000ff3e0ff */
[----:B------:R-:W-:Y:S04]  /*3c890*/  STL [R1+0x9b8], R165 ;  /* 0x0009b8a501007387 */ /* 0x000fe80000100800 */
[----:B------:R0:W-:Y:S04]  /*3c8a0*/  STL [R1+0x98c], R3 ;  /* 0x00098c0301007387 */ /* 0x0001e80000100800 */
[----:B0-----:R-:W4:Y:S04]  /*3c8b0*/  LDL.LU R3, [R1+0x1914] ;  /* 0x0019140001037983 */ /* 0x001f280000300800 */
[----:B------:R-:W2:Y:S01]  /*3c8c0*/  LDL.LU R165, [R1+0x9b0] ;  /* 0x0009b00001a57983 */ /* 0x000ea20000300800 */
[----:B------:R-:W-:-:S02]  /*3c8d0*/  WARPGROUP.DEPBAR.LE gsb0, 0x0 ;  /* 0x00008000000079c5 */ /* 0x000fc40000010000 */
[----:B------:R-:W-:Y:S01]  /*3c8e0*/  WARPGROUP.ARRIVE ;  /* 0x00000000000079c5 */ /* 0x000fe20000000000 */
[----:B------:R-:W-:Y:S01]  /*3c8f0*/  UMOV UR46, UR10 ;  /* 0x0000000a002e7c82 */ /* 0x000fe20008000000 */
[----:B------:R-:W-:-:S05]  /*3c900*/  UMOV UR47, UR11 ;  /* 0x0000000b002f7c82 */ /* 0x000fca0008000000 */
[----:B------:R-:W-:Y:S01]  /*3c910*/  QGMMA.64x256x32.F32.E5M2.E5M2 R24, gdesc[UR44], R24, gsb0 ;  /* 0x03e000002c1879f3 */ /* 0x000fe20008003818 */
[----:B--2---:R-:W-:-:S05]  /*3c920*/  IADD3.X R165, R165, UR4, RZ, P2, !PT ;  /* 0x00000004a5a57c10 */ /* 0x004fca00097fe4ff */
[----:B------:R0:W-:Y:S04]  /*3c930*/  STL [R1+0x9b0], R165 ;  /* 0x0009b0a501007387 */ /* 0x0001e80000100800 */
[----:B0-----:R-:W2:Y:S01]  /*3c940*/  LDL.LU R165, [R1+0x984] ;  /* 0x0009840001a57983 */ /* 0x001ea20000300800 */
[----:B----4-:R-:W-:Y:S01]  /*3c950*/  IADD3.X R3, R3, UR4, RZ, P3, !PT ;  /* 0x0000000403037c10 */ /* 0x010fe20009ffe4ff */
[----:B------:R-:W-:Y:S02]  /*3c960*/  WARPGROUP.DEPBAR.LE gsb0, 0x0 ;  /* 0x00008000000079c5 */ /* 0x000fe40000010000 */
[----:B------:R-:W-:Y:S01]  /*3c970*/  WARPGROUP.ARRIVE ;  /* 0x00000000000079c5 */ /* 0x000fe20000000000 */
[----:B------:R-:W-:Y:S01]  /*3c980*/  UMOV UR50, UR14 ;  /* 0x0000000e00327c82 */ /* 0x000fe20008000000 */
[----:B------:R-:W-:-:S12]  /*3c990*/  UMOV UR51, UR15 ;  /* 0x0000000f00337c82 */ /* 0x000fd80008000000 */
[----:B------:R-:W-:Y:S01]  /*3c9a0*/  QGMMA.64x256x32.F32.E5M2.E5M2 R24, gdesc[UR48], R24, gsb0 ;  /* 0x03e00000301879f3 */ /* 0x000fe20008003818 */
[----:B------:R-:W-:Y:S01]  /*3c9b0*/  UMOV UR54, UR18 ;  /* 0x0000001200367c82 */ /* 0x000fe20008000000 */
[----:B------:R-:W-:Y:S01]  /*3c9c0*/  UMOV UR55, UR19 ;  /* 0x0000001300377c82 */ /* 0x000fe20008000000 */
[----:B--2---:R-:W-:-:S05]  /*3c9d0*/  IADD3 R165, P2, R165, UR7, RZ ;  /* 0x00000007a5a57c10 */ /* 0x004fca000ff5e0ff */
[----:B------:R-:W-:Y:S04]  /*3c9e0*/  STL [R1+0x984], R165 ;  /* 0x000984a501007387 */ /* 0x000fe80000100800 */
[----:B------:R0:W-:Y:S04]  /*3c9f0*/  STL [R1+0x9a8], R3 ;  /* 0x0009a80301007387 */ /* 0x0001e80000100800 */
[----:B0-----:R-:W2:Y:S04]  /*3ca00*/  LDL.LU R3, [R1+0x1910] ;  /* 0x0019100001037983 */ /* 0x001ea80000300800 */
[----:B------:R-:W4:Y:S01]  /*3ca10*/  LDL.LU R165, [R1+0x97c] ;  /* 0x00097c0001a57983 */ /* 0x000f220000300800 */
[----:B------:R-:W-:-:S02]  /*3ca20*/  WARPGROUP.DEPBAR.LE gsb0, 0x0 ;  /* 0x00008000000079c5 */ /* 0x000fc40000010000 */
[----:B------:R-:W-:-:S06]  /*3ca30*/  WARPGROUP.ARRIVE ;  /* 0x00000000000079c5 */ /* 0x000fcc0000000000 */
[----:B------:R-:W-:Y:S01]  /*3ca40*/  QGMMA.64x256x32.F32.E5M2.E5M2 R24, gdesc[UR52], R24, gsb0 ;  /* 0x03e00000341879f3 */ /* 0x000fe20008003818 */
[----:B---3--:R-:W-:Y:S02]  /*3ca50*/  IADD3.X R4, R4, UR4, RZ, P4, !PT ;  /* 0x0000000404047c10 */ /* 0x008fe4000a7fe4ff */
[----:B------:R-:W-:Y:S02]  /*3ca60*/  IADD3.X R0, R0, UR4, RZ, P5, !PT ;  /* 0x0000000400007c10 */ /* 0x000fe4000affe4ff */
[----:B------:R-:W-:Y:S02]  /*3ca70*/  IADD3 R166, P5, R166, UR7, RZ ;  /* 0x00000007a6a67c10 */ /* 0x000fe4000ffbe0ff */
[----:B------:R-:W-:Y:S02]  /*3ca80*/  IADD3.X R167, R167, UR4, RZ, P6, !PT ;  /* 0x00000004a7a77c10 */ /* 0x000fe4000b7fe4ff */
[----:B------:R-:W-:Y:S02]  /*3ca90*/  IADD3 R168, P6, R168, UR7, RZ ;  /* 0x00000007a8a87c10 */ /* 0x000fe4000ffde0ff */
[----:B------:R-:W-:-:S02]  /*3caa0*/  IADD3.X R6, R6, UR4, RZ, P1, !PT ;  /* 0x0000000406067c10 */ /* 0x000fc40008ffe4ff */
[----:B------:R-:W-:Y:S02]  /*3cab0*/  IADD3 R7, P1, R7, UR7, RZ ;  /* 0x0000000707077c10 */ /* 0x000fe4000ff3e0ff */
        /* <DEDUP_REMOVED lines=25> */
[----:B------:R-:W-:Y:S02]  /*3cc50*/  IADD3.X R213, R213, UR4, RZ, P5, !PT ;  /* 0x00000004d5d57c10 */ /* 0x000fe4000affe4ff */
[----:B------:R-:W-:Y:S02]  /*3cc60*/  IADD3.X R211, R211, UR4, RZ, P1, !PT ;  /* 0x00000004d3d37c10 */ /* 0x000fe40008ffe4ff */
[----:B------:R-:W-:Y:S02]  /*3cc70*/  IADD3.X R212, R212, UR4, RZ, P6, !PT ;  /* 0x00000004d4d47c10 */ /* 0x000fe4000b7fe4ff */
[----:B----4-:R-:W-:-:S02]  /*3cc80*/  IADD3 R165, P3, R165, UR7, RZ ;  /* 0x00000007a5a57c10 */ /* 0x010fc4000ff7e0ff */
[----:B--2---:R-:W-:-:S03]  /*3cc90*/  IADD3 R3, P4, R3, UR7, RZ ;  /* 0x0000000703037c10 */ /* 0x004fc6000ff9e0ff */
[----:B------:R-:W-:Y:S04]  /*3cca0*/  STL [R1+0x97c], R165 ;  /* 0x00097ca501007387 */ /* 0x000fe80000100800 */
[----:B------:R0:W-:Y:S01]  /*3ccb0*/  STL [R1+0x9a0], R4 ;  /* 0x0009a00401007387 */ /* 0x0001e20000100800 */
[----:B------:R-:W-:Y:S02]  /*3ccc0*/  IADD3.X R229, R229, UR4, RZ, P3, !PT ;  /* 0x00000004e5e57c10 */ /* 0x000fe40009ffe4ff */
[----:B------:R-:W-:Y:S01]  /*3ccd0*/  IADD3 R226, P3, R226, UR7, RZ ;  /* 0x00000007e2e27c10 */ /* 0x000fe2000ff7e0ff */
[----:B0-----:R1:W5:Y:S04]  /*3cce0*/  LDL.LU R4, [R1+0x190c] ;  /* 0x00190c0001047983 */ /* 0x0013680000300800 */
[----:B------:R0:W-:Y:S01]  /*3ccf0*/  STL [R1+0x974], R3 ;  /* 0x0009740301007387 */ /* 0x0001e20000100800 */
[----:B------:R-:W-:-:S02]  /*3cd00*/  IADD3.X R230, R230, UR4, RZ, P4, !PT ;  /* 0x00000004e6e67c10 */ /* 0x000fc4000a7fe4ff */
[----:B------:R-:W-:Y:S01]  /*3cd10*/  IADD3 R231, P4, R231, UR7, RZ ;  /* 0x00000007e7e77c10 */ /* 0x000fe2000ff9e0ff */
[----:B0-----:R1:W5:Y:S04]  /*3cd20*/  LDL.LU R3, [R1+0x1908] ;  /* 0x0019080001037983 */ /* 0x0013680000300800 */
[----:B------:R0:W-:Y:S04]  /*3cd30*/  STL [R1+0x998], R0 ;  /* 0x0009980001007387 */ /* 0x0001e80000100800 */
[----:B0-----:R1:W5:Y:S04]  /*3cd40*/  LDL.LU R0, [R1+0x1904] ;  /* 0x0019040001007983 */ /* 0x0013680000300800 */
[----:B------:R1:W-:Y:S04]  /*3cd50*/  STL [R1+0x96c], R166 ;  /* 0x00096ca601007387 */ /* 0x0003e80000100800 */
        /* <DEDUP_REMOVED lines=13> */
[----:B------:R1:W-:Y:S01]  /*3ce30*/  STL [R1+0x934], R235 ;  /* 0x000934eb01007387 */ /* 0x0003e20000100800 */
[----:B------:R-:W-:-:S03]  /*3ce40*/  IADD3.X R223, R223, UR4, RZ, P3, !PT ;  /* 0x00000004dfdf7c10 */ /* 0x000fc60009ffe4ff */
[----:B------:R1:W-:Y:S01]  /*3ce50*/  STL [R1+0x958], R225 ;  /* 0x000958e101007387 */ /* 0x0003e20000100800 */
[----:B------:R-:W-:-:S03]  /*3ce60*/  IADD3 R222, P3, R222, UR7, RZ ;  /* 0x00000007dede7c10 */ /* 0x000fc6000ff7e0ff */
[----:B------:R1:W-:Y:S01]  /*3ce70*/  STL [R1+0x92c], R236 ;  /* 0x00092cec01007387 */ /* 0x0003e20000100800 */
[----:B------:R-:W-:-:S03]  /*3ce80*/  IADD3.X R238, R238, UR4, RZ, P4, !PT ;  /* 0x00000004eeee7c10 */ /* 0x000fc6000a7fe4ff */
[----:B------:R1:W-:Y:S01]  /*3ce90*/  STL [R1+0x950], R224 ;  /* 0x000950e001007387 */ /* 0x0003e20000100800 */
[----:B------:R-:W-:-:S03]  /*3cea0*/  IADD3 R221, P4, R221, UR7, RZ ;  /* 0x00000007dddd7c10 */ /* 0x000fc6000ff9e0ff */
        /* <DEDUP_REMOVED lines=26> */
[----:B------:R-:W-:-:S03]  /*3d050*/  IADD3.X R252, R252, UR4, RZ, P4, !PT ;  /* 0x00000004fcfc7c10 */ /* 0x000fc6000a7fe4ff */
        /* <DEDUP_REMOVED lines=8> */
[----:B------:R-:W-:-:S02]  /*3d0e0*/  WARPGROUP.DEPBAR.LE gsb0, 0x0 ;  /* 0x00008000000079c5 */ /* 0x000fc40000010000 */
[----:B------:R-:W-:Y:S05]  /*3d0f0*/  @P0 BRA `(.L_x_2) ;  /* 0xfffffdec00b40947 */ /* 0x000fea000383ffff */
.L_x_1:
[----:B------:R-:W2:Y:S01]  /*3d100*/  LDL.LU R23, [R1+0x4a8] ;  /* 0x0004a80001177983 */ /* 0x000ea20000300800 */
[----:B------:R-:W-:Y:S01]  /*3d110*/  F2FP.SATFINITE.E5M2.F32.PACK_AB_MERGE_C R30, R31, R30, RZ ;  /* 0x0000001e1f1e723e */ /* 0x000fe200048060ff */
[----:B------:R-:W-:Y:S01]  /*3d120*/  ULDC UR4, c[0x0][0x22c] ;  /* 0x00008b0000047ab9 */ /* 0x000fe20000000800 */
[----:B------:R-:W-:Y:S01]  /*3d130*/  F2FP.SATFINITE.E5M2.F32.PACK_AB_MERGE_C R28, R29, R28, RZ ;  /* 0x0000001c1d1c723e */ /* 0x000fe200048060ff */
[----:B------:R-:W3:Y:S01]  /*3d140*/  LDL.LU R22, [R1+0x4ac] ;  /* 0x0004ac0001167983 */ /* 0x000ee20000300800 */
[----:B------:R-:W-:Y:S01]  /*3d150*/  F2FP.SATFINITE.E5M2.F32.PACK_AB_MERGE_C R40, R41, R40, RZ ;  /* 0x000000282928723e */ /* 0x000fe200048060ff */
[----:B------:R-:W-:Y:S01]  /*3d160*/  ULDC UR5, c[0x0][0x22c] ;  /* 0x00008b0000057ab9 */ /* 0x000fe20000000800 */
[----:B------:R-:W-:Y:S01]  /*3d170*/  F2FP.SATFINITE.E5M2.F32.PACK_AB_MERGE_C R38, R39, R38, RZ ;  /* 0x000000262726723e */ /* 0x000fe200048060ff */
[----:B------:R-:W4:Y:S01]  /*3d180*/  LDL.LU R21, [R1+0x4b0] ;  /* 0x0004b00001157983 */ /* 0x000f220000300800 */
[----:B------:R-:W-:Y:S01]  /*3d190*/  F2FP.SATFINITE.E5M2.F32.PACK_AB_MERGE_C R32, R33, R32, RZ ;  /* 0x000000202120723e */ /* 0x000fe200048060ff */
[----:B------:R-:W-:Y:S01]  /*3d1a0*/  ULDC UR6, c[0x0][0x248] ;  /* 0x0000920000067ab9 */ /* 0x000fe20000000800 */
[----:B------:R-:W-:Y:S01]  /*3d1b0*/  F2FP.SATFINITE.E5M2.F32.PACK_AB_MERGE_C R36, R37, R36, RZ ;  /* 0x000000242524723e */ /* 0x000fe200048060ff */
[----:B------:R-:W4:Y:S01]  /*3d1c0*/  LDL.LU R20, [R1+0x4b4] ;  /* 0x0004b40001147983 */ /* 0x000f220000300800 */
[----:B------:R-:W-:Y:S01]  /*3d1d0*/  F2FP.SATFINITE.E5M2.F32.PACK_AB_MERGE_C R34, R35, R34, RZ ;  /* 0x000000222322723e */ /* 0x000fe200048060ff */
[----:B------:R-:W-:Y:S01]  /*3d1e0*/  ULDC UR7, c[0x0][0x248] ;  /* 0x0000920000077ab9 */ /* 0x000fe20000000800 */
[----:B------:R-:W-:Y:S01]  /*3d1f0*/  F2FP.SATFINITE.E5M2.F32.PACK_AB_MERGE_C R42, R43, R42, RZ ;  /* 0x0000002a2b2a723e */ /* 0x000fe200048060ff */
[----:B------:R-:W0:Y:S01]  /*3d200*/  LDL.LU R185, [R1+0x408] ;  /* 0x0004080001b97983 */ /* 0x000e220000300800 */
[----:B------:R-:W-:Y:S01]  /*3d210*/  F2FP.SATFINITE.E5M2.F32.PACK_AB_MERGE_C R44, R45, R44, RZ ;  /* 0x0000002c2d2c723e */ /* 0x000fe200048060ff */
[----:B------:R-:W-:Y:S01]  /*3d220*/  ULDC UR8, c[0x0][0x248] ;  /* 0x0000920000087ab9 */ /* 0x000fe20000000800 */
[----:B------:R-:W-:Y:S01]  /*3d230*/  F2FP.SATFINITE.E5M2.F32.PACK_AB_MERGE_C R46, R47, R46, RZ ;  /* 0x0000002e2f2e723e */ /* 0x000fe200048060ff */
[----:B------:R-:W0:Y:S01]  /*3d240*/  LDL.LU R184, [R1+0x40c] ;  /* 0x00040c0001b87983 */ /* 0x000e220000300800 */
[----:B------:R-:W-:Y:S01]  /*3d250*/  F2FP.SATFINITE.E5M2.F32.PACK_AB_MERGE_C R50, R51, R50, RZ ;  /* 0x000000323332723e */ /* 0x000fe200048060ff */
[----:B------:R-:W-:Y:S01]  /*3d260*/  ULDC UR9, c[0x0][0x248] ;  /* 0x0000920000097ab9 */ /* 0x000fe20000000800 */
[----:B------:R-:W-:Y:S01]  /*3d270*/  F2FP.SATFINITE.E5M2.F32.PACK_AB_MERGE_C R48, R49, R48, RZ ;  /* 0x000000303130723e */ /* 0x000fe200048060ff */
[----:B------:R-:W2:Y:S01]  /*3d280*/  LDL.LU R183, [R1+0x410] ;  /* 0x0004100001b77983 */ /* 0x000ea20000300800 */
[----:B------:R-:W-:Y:S01]  /*3d290*/  F2FP.SATFINITE.E5M2.F32.PACK_AB_MERGE_C R24, R25, R24, RZ ;  /* 0x000000181918723e */ /* 0x000fe200048060ff */
[----:B------:R-:W-:Y:S01]  /*3d2a0*/  ULDC UR10, c[0x0][0x248] ;  /* 0x00009200000a7ab9 */ /* 0x000fe20000000800 */
[----:B------:R-:W-:Y:S01]  /*3d2b0*/  F2FP.SATFINITE.E5M2.F32.PACK_AB_MERGE_C R26, R27, R26, RZ ;  /* 0x0000001a1b1a723e */ /* 0x000fe200048060ff */
[----:B------:R-:W2:Y:S01]  /*3d2c0*/  LDL.LU R182, [R1+0x414] ;  /* 0x0004140001b67983 */ /* 0x000ea20000300800 */
        /* <DEDUP_REMOVED lines=11> */
[----:B------:R-:W3:Y:S01]  /*3d380*/  LDL.LU R181, [R1+0x418] ;  /* 0x0004180001b57983 */ /* 0x000ee20000300800 */
[----:B------:R-:W-:Y:S01]  /*3d390*/  F2FP.SATFINITE.E5M2.F32.PACK_AB_MERGE_C R68, R69, R68, RZ ;  /* 0x000000444544723e */ /* 0x000fe200048060ff */
[----:B------:R-:W-:Y:S01]  /*3d3a0*/  ULDC UR14, c[0x0][0x248] ;  /* 0x00009200000e7ab9 */ /* 0x000fe20000000800 */
[----:B------:R-:W-:Y:S01]  /*3d3b0*/  F2FP.SATFINITE.E5M2.F32.PACK_AB_MERGE_C R52, R53, R52, RZ ;  /* 0x000000343534723e */ /* 0x000fe200048060ff */
[----:B------:R-:W3:Y:S01]  /*3d3c0*/  LDL.LU R180, [R1+0x41c] ;  /* 0x00041c0001b47983 */ /* 0x000ee20000300800 */
        /* <DEDUP_REMOVED lines=20> */
[----:B------:R-:W-:Y:S01]  /*3d510*/  ULDC UR45, c[0x0][0x248] ;  /* 0x00009200002d7ab9 */ /* 0x000fe20000000800 */
[----:B------:R-:W-:Y:S01]  /*3d520*/  ULDC UR46, c[0x0][0x248] ;  /* 0x00009200002e7ab9 */ /* 0x000fe20000000800 */
[----:B------:R-:W-:Y:S01]  /*3d530*/  ULDC UR44, c[0x0][0x248] ;  /* 0x00009200002c7ab9 */ /* 0x000fe20000000800 */
        /* <DEDUP_REMOVED lines=24> */
[----:B-1----:R-:W3:Y:S01]  /*3d6c0*/  LDL.LU R168, [R1+0x44c] ;  /* 0x00044c0001a87983 */ /* 0x002ee20000300800 */
        /* <DEDUP_REMOVED lines=21> */
[----:B------:R-:W-:-:S02]  /*3d820*/  ULDC UR59, c[0x0][0x248] ;  /* 0x00009200003b7ab9 */ /* 0x000fc40000000800 */
        /* <DEDUP_REMOVED lines=11> */
[----:B------:R-:W4:Y:S04]  /*3d8e0*/  LDL.LU R187, [R1+0x400] ;  /* 0x0004000001bb7983 */ /* 0x000f280000300800 */
[----:B------:R-:W4:Y:S04]  /*3d8f0*/  LDL.LU R186, [R1+0x404] ;  /* 0x0004040001ba7983 */ /* 0x000f280000300800 */
        /* <DEDUP_REMOVED lines=59> */
[----:B-----5:R-:W-:Y:S04]  /*3dcb0*/  STL [R1+0x19b0], R0 ;  /* 0x0019b00001007387 */ /* 0x020fe80000100800 */
[----:B------:R-:W-:Y:S04]  /*3dcc0*/  STL [R1+0x19ac], R148 ;  /* 0x0019ac9401007387 */ /* 0x000fe80000100800 */
[----:B------:R-:W-:Y:S04]  /*3dcd0*/  STL [R1+0x19a8], R149 ;  /* 0x0019a89501007387 */ /* 0x000fe80000100800 */
[----:B------:R-:W-:Y:S04]  /*3dce0*/  STL [R1+0x19a4], R151 ;  /* 0x0019a49701007387 */ /* 0x000fe80000100800 */
[----:B------:R-:W-:Y:S04]  /*3dcf0*/  STL [R1+0x19a0], R150 ;  /* 0x0019a09601007387 */ /* 0x000fe80000100800 */
[----:B------:R2:W-:Y:S04]  /*3dd00*/  STL [R1+0x1944], R3 ;  /* 0x0019440301007387 */ /* 0x0005e80000100800 */
[----:B------:R-:W-:Y:S04]  /*3dd10*/  STL [R1+0x1940], R4 ;  /* 0x0019400401007387 */ /* 0x000fe80000100800 */
[----:B------:R-:W-:Y:S01]  /*3dd20*/  STL [R1+0x193c], R9 ;  /* 0x00193c0901007387 */ /* 0x000fe20000100800 */
[----:B--2---:R-:W-:-:S03]  /*3dd30*/  F2FP.SATFINITE.E5M2.F32.PACK_AB_MERGE_C R3, R178, R179, RZ ;  /* 0x000000b3b203723e */ /* 0x004fc600048060ff */
[----:B------:R-:W-:Y:S04]  /*3dd40*/  STL [R1+0x1938], R13 ;  /* 0x0019380d01007387 */ /* 0x000fe80000100800 */
[----:B------:R-:W-:Y:S04]  /*3dd50*/  STL [R1+0x1934], R14 ;  /* 0x0019340e01007387 */ /* 0x000fe80000100800 */
[----:B------:R-:W-:Y:S04]  /*3dd60*/  STL [R1+0x1930], R15 ;  /* 0x0019300f01007387 */ /* 0x000fe80000100800 */
[----:B------:R-:W-:Y:S04]  /*3dd70*/  STL [R1+0x192c], R17 ;  /* 0x00192c1101007387 */ /* 0x000fe80000100800 */
[----:B------:R-:W-:Y:S04]  /*3dd80*/  STL [R1+0x1928], R16 ;  /* 0x0019281001007387 */ /* 0x000fe80000100800 */
[----:B------:R-:W-:Y:S04]  /*3dd90*/  STL [R1+0x1924], R12 ;  /* 0x0019240c01007387 */ /* 0x000fe80000100800 */
[----:B------:R-:W-:Y:S04]  /*3dda0*/  STL [R1+0x1920], R10 ;  /* 0x0019200a01007387 */ /* 0x000fe80000100800 */
[----:B------:R-:W-:Y:S01]  /*3ddb0*/  STL [R1+0x191c], R11 ;  /* 0x00191c0b01007387 */ /* 0x000fe20000100800 */
[----:B----4-:R-:W-:-:S03]  /*3ddc0*/  F2FP.SATFINITE.E5M2.F32.PACK_AB_MERGE_C R0, R186, R187, RZ ;  /* 0x000000bbba00723e */ /* 0x010fc600048060ff */
[----:B------:R0:W-:Y:S04]  /*3ddd0*/  STL [R1+0x1918], R2 ;  /* 0x0019180201007387 */ /* 0x0001e80000100800 */
[----:B------:R-:W-:Y:S04]  /*3dde0*/  STL [R1+0x1914], R5 ;  /* 0x0019140501007387 */ /* 0x000fe80000100800 */
[----:B------:R-:W-:Y:S01]  /*3ddf0*/  STL [R1+0x1910], R6 ;  /* 0x0019100601007387 */ /* 0x000fe20000100800 */
[----:B0-----:R-:W-:-:S03]  /*3de00*/  F2FP.SATFINITE.E5M2.F32.PACK_AB_MERGE_C R2, R184, R185, RZ ;  /* 0x000000b9b802723e */ /* 0x001fc600048060ff */
[----:B------:R-:W-:Y:S04]  /*3de10*/  STL [R1+0x190c], R7 ;  /* 0x00190c0701007387 */ /* 0x000fe80000100800 */
[----:B------:R-:W-:Y:S04]  /*3de20*/  STL [R1+0x1908], R8 ;  /* 0x0019080801007387 */ /* 0x000fe80000100800 */
[----:B------:R-:W-:Y:S04]  /*3de30*/  STL [R1+0x1904], R190 ;  /* 0x001904be01007387 */ /* 0x000fe80000100800 */
[----:B------:R0:W-:Y:S04]  /*3de40*/  STL [R1+0x624], R0 ;  /* 0x0006240001007387 */ /* 0x0001e80000100800 */
[----:B------:R1:W-:Y:S01]  /*3de50*/  STL [R1+0x620], R2 ;  /* 0x0006200201007387 */ /* 0x0003e20000100800 */
[----:B0-----:R-:W-:-:S02]  /*3de60*/  F2FP.SATFINITE.E5M2.F32.PACK_AB_MERGE_C R0, R182, R183, RZ ;  /* 0x000000b7b600723e */ /* 0x001fc400048060ff */
[----:B-1----:R-:W-:-:S03]  /*3de70*/  F2FP.SATFINITE.E5M2.F32.PACK_AB_MERGE_C R2, R176, R177, RZ ;  /* 0x000000b1b002723e */ /* 0x002fc600048060ff */
[----:B------:R3:W-:Y:S02]  /*3de80*/  STL [R1+0x61c], R0 ;  /* 0x00061c0001007387 */ /* 0x0007e40000100800 */
[----:B---3--:R-:W-:-:S05]  /*3de90*/  F2FP.SATFINITE.E5M2.F32.PACK_AB_MERGE_C R0, R180, R181, RZ ;  /* 0x000000b5b400723e */ /* 0x008fca00048060ff */
[----:B------:R0:W-:Y:S04]  /*3dea0*/  STL [R1+0x618], R0 ;  /* 0x0006180001007387 */ /* 0x0001e80000100800 */
[----:B------:R1:W-:Y:S04]  /*3deb0*/  STL [R1+0x614], R3 ;  /* 0x0006140301007387 */ /* 0x0003e80000100800 */
[----:B------:R2:W-:Y:S01]  /*3dec0*/  STL [R1+0x610], R2 ;  /* 0x0006100201007387 */ /* 0x0005e20000100800 */
[----:B0-----:R-:W-:Y:S02]  /*3ded0*/  F2FP.SATFINITE.E5M2.F32.PACK_AB_MERGE_C R0, R174, R175, RZ ;  /* 0x000000afae00723e */ /* 0x001fe400048060ff */
[----:B-1----:R-:W-:-:S03]  /*3dee0*/  F2FP.SATFINITE.E5M2.F32.PACK_AB_MERGE_C R3, R172, R173, RZ ;  /* 0x000000adac03723e */ /* 0x002fc600048060ff */
[----:B------:R0:W-:Y:S01]  /*3def0*/  STL [R1+0x60c], R0 ;  /* 0x00060c0001007387 */ /* 0x0001e20000100800 */
[----:B--2---:R-:W-:-:S03]  /*3df00*/  F2FP.SATFINITE.E5M2.F32.PACK_AB_MERGE_C R2, R170, R171, RZ ;  /* 0x000000abaa02723e */ /* 0x004fc600048060ff */
        /* <DEDUP_REMOVED lines=12> */
[----:B------:R-:W-:Y:S04]  /*3dfd0*/  STL [R1+0x634], R3 ;  /* 0x0006340301007387 */ /* 0x000fe80000100800 */
[----:B------:R-:W2:Y:S01]  /*3dfe0*/  LDL.LU R192, [R1+0x480] ;  /* 0x0004800001c07983 */ /* 0x000ea20000300800 */
[----:B0-----:R-:W-:-:S03]  /*3dff0*/  F2FP.SATFINITE.E5M2.F32.PACK_AB_MERGE_C R0, R156, R157, RZ ;  /* 0x0000009d9c00723e */ /* 0x001fc600048060ff */
[----:B------:R-:W-:Y:S04]  /*3e000*/  STL [R1+0x640], R2 ;  /* 0x0006400201007387 */ /* 0x000fe80000100800 */
[----:B------:R-:W2:Y:S04]  /*3e010*/  LDL.LU R191, [R1+0x484] ;  /* 0x0004840001bf7983 */ /* 0x000ea80000300800 */
[----:B------:R0:W-:Y:S04]  /*3e020*/  STL [R1+0x63c], R0 ;  /* 0x00063c0001007387 */ /* 0x0001e80000100800 */
[----:B------:R-:W3:Y:S04]  /*3e030*/  LDL.LU R187, [R1+0x490] ;  /* 0x0004900001bb7983 */ /* 0x000ee80000300800 */
[----:B------:R-:W3:Y:S04]  /*3e040*/  LDL.LU R186, [R1+0x494] ;  /* 0x0004940001ba7983 */ /* 0x000ee80000300800 */
[----:B------:R-:W4:Y:S04]  /*3e050*/  LDL.LU R183, [R1+0x4a0] ;  /* 0x0004a00001b77983 */ /* 0x000f280000300800 */
        /* <DEDUP_REMOVED lines=18> */
[----:B------:R-:W4:Y:S01]  /*3e180*/  LDL.LU R158, [R1+0x504] ;  /* 0x00050400019e7983 */ /* 0x000f220000300800 */
[----:B------:R-:W-:-:S03]  /*3e190*/  IMAD.MOV.U32 R189, RZ, RZ, R155 ;  /* 0x000000ffffbd7224 */ /* 0x000fc600078e009b */
        /* <DEDUP_REMOVED lines=14> */
[----:B------:R-:W4:Y:S04]  /*3e280*/  LDL.LU R22, [R1+0x524] ;  /* 0x0005240001167983 */ /* 0x000f280000300800 */
[----:B------:R-:W4:Y:S04]  /*3e290*/  LDL.LU R21, [R1+0x528] ;  /* 0x0005280001157983 */ /* 0x000f280000300800 */
[----:B------:R-:W4:Y:S01]  /*3e2a0*/  LDL.LU R20, [R1+0x52c] ;  /* 0x00052c0001147983 */ /* 0x000f220000300800 */
[----:B------:R-:W-:Y:S02]  /*3e2b0*/  IMAD.MOV.U32 R175, RZ, RZ, R19 ;  /* 0x000000ffffaf7224 */ /* 0x000fe400078e0013 */
[----:B------:R-:W-:Y:S01]  /*3e2c0*/  IMAD.MOV.U32 R174, RZ, RZ, R18 ;  /* 0x000000ffffae7224 */ /* 0x000fe200078e0012 */
[----:B------:R-:W4:Y:S04]  /*3e2d0*/  LDL.LU R19, [R1+0x530] ;  /* 0x0005300001137983 */ /* 0x000f280000300800 */
[----:B------:R-:W4:Y:S01]  /*3e2e0*/  LDL.LU R18, [R1+0x534] ;  /* 0x0005340001127983 */ /* 0x000f220000300800 */
[----:B------:R-:W-:-:S02]  /*3e2f0*/  F2FP.SATFINITE.E5M2.F32.PACK_AB_MERGE_C R17, R188, R189, RZ ;  /* 0x000000bdbc11723e */ /* 0x000fc400048060ff */
[----:B------:R-:W-:Y:S02]  /*3e300*/  F2FP.SATFINITE.E5M2.F32.PACK_AB_MERGE_C R14, R184, R185, RZ ;  /* 0x000000b9b80e723e */ /* 0x000fe400048060ff */
[----:B------:R-:W-:Y:S02]  /*3e310*/  F2FP.SATFINITE.E5M2.F32.PACK_AB_MERGE_C R4, R180, R181, RZ ;  /* 0x000000b5b404723e */ /* 0x000fe400048060ff */
[----:B0-----:R-:W-:Y:S02]  /*3e320*/  F2FP.SATFINITE.E5M2.F32.PACK_AB_MERGE_C R0, R178, R179, RZ ;  /* 0x000000b3b200723e */ /* 0x001fe400048060ff */
[----:B--2---:R-:W-:-:S05]  /*3e330*/  F2FP.SATFINITE.E5M2.F32.PACK_AB_MERGE_C R15, R191, R192, RZ ;  /* 0x000000c0bf0f723e */ /* 0x004fca00048060ff */
[----:B------:R-:W-:Y:S04]  /*3e340*/  STL [R1+0x1948], R15 ;  /* 0x0019480f01007387 */ /* 0x000fe80000100800 */
[----:B------:R4:W-:Y:S01]  /*3e350*/  STL [R1+0x194c], R17 ;  /* 0x00194c1101007387 */ /* 0x0009e20000100800 */
[----:B---3--:R-:W-:-:S05]  /*3e360*/  F2FP.SATFINITE.E5M2.F32.PACK_AB_MERGE_C R13, R186, R187, RZ ;  /* 0x000000bbba0d723e */ /* 0x008fca00048060ff */
[----:B------:R-:W-:Y:S01]  /*3e370*/  STL [R1+0x1950], R13 ;  /* 0x0019500d01007387 */ /* 0x000fe20000100800 */
[----:B----4-:R-:W-:-:S03]  /*3e380*/  F2FP.SATFINITE.E5M2.F32.PACK_AB_MERGE_C R17, R182, R183, RZ ;  /* 0x000000b7b611723e */ /* 0x010fc600048060ff */
[----:B------:R-:W-:Y:S04]  /*3e390*/  STL [R1+0x1954], R14 ;  /* 0x0019540e01007387 */ /* 0x000fe80000100800 */
[----:B------:R0:W-:Y:S04]  /*3e3a0*/  STL [R1+0x1958], R17 ;  /* 0x0019581101007387 */ /* 0x0001e80000100800 */
[----:B------:R1:W-:Y:S01]  /*3e3b0*/  STL [R1+0x195c], R4 ;  /* 0x00195c0401007387 */ /* 0x0003e20000100800 */
[----:B0-----:R-:W-:Y:S02]  /*3e3c0*/  F2FP.SATFINITE.E5M2.F32.PACK_AB_MERGE_C R17, R176, R177, RZ ;  /* 0x000000b1b011723e */ /* 0x001fe400048060ff */
[----:B-1----:R-:W-:-:S03]  /*3e3d0*/  F2FP.SATFINITE.E5M2.F32.PACK_AB_MERGE_C R4, R172, R173, RZ ;  /* 0x000000adac04723e */ /* 0x002fc600048060ff */
[----:B------:R-:W-:Y:S04]  /*3e3e0*/  STL [R1+0x1960], R17 ;  /* 0x0019601101007387 */ /* 0x000fe80000100800 */
[----:B------:R0:W-:Y:S04]  /*3e3f0*/  STL [R1+0x4a0], R0 ;  /* 0x0004a00001007387 */ /* 0x0001e80000100800 */
[----:B------:R-:W-:Y:S01]  /*3e400*/  STL [R1+0x1964], R4 ;  /* 0x0019640401007387 */ /* 0x000fe20000100800 */
[----:B0-----:R-:W-:Y:S02]  /*3e410*/  F2FP.SATFINITE.E5M2.F32.PACK_AB_MERGE_C R0, R174, R175, RZ ;  /* 0x000000afae00723e */ /* 0x001fe400048060ff */
[----:B------:R-:W-:-:S03]  /*3e420*/  F2FP.SATFINITE.E5M2.F32.PACK_AB_MERGE_C R17, R168, R169, RZ ;  /* 0x000000a9a811723e */ /* 0x000fc600048060ff */
        /* <DEDUP_REMOVED lines=22> */
[----:B0-----:R-:W-:-:S05]  /*3e590*/  F2FP.SATFINITE.E5M2.F32.PACK_AB_MERGE_C R0, R22, R23, RZ ;  /* 0x000000171600723e */ /* 0x001fca00048060ff */
[----:B------:R0:W-:Y:S04]  /*3e5a0*/  STL [R1+0x46c], R0 ;  /* 0x00046c0001007387 */ /* 0x0001e80000100800 */
[----:B------:R-:W2:Y:S04]  /*3e5b0*/  LDL.LU R196, [R1+0x538] ;  /* 0x0005380001c47983 */ /* 0x000ea80000300800 */
[----:B------:R-:W2:Y:S01]  /*3e5c0*/  LDL.LU R195, [R1+0x53c] ;  /* 0x00053c0001c37983 */ /* 0x000ea20000300800 */
[----:B0-----:R-:W-:-:S05]  /*3e5d0*/  F2FP.SATFINITE.E5M2.F32.PACK_AB_MERGE_C R0, R18, R19, RZ ;  /* 0x000000131200723e */ /* 0x001fca00048060ff */
[----:B------:R0:W-:Y:S04]  /*3e5e0*/  STL [R1+0x464], R0 ;  /* 0x0004640001007387 */ /* 0x0001e80000100800 */
[----:B------:R-:W0:Y:S04]  /*3e5f0*/  LDL.LU R194, [R1+0x540] ;  /* 0x0005400001c27983 */ /* 0x000e280000300800 */
[----:B------:R-:W0:Y:S04]  /*3e600*/  LDL.LU R193, [R1+0x544] ;  /* 0x0005440001c17983 */ /* 0x000e280000300800 */
        /* <DEDUP_REMOVED lines=46> */
[----:B--2---:R-:W-:-:S05]  /*3e8f0*/  F2FP.SATFINITE.E5M2.F32.PACK_AB_MERGE_C R4, R195, R196, RZ ;  /* 0x000000c4c304723e */ /* 0x004fca00048060ff */
[----:B------:R3:W-:Y:S01]  /*3e900*/  STL [R1+0x1980], R4 ;  /* 0x0019800401007387 */ /* 0x0007e20000100800 */
[----:B0-----:R-:W-:Y:S02]  /*3e910*/  F2FP.SATFINITE.E5M2.F32.PACK_AB_MERGE_C R0, R193, R194, RZ ;  /* 0x000000c2c100723e */ /* 0x001fe400048060ff */
[----:B---3--:R-:W-:-:S05]  /*3e920*/  F2FP.SATFINITE.E5M2.F32.PACK_AB_MERGE_C R4, R191, R192, RZ ;  /* 0x000000c0bf04723e */ /* 0x008fca00048060ff */
[----:B------:R4:W-:Y:S04]  /*3e930*/  STL [R1+0x1984], R4 ;  /* 0x0019840401007387 */ /* 0x0009e80000100800 */
[----:B------:R0:W-:Y:S01]  /*3e940*/  STL [R1+0x45c], R0 ;  /* 0x00045c0001007387 */ /* 0x0001e20000100800 */
[----:B----4-:R-:W-:Y:S02]  /*3e950*/  F2FP.SATFINITE.E5M2.F32.PACK_AB_MERGE_C R4, R186, R187, RZ ;  /* 0x000000bbba04723e */ /* 0x010fe400048060ff */
[----:B0-----:R-:W-:-:S03]  /*3e960*/  F2FP.SATFINITE.E5M2.F32.PACK_AB_MERGE_C R0, R188, R189, RZ ;  /* 0x000000bdbc00723e */ /* 0x001fc600048060ff */
[----:B------:R0:W-:Y:S04]  /*3e970*/  STL [R1+0x1988], R4 ;  /* 0x0019880401007387 */ /* 0x0001e80000100800 */
[----:B------:R1:W-:Y:S01]  /*3e980*/  STL [R1+0x454], R0 ;  /* 0x0004540001007387 */ /* 0x0003e20000100800 */
[----:B0-----:R-:W-:Y:S02]  /*3e990*/  F2FP.SATFINITE.E5M2.F32.PACK_AB_MERGE_C R4, R182, R183, RZ ;  /* 0x000000b7b604723e */ /* 0x001fe400048060ff */
[----:B-1----:R-:W-:-:S03]  /*3e9a0*/  F2FP.SATFINITE.E5M2.F32.PACK_AB_MERGE_C R0, R184, R185, RZ ;  /* 0x000000b9b800723e */ /* 0x002fc600048060ff */
[----:B------:R-:W-:Y:S01]  /*3e9b0*/  STL [R1+0x198c], R4 ;  /* 0x00198c0401007387 */ /* 0x000fe20000100800 */
[----:B------:R-:W-:-:S03]  /*3e9c0*/  F2FP.SATFINITE.E5M2.F32.PACK_AB_MERGE_C R3, R180, R181, RZ ;  /* 0x000000b5b403723e */ /* 0x000fc600048060ff */
[----:B------:R0:W-:Y:S01]  /*3e9d0*/  STL [R1+0x44c], R0 ;  /* 0x00044c0001007387 */ /* 0x0001e20000100800 */
[----:B------:R-:W-:-:S03]  /*3e9e0*/  F2FP.SATFINITE.E5M2.F32.PACK_AB_MERGE_C R2, R178, R179, RZ ;  /* 0x000000b3b202723e */ /* 0x000fc600048060ff */
[----:B------:R-:W-:Y:S04]  /*3e9f0*/  STL [R1+0x444], R3 ;  /* 0x0004440301007387 */ /* 0x000fe80000100800 */
[----:B------:R-:W-:Y:S01]  /*3ea00*/  STL [R1+0x440], R2 ;  /* 0x0004400201007387 */ /* 0x000fe20000100800 */
[----:B0-----:R-:W-:Y:S02]  /*3ea10*/  F2FP.SATFINITE.E5M2.F32.PACK_AB_MERGE_C R0, R176, R177, RZ ;  /* 0x000000b1b000723e */ /* 0x001fe400048060ff */
[----:B------:R-:W-:-:S05]  /*3ea20*/  F2FP.SATFINITE.E5M2.F32.PACK_AB_MERGE_C R4, R174, R175, RZ ;  /* 0x000000afae04723e */ /* 0x000fca00048060ff */
[----:B------:R0:W-:Y:S04]  /*3ea30*/  STL [R1+0x1990], R4 ;  /* 0x0019900401007387 */ /* 0x0001e80000100800 */
[----:B------:R1:W-:Y:S01]  /*3ea40*/  STL [R1+0x43c], R0 ;  /* 0x00043c0001007387 */ /* 0x0003e20000100800 */
[----:B0-----:R-:W-:Y:S02]  /*3ea50*/  F2FP.SATFINITE.E5M2.F32.PACK_AB_MERGE_C R4, R170, R171, RZ ;  /* 0x000000abaa04723e */ /* 0x001fe400048060ff */
[----:B-1----:R-:W-:-:S03]  /*3ea60*/  F2FP.SATFINITE.E5M2.F32.PACK_AB_MERGE_C R0, R172, R173, RZ ;  /* 0x000000adac00723e */ /* 0x002fc600048060ff */
        /* <DEDUP_REMOVED lines=8> */
[----:B------:R-:W-:Y:S01]  /*3eaf0*/  STL [R1+0x199c], R4 ;  /* 0x00199c0401007387 */ /* 0x000fe20000100800 */
[----:B------:R-:W-:-:S03]  /*3eb00*/  F2FP.SATFINITE.E5M2.F32.PACK_AB_MERGE_C R3, R160, R161, RZ ;  /* 0x000000a1a003723e */ /* 0x000fc600048060ff */
[----:B------:R0:W-:Y:S04]  /*3eb10*/  STL [R1+0x424], R0 ;  /* 0x0004240001007387 */ /* 0x0001e80000100800 */
[----:B------:R1:W-:Y:S01]  /*3eb20*/  STL [R1+0x41c], R3 ;  /* 0x00041c0301007387 */ /* 0x0003e20000100800 */
[----:B0-----:R-:W-:Y:S02]  /*3eb30*/  F2FP.SATFINITE.E5M2.F32.PACK_AB_MERGE_C R0, R158, R159, RZ ;  /* 0x0000009f9e00723e */ /* 0x001fe400048060ff */
[----:B------:R-:W-:-:S03]  /*3eb40*/  F2FP.SATFINITE.E5M2.F32.PACK_AB_MERGE_C R2, R156, R157, RZ ;  /* 0x0000009d9c02723e */ /* 0x000fc600048060ff */
[----:B------:R0:W-:Y:S04]  /*3eb50*/  STL [R1+0x418], R0 ;  /* 0x0004180001007387 */ /* 0x0001e80000100800 */
[----:B------:R2:W-:Y:S01]  /*3eb60*/  STL [R1+0x414], R2 ;  /* 0x0004140201007387 */ /* 0x0005e20000100800 */
[----:B-1----:R-:W-:Y:S02]  /*3eb70*/  F2FP.SATFINITE.E5M2.F32.PACK_AB_MERGE_C R3, R154, R155, RZ ;  /* 0x0000009b9a03723e */ /* 0x002fe400048060ff */
[----:B0-----:R-:W-:-:S03]  /*3eb80*/  F2FP.SATFINITE.E5M2.F32.PACK_AB_MERGE_C R0, R152, R153, RZ ;  /* 0x000000999800723e */ /* 0x001fc600048060ff */
[----:B------:R-:W-:Y:S04]  /*3eb90*/  STL [R1+0x410], R3 ;  /* 0x0004100301007387 */ /* 0x000fe80000100800 */
[----:B------:R0:W-:Y:S01]  /*3eba0*/  STL [R1+0x40c], R0 ;  /* 0x00040c0001007387 */ /* 0x0001e20000100800 */
[----:B--2---:R-:W-:-:S05]  /*3ebb0*/  F2FP.SATFINITE.E5M2.F32.PACK_AB_MERGE_C R2, R22, R23, RZ ;  /* 0x000000171602723e */ /* 0x004fca00048060ff */
[----:B------:R-:W-:Y:S04]  /*3ebc0*/  STL [R1+0x408], R2 ;  /* 0x0004080201007387 */ /* 0x000fe80000100800 */
[----:B------:R-:W2:Y:S04]  /*3ebd0*/  LDL.LU R110, [R1+0x200] ;  /* 0x00020000016e7983 */ /* 0x000ea80000300800 */
[----:B------:R-:W2:Y:S01]  /*3ebe0*/  LDL.LU R109, [R1+0x204] ;  /* 0x00020400016d7983 */ /* 0x000ea20000300800 */
[----:B0-----:R-:W-:-:S05]  /*3ebf0*/  F2FP.SATFINITE.E5M2.F32.PACK_AB_MERGE_C R0, R18, R19, RZ ;  /* 0x000000131200723e */ /* 0x001fca00048060ff */
[----:B------:R0:W-:Y:S04]  /*3ec00*/  STL [R1+0x400], R0 ;  /* 0x0004000001007387 */ /* 0x0001e80000100800 */
[----:B------:R-:W3:Y:S04]  /*3ec10*/  LDL.LU R108, [R1+0x208] ;  /* 0x00020800016c7983 */ /* 0x000ee80000300800 */
[----:B------:R-:W3:Y:S04]  /*3ec20*/  LDL.LU R251, [R1+0x20c] ;  /* 0x00020c0001fb7983 */ /* 0x000ee80000300800 */
[----:B------:R-:W4:Y:S04]  /*3ec30*/  LDL.LU R106, [R1+0x210] ;  /* 0x00021000016a7983 */ /* 0x000f280000300800 */
[----:B------:R-:W4:Y:S04]  /*3ec40*/  LDL.LU R249, [R1+0x214] ;  /* 0x0002140001f97983 */ /* 0x000f280000300800 */
[----:B------:R-:W2:Y:S04]  /*3ec50*/  LDL.LU R107, [R1+0x218] ;  /* 0x00021800016b7983 */ /* 0x000ea80000300800 */
[----:B------:R-:W2:Y:S04]  /*3ec60*/  LDL.LU R247, [R1+0x21c] ;  /* 0x00021c0001f77983 */ /* 0x000ea80000300800 */
        /* <DEDUP_REMOVED lines=82> */
[----:B------:R-:W0:Y:S04]  /*3f190*/  LDL.LU R183, [R1+0x368] ;  /* 0x0003680001b77983 */ /* 0x000e280000300800 */
[----:B------:R-:W0:Y:S04]  /*3f1a0*/  LDL.LU R182, [R1+0x36c] ;  /* 0x00036c0001b67983 */ /* 0x000e280000300800 */
        /* <DEDUP_REMOVED lines=28> */
[----:B------:R-:W-:-:S03]  /*3f370*/  F2FP.SATFINITE.E5M2.F32.PACK_AB_MERGE_C R4, R20, R21, RZ ;  /* 0x000000151404723e */ /* 0x000fc600048060ff */
        /* <DEDUP_REMOVED lines=8> */
[----:B---3--:R-:W-:-:S02]  /*3f400*/  F2FP.SATFINITE.E5M2.F32.PACK_AB_MERGE_C R16, R252, R89, RZ ;  /* 0x00000059fc10723e */ /* 0x008fc400048060ff */
[----:B--2---:R-:W-:Y:S02]  /*3f410*/  F2FP.SATFINITE.E5M2.F32.PACK_AB_MERGE_C R3, R90, R91, RZ ;  /* 0x0000005b5a03723e */ /* 0x004fe400048060ff */
[----:B----4-:R-:W-:Y:S02]  /*3f420*/  F2FP.SATFINITE.E5M2.F32.PACK_AB_MERGE_C R5, R223, R224, RZ ;  /* 0x000000e0df05723e */ /* 0x010fe400048060ff */
[----:B------:R-:W-:Y:S02]  /*3f430*/  F2FP.SATFINITE.E5M2.F32.PACK_AB_MERGE_C R15, R92, R93, RZ ;  /* 0x0000005d5c0f723e */ /* 0x000fe400048060ff */
[----:B------:R-:W-:Y:S02]  /*3f440*/  F2FP.SATFINITE.E5M2.F32.PACK_AB_MERGE_C R223, R221, R222, RZ ;  /* 0x000000dedddf723e */ /* 0x000fe400048060ff */
[----:B------:R-:W-:Y:S02]  /*3f450*/  F2FP.SATFINITE.E5M2.F32.PACK_AB_MERGE_C R221, R219, R220, RZ ;  /* 0x000000dcdbdd723e */ /* 0x000fe400048060ff */
[----:B------:R-:W-:-:S02]  /*3f460*/  F2FP.SATFINITE.E5M2.F32.PACK_AB_MERGE_C R13, R94, R95, RZ ;  /* 0x0000005f5e0d723e */ /* 0x000fc400048060ff */
[----:B------:R-:W-:Y:S02]  /*3f470*/  F2FP.SATFINITE.E5M2.F32.PACK_AB_MERGE_C R219, R217, R218, RZ ;  /* 0x000000dad9db723e */ /* 0x000fe400048060ff */
[----:B------:R-:W-:Y:S02]  /*3f480*/  F2FP.SATFINITE.E5M2.F32.PACK_AB_MERGE_C R6, R215, R216, RZ ;  /* 0x000000d8d706723e */ /* 0x000fe400048060ff */
        /* <DEDUP_REMOVED lines=12> */
[----:B0-----:R-:W-:-:S05]  /*3f550*/  F2FP.SATFINITE.E5M2.F32.PACK_AB_MERGE_C R0, R182, R183, RZ ;  /* 0x000000b7b600723e */ /* 0x001fca00048060ff */
[----:B------:R0:W-:Y:S01]  /*3f560*/  STL [R1+0xe88], R0 ;  /* 0x000e880001007387 */ /* 0x0001e20000100800 */
[----:B------:R-:W-:Y:S02]  /*3f570*/  F2FP.SATFINITE.E5M2.F32.PACK_AB_MERGE_C R193, R180, R181, RZ ;  /* 0x000000b5b4c1723e */ /* 0x000fe400048060ff */
[----:B0-----:R-:W-:-:S05]  /*3f580*/  F2FP.SATFINITE.E5M2.F32.PACK_AB_MERGE_C R0, R174, R175, RZ ;  /* 0x000000afae00723e */ /* 0x001fca00048060ff */
[----:B------:R0:W-:Y:S01]  /*3f590*/  STL [R1+0xe7c], R0 ;  /* 0x000e7c0001007387 */ /* 0x0001e20000100800 */
[----:B------:R-:W-:Y:S02]  /*3f5a0*/  F2FP.SATFINITE.E5M2.F32.PACK_AB_MERGE_C R191, R178, R179, RZ ;  /* 0x000000b3b2bf723e */ /* 0x000fe400048060ff */
[----:B------:R-:W-:Y:S02]  /*3f5b0*/  F2FP.SATFINITE.E5M2.F32.PACK_AB_MERGE_C R199, R188, R189, RZ ;  /* 0x000000bdbcc7723e */ /* 0x000fe400048060ff */
        /* <DEDUP_REMOVED lines=11> */
[----:B------:R-:W-:Y:S02]  /*3f670*/  F2FP.SATFINITE.E5M2.F32.PACK_AB_MERGE_C R186, R172, R173, RZ ;  /* 0x000000adacba723e */ /* 0x000fe400048060ff */
[----:B------:R-:W-:-:S05]  /*3f680*/  F2FP.SATFINITE.E5M2.F32.PACK_AB_MERGE_C R22, R22, R23, RZ ;  /* 0x000000171616723e */ /* 0x000fca00048060ff */
[----:B------:R1:W-:Y:S04]  /*3f690*/  STL [R1+0xe84], R22 ;  /* 0x000e841601007387 */ /* 0x0003e80000100800 */
[----:B------:R-:W2:Y:S04]  /*3f6a0*/  LDL.LU R89, [R1] ;  /* 0x0000000001597983 */ /* 0x000ea80000300800 */
[----:B------:R-:W2:Y:S01]  /*3f6b0*/  LDL.LU R166, [R1+0x4] ;  /* 0x0000040001a67983 */ /* 0x000ea20000300800 */
[----:B0-----:R-:W-:-:S05]  /*3f6c0*/  F2FP.SATFINITE.E5M2.F32.PACK_AB_MERGE_C R0, R18, R19, RZ ;  /* 0x000000131200723e */ /* 0x001fca00048060ff */
[----:B------:R0:W-:Y:S04]  /*3f6d0*/  STL [R1+0xe80], R0 ;  /* 0x000e800001007387 */ /* 0x0001e80000100800 */
[----:B------:R-:W3:Y:S04]  /*3f6e0*/  LDL.LU R90, [R1+0x8] ;  /* 0x00000800015a7983 */ /* 0x000ee80000300800 */
[----:B------:R-:W3:Y:S04]  /*3f6f0*/  LDL.LU R164, [R1+0xc] ;  /* 0x00000c0001a47983 */ /* 0x000ee80000300800 */
[----:B------:R-:W4:Y:S04]  /*3f700*/  LDL.LU R91, [R1+0x10] ;  /* 0x00001000015b7983 */ /* 0x000f280000300800 */
[----:B------:R-:W4:Y:S04]  /*3f710*/  LDL.LU R162, [R1+0x14] ;  /* 0x0000140001a27983 */ /* 0x000f280000300800 */
[----:B------:R-:W4:Y:S04]  /*3f720*/  LDL.LU R92, [R1+0x18] ;  /* 0x00001800015c7983 */ /* 0x000f280000300800 */
[----:B------:R-:W4:Y:S04]  /*3f730*/  LDL.LU R160, [R1+0x1c] ;  /* 0x00001c0001a07983 */ /* 0x000f280000300800 */
[----:B------:R-:W4:Y:S01]  /*3f740*/  LDL.LU R93, [R1+0x20] ;  /* 0x00002000015d7983 */ /* 0x000f220000300800 */
[----:B------:R-:W-:-:S03]  /*3f750*/  F2FP.SATFINITE.E5M2.F32.PACK_AB_MERGE_C R195, R184, R185, RZ ;  /* 0x000000b9b8c3723e */ /* 0x000fc600048060ff */
[----:B------:R-:W4:Y:S01]  /*3f760*/  LDL.LU R158, [R1+0x24] ;  /* 0x00002400019e7983 */ /* 0x000f220000300800 */
[----:B------:R-:W-:-:S03]  /*3f770*/  F2FP.SATFINITE.E5M2.F32.PACK_AB_MERGE_C R172, R154, R155, RZ ;  /* 0x0000009b9aac723e */ /* 0x000fc600048060ff */
[----:B------:R-:W4:Y:S01]  /*3f780*/  LDL.LU R94, [R1+0x28] ;  /* 0x00002800015e7983 */ /* 0x000f220000300800 */
[----:B------:R-:W-:-:S03]  /*3f790*/  F2FP.SATFINITE.E5M2.F32.PACK_AB_MERGE_C R184, R170, R171, RZ ;  /* 0x000000abaab8723e */ /* 0x000fc600048060ff */
[----:B------:R-:W4:Y:S01]  /*3f7a0*/  LDL.LU R156, [R1+0x2c] ;  /* 0x00002c00019c7983 */ /* 0x000f220000300800 */
[----:B------:R-:W-:-:S03]  /*3f7b0*/  F2FP.SATFINITE.E5M2.F32.PACK_AB_MERGE_C R170, R152, R153, RZ ;  /* 0x0000009998aa723e */ /* 0x000fc600048060ff */
        /* <DEDUP_REMOVED lines=9> */
[----:B-1----:R-:W4:Y:S01]  /*3f850*/  LDL.LU R22, [R1+0x44] ;  /* 0x0000440001167983 */ /* 0x002f220000300800 */
[----:B------:R-:W-:-:S03]  /*3f860*/  F2FP.SATFINITE.E5M2.F32.PACK_AB_MERGE_C R235, R235, R100, RZ ;  /* 0x00000064ebeb723e */ /* 0x000fc600048060ff */
[----:B------:R-:W4:Y:S04]  /*3f870*/  LDL.LU R99, [R1+0x48] ;  /* 0x0000480001637983 */ /* 0x000f280000300800 */
[----:B------:R-:W4:Y:S01]  /*3f880*/  LDL.LU R20, [R1+0x4c] ;  /* 0x00004c0001147983 */ /* 0x000f220000300800 */
        /* <DEDUP_REMOVED lines=114> */
[----:B0-----:R-:W4:Y:S01]  /*3ffb0*/  LDL.LU R0, [R1+0x1d8] ;  /* 0x0001d80001007983 */ /* 0x001f220000300800 */
[----:B------:R-:W-:-:S03]  /*3ffc0*/  F2FP.SATFINITE.E5M2.F32.PACK_AB_MERGE_C R12, R248, R250, RZ ;  /* 0x000000faf80c723e */ /* 0x000fc600048060ff */
[----:B------:R-:W4:Y:S04]  /*3ffd0*/  LDL.LU R244, [R1+0x1dc] ;  /* 0x0001dc0001f47983 */ /* 0x000f280000300800 */
[----:B------:R-:W4:Y:S04]  /*3ffe0*/  LDL.LU R148, [R1+0x1e0] ;  /* 0x0001e00001947983 */ /* 0x000f280000300800 */
[----:B------:R-:W4:Y:S04]  /*3fff0*/  LDL.LU R246, [R1+0x1e4] ;  /* 0x0001e40001f67983 */ /* 0x000f280000300800 */
[----:B------:R-:W4:Y:S04]  /*40000*/  LDL.LU R149, [R1+0x1e8] ;  /* 0x0001e80001957983 */ /* 0x000f280000300800 */
[----:B------:R-:W4:Y:S01]  /*40010*/  LDL.LU R248, [R1+0x1ec] ;  /* 0x0001ec0001f87983 */ /* 0x000f220000300800 */
[----:B--2---:R-:W-:-:S03]  /*40020*/  F2FP.SATFINITE.E5M2.F32.PACK_AB_MERGE_C R166, R166, R89, RZ ;  /* 0x00000059a6a6723e */ /* 0x004fc600048060ff */
[----:B------:R-:W2:Y:S01]  /*40030*/  LDL.LU R151, [R1+0x1f0] ;  /* 0x0001f00001977983 */ /* 0x000ea20000300800 */
[----:B---3--:R-:W-:-:S03]  /*40040*/  F2FP.SATFINITE.E5M2.F32.PACK_AB_MERGE_C R164, R164, R90, RZ ;  /* 0x0000005aa4a4723e */ /* 0x008fc600048060ff */
[----:B------:R-:W2:Y:S01]  /*40050*/  LDL.LU R250, [R1+0x1f4] ;  /* 0x0001f40001fa7983 */ /* 0x000ea20000300800 */
[----:B----4-:R-:W-:-:S03]  /*40060*/  F2FP.SATFINITE.E5M2.F32.PACK_AB_MERGE_C R162, R162, R91, RZ ;  /* 0x0000005ba2a2723e */ /* 0x010fc600048060ff */
[----:B------:R-:W3:Y:S01]  /*40070*/  LDL.LU R150, [R1+0x1f8] ;  /* 0x0001f80001967983 */ /* 0x000ee20000300800 */
[----:B------:R-:W-:-:S03]  /*40080*/  F2FP.SATFINITE.E5M2.F32.PACK_AB_MERGE_C R160, R160, R92, RZ ;  /* 0x0000005ca0a0723e */ /* 0x000fc600048060ff */
[----:B------:R-:W3:Y:S01]  /*40090*/  LDL.LU R252, [R1+0x1fc] ;  /* 0x0001fc0001fc7983 */ /* 0x000ee20000300800 */
[----:B------:R-:W-:-:S03]  /*400a0*/  F2FP.SATFINITE.E5M2.F32.PACK_AB_MERGE_C R158, R158, R93, RZ ;  /* 0x0000005d9e9e723e */ /* 0x000fc600048060ff */
        /* <DEDUP_REMOVED lines=45> */
[----:B------:R-:W4:Y:S04]  /*40380*/  LDL.LU R112, [R1+0x1a40] ;  /* 0x001a400001707983 */ /* 0x000f280000300800 */
[----:B------:R-:W4:Y:S04]  /*40390*/  LDL.LU R113, [R1+0x1a3c] ;  /* 0x001a3c0001717983 */ /* 0x000f280000300800 */
[----:B------:R-:W4:Y:S04]  /*403a0*/  LDL.LU R115, [R1+0x1a38] ;  /* 0x001a380001737983 */ /* 0x000f280000300800 */
[----:B------:R-:W4:Y:S01]  /*403b0*/  LDL.LU R114, [R1+0x1a34] ;  /* 0x001a340001727983 */ /* 0x000f220000300800 */
[----:B------:R-:W-:-:S02]  /*403c0*/  F2FP.SATFINITE.E5M2.F32.PACK_AB_MERGE_C R179, R179, R116, RZ ;  /* 0x00000074b3b3723e */ /* 0x000fc400048060ff */
[----:B------:R-:W-:Y:S01]  /*403d0*/  F2FP.SATFINITE.E5M2.F32.PACK_AB_MERGE_C R181, R181, R117, RZ ;  /* 0x00000075b5b5723e */ /* 0x000fe200048060ff */
[----:B------:R-:W4:Y:S01]  /*403e0*/  LDL.LU R116, [R1+0x1a30] ;  /* 0x001a300001747983 */ /* 0x000f220000300800 */
[----:B------:R-:W-:Y:S02]  /*403f0*/  F2FP.SATFINITE.E5M2.F32.PACK_AB_MERGE_C R183, R183, R118, RZ ;  /* 0x00000076b7b7723e */ /* 0x000fe400048060ff */
[----:B------:R-:W-:Y:S01]  /*40400*/  F2FP.SATFINITE.E5M2.F32.PACK_AB_MERGE_C R185, R185, R119, RZ ;  /* 0x00000077b9b9723e */ /* 0x000fe200048060ff */
        /* <DEDUP_REMOVED lines=65> */
[----:B--2---:R-:W-:-:S03]  /*40820*/  F2FP.SATFINITE.E5M2.F32.PACK_AB_MERGE_C R250, R250, R151, RZ ;  /* 0x00000097fafa723e */ /* 0x004fc600048060ff */
[----:B------:R-:W2:Y:S01]  /*40830*/  LDL.LU R151, [R1+0x19a4] ;  /* 0x0019a40001977983 */ /* 0x000ea20000300800 */
[----:B---3--:R-:W-:-:S03]  /*40840*/  F2FP.SATFINITE.E5M2.F32.PACK_AB_MERGE_C R252, R252, R150, RZ ;  /* 0x00000096fcfc723e */ /* 0x008fc600048060ff */
[----:B------:R-:W2:Y:S04]  /*40850*/  LDL.LU R150, [R1+0x19a0] ;  /* 0x0019a00001967983 */ /* 0x000ea80000300800 */
[----:B------:R-:W3:Y:S01]  /*40860*/  LDL.LU R31, [R1+0x400] ;  /* 0x00040000011f7983 */ /* 0x000ee20000300800 */
[----:B----4-:R-:W-:-:S05]  /*40870*/  F2FP.SATFINITE.E5M2.F32.PACK_AB_MERGE_C R29, R115, R114, RZ ;  /* 0x00000072731d723e */ /* 0x010fca00048060ff */
[----:B------:R0:W-:Y:S04]  /*40880*/  STL [R1+0xe70], R29 ;  /* 0x000e701d01007387 */ /* 0x0001e80000100800 */
[----:B------:R-:W4:Y:S04]  /*40890*/  LDL.LU R41, [R1+0x414] ;  /* 0x0004140001297983 */ /* 0x000f280000300800 */
[----:B------:R-:W4:Y:S01]  /*408a0*/  LDL.LU R39, [R1+0x408] ;  /* 0x0004080001277983 */ /* 0x000f220000300800 */
[----:B0-----:R-:W-:-:S05]  /*408b0*/  F2FP.SATFINITE.E5M2.F32.PACK_AB_MERGE_C R29, R123, R122, RZ ;  /* 0x0000007a7b1d723e */ /* 0x001fca00048060ff */
[----:B------:R0:W-:Y:S01]  /*408c0*/  STL [R1+0xe64], R29 ;  /* 0x000e641d01007387 */ /* 0x0001e20000100800 */
[----:B------:R-:W-:Y:S02]  /*408d0*/  LOP3.LUT R252, R252, 0xffff, RZ, 0xc0, !PT ;  /* 0x0000fffffcfc7812 */ /* 0x000fe400078ec0ff */
[----:B0-----:R-:W-:-:S05]  /*408e0*/  F2FP.SATFINITE.E5M2.F32.PACK_AB_MERGE_C R29, R131, R130, RZ ;  /* 0x00000082831d723e */ /* 0x001fca00048060ff */
[----:B------:R0:W-:Y:S02]  /*408f0*/  STL [R1+0xe60], R29 ;  /* 0x000e601d01007387 */ /* 0x0001e40000100800 */
[----:B0-----:R-:W-:-:S05]  /*40900*/  F2FP.SATFINITE.E5M2.F32.PACK_AB_MERGE_C R29, R139, R138, RZ ;  /* 0x0000008a8b1d723e */ /* 0x001fca00048060ff */
[----:B------:R0:W-:Y:S01]  /*40910*/  STL [R1+0xe74], R29 ;  /* 0x000e741d01007387 */ /* 0x0001e20000100800 */
[----:B------:R-:W-:Y:S01]  /*40920*/  F2FP.SATFINITE.E5M2.F32.PACK_AB_MERGE_C R33, R147, R146, RZ ;  /* 0x000000929321723e */ /* 0x000fe200048060ff */
[----:B0-----:R-:W-:-:S04]  /*40930*/  VIADD R29, R0, 0x58 ;  /* 0x00000058001d7836 */ /* 0x001fc80000000000 */
[----:B------:R2:W-:Y:S01]  /*40940*/  STL [R1+0xe6c], R33 ;  /* 0x000e6c2101007387 */ /* 0x0005e20000100800 */
[----:B------:R-:W-:Y:S01]  /*40950*/  ISETP.GE.AND P2, PT, R29, UR4, PT ;  /* 0x000000041d007c0c */ /* 0x000fe2000bf46270 */
[----:B------:R-:W-:Y:S01]  /*40960*/  VIADD R35, R0, 0x56 ;  /* 0x0000005600237836 */ /* 0x000fe20000000000 */
[----:B------:R-:W-:-:S04]  /*40970*/  ULDC UR4, c[0x0][0x22c] ;  /* 0x00008b0000047ab9 */ /* 0x000fc80000000800 */
[----:B------:R-:W-:Y:S01]  /*40980*/  ISETP.GE.AND P0, PT, R35, UR4, PT ;  /* 0x0000000423007c0c */ /* 0x000fe2000bf06270 */
[----:B------:R-:W-:Y:S01]  /*40990*/  ULDC UR4, c[0x0][0x248] ;  /* 0x0000920000047ab9 */ /* 0x000fe20000000800 */
[----:B--2---:R-:W-:Y:S02]  /*409a0*/  F2FP.SATFINITE.E5M2.F32.PACK_AB_MERGE_C R33, R151, R150, RZ ;  /* 0x000000969721723e */ /* 0x004fe400048060ff */
[----:B---3--:R-:W-:-:S03]  /*409b0*/  LOP3.LUT R29, R31, 0xffff, RZ, 0xc0, !PT ;  /* 0x0000ffff1f1d7812 */ /* 0x008fc600078ec0ff */
[----:B------:R0:W-:Y:S01]  /*409c0*/  STL [R1+0xe68], R33 ;  /* 0x000e682101007387 */ /* 0x0001e20000100800 */
[--C-:B------:R-:W-:Y:S02]  /*409d0*/  SHF.R.U32.HI R31, RZ, 0x8, R252.reuse ;  /* 0x00000008ff1f7819 */ /* 0x100fe400000116fc */
[----:B------:R-:W-:Y:S02]  /*409e0*/  SHF.R.U32.HI R37, RZ, 0x8, R29 ;  /* 0x00000008ff257819 */ /* 0x000fe4000001161d */
[----:B------:R-:W-:Y:S02]  /*409f0*/  LOP3.LUT R31, R31, 0xffff, RZ, 0xc0, !PT ;  /* 0x0000ffff1f1f7812 */ /* 0x000fe400078ec0ff */
[----:B------:R-:W-:Y:S01]  /*40a00*/  LOP3.LUT R37, R37, 0xffff, RZ, 0xc0, !PT ;  /* 0x0000ffff25257812 */ /* 0x000fe200078ec0ff */
[----:B0-----:R-:W-:Y:S01]  /*40a10*/  VIADD R33, R0, 0x57 ;  /* 0x0000005700217836 */ /* 0x001fe20000000000 */
[----:B------:R-:W-:-:S04]  /*40a20*/  PRMT R35, R29, 0x3340, R252 ;  /* 0x000033401d237816 */ /* 0x000fc800000000fc */
[----:B------:R-:W-:Y:S01]  /*40a30*/  ISETP.GE.AND P1, PT, R33, UR5, PT ;  /* 0x0000000521007c0c */ /* 0x000fe2000bf26270 */
[----:B------:R-:W-:Y:S01]  /*40a40*/  STL [R1+0x1254], R35 ;  /* 0x0012542301007387 */ /* 0x000fe20000100800 */
[----:B------:R-:W-:Y:S01]  /*40a50*/  PRMT R33, R37, 0x3340, R31 ;  /* 0x0000334025217816 */ /* 0x000fe2000000001f */
[----:B------:R-:W-:-:S04]  /*40a60*/  ULDC UR5, c[0x0][0x248] ;  /* 0x0000920000057ab9 */ /* 0x000fc80000000800 */
[----:B------:R0:W-:Y:S01]  /*40a70*/  STL [R1+0x114c], R33 ;  /* 0x00114c2101007387 */ /* 0x0001e20000100800 */
[----:B----4-:R-:W-:-:S03]  /*40a80*/  LOP3.LUT R29, R41, 0xffff, RZ, 0xc0, !PT ;  /* 0x0000ffff291d7812 */ /* 0x010fc600078ec0ff */
[----:B------:R-:W2:Y:S01]  /*40a90*/  LDL.LU R41, [R1+0x418] ;  /* 0x0004180001297983 */ /* 0x000ea20000300800 */
[----:B------:R-:W-:-:S03]  /*40aa0*/  LOP3.LUT R31, R39, 0xffff, RZ, 0xc0, !PT ;  /* 0x0000ffff271f7812 */ /* 0x000fc600078ec0ff */
[----:B------:R-:W3:Y:S01]  /*40ab0*/  LDL.LU R39, [R1+0x410] ;  /* 0x0004100001277983 */ /* 0x000ee20000300800 */
[----:B------:R-:W-:Y:S02]  /*40ac0*/  F2FP.SATFINITE.E5M2.F32.PACK_AB_MERGE_C R148, R149, R148, RZ ;  /* 0x000000949594723e */ /* 0x000fe400048060ff */
[----:B------:R-:W-:Y:S02]  /*40ad0*/  LOP3.LUT R168, R168, 0xffff, RZ, 0xc0, !PT ;  /* 0x0000ffffa8a87812 */ /* 0x000fe400078ec0ff */
[----:B------:R-:W-:Y:S02]  /*40ae0*/  LOP3.LUT R148, R148, 0xffff, RZ, 0xc0, !PT ;  /* 0x0000ffff94947812 */ /* 0x000fe400078ec0ff */
[----:B------:R-:W-:Y:S02]  /*40af0*/  LOP3.LUT R248, R248, 0xffff, RZ, 0xc0, !PT ;  /* 0x0000fffff8f87812 */ /* 0x000fe400078ec0ff */
[----:B------:R-:W-:Y:S02]  /*40b00*/  PRMT R37, R168, 0x3340, R148 ;  /* 0x00003340a8257816 */ /* 0x000fe40000000094 */
[----:B------:R-:W-:-:S03]  /*40b10*/  F2FP.SATFINITE.E5M2.F32.PACK_AB_MERGE_C R144, R145, R144, RZ ;  /* 0x000000909190723e */ /* 0x000fc600048060ff */
[----:B------:R1:W-:Y:S01]  /*40b20*/  STL [R1+0x1250], R37 ;  /* 0x0012502501007387 */ /* 0x0003e20000100800 */
[----:B------:R-:W-:Y:S02]  /*40b30*/  LOP3.LUT R170, R170, 0xffff, RZ, 0xc0, !PT ;  /* 0x0000ffffaaaa7812 */ /* 0x000fe400078ec0ff */
[----:B------:R-:W-:Y:S02]  /*40b40*/  LOP3.LUT R144, R144, 0xffff, RZ, 0xc0, !PT ;  /* 0x0000ffff90907812 */ /* 0x000fe400078ec0ff */
[----:B0-----:R-:W-:Y:S02]  /*40b50*/  SHF.R.U32.HI R33, RZ, 0x8, R168 ;  /* 0x00000008ff217819 */ /* 0x001fe400000116a8 */
[----:B------:R-:W-:Y:S02]  /*40b60*/  SHF.R.U32.HI R148, RZ, 0x8, R148 ;  /* 0x00000008ff947819 */ /* 0x000fe40000011694 */
[----:B-1----:R-:W-:Y:S02]  /*40b70*/  PRMT R37, R31, 0x3340, R248 ;  /* 0x000033401f257816 */ /* 0x002fe400000000f8 */
[----:B------:R-:W-:-:S02]  /*40b80*/  LOP3.LUT R242, R242, 0xffff, RZ, 0xc0, !PT ;  /* 0x0000fffff2f27812 */ /* 0x000fc400078ec0ff */
[----:B------:R-:W-:Y:S01]  /*40b90*/  SHF.R.U32.HI R35, RZ, 0x8, R31 ;  /* 0x00000008ff237819 */ /* 0x000fe2000001161f */
[----:B------:R0:W-:Y:S01]  /*40ba0*/  STL [R1+0x11ec], R37 ;  /* 0x0011ec2501007387 */ /* 0x0001e20000100800 */
[----:B------:R-:W-:Y:S02]  /*40bb0*/  SHF.R.U32.HI R248, RZ, 0x8, R248 ;  /* 0x00000008fff87819 */ /* 0x000fe400000116f8 */
[----:B------:R-:W-:Y:S02]  /*40bc0*/  PRMT R43, R170, 0x3340, R144 ;  /* 0x00003340aa2b7816 */ /* 0x000fe40000000090 */
[----:B------:R-:W-:Y:S02]  /*40bd0*/  LOP3.LUT R33, R33, 0xffff, RZ, 0xc0, !PT ;  /* 0x0000ffff21217812 */ /* 0x000fe400078ec0ff */
[----:B------:R-:W-:Y:S02]  /*40be0*/  LOP3.LUT R148, R148, 0xffff, RZ, 0xc0, !PT ;  /* 0x0000ffff94947812 */ /* 0x000fe400078ec0ff */
[----:B------:R-:W-:-:S02]  /*40bf0*/  SHF.R.U32.HI R31, RZ, 0x8, R170 ;  /* 0x00000008ff1f7819 */ /* 0x000fc400000116aa */
[----:B0-----:R-:W-:Y:S02]  /*40c00*/  SHF.R.U32.HI R37, RZ, 0x8, R29 ;  /* 0x00000008ff257819 */ /* 0x001fe4000001161d */
[----:B------:R-:W-:Y:S02]  /*40c10*/  SHF.R.U32.HI R144, RZ, 0x8, R144 ;  /* 0x00000008ff907819 */ /* 0x000fe40000011690 */
[--C-:B------:R-:W-:Y:S02]  /*40c20*/  PRMT R29, R29, 0x3340, R242.reuse ;  /* 0x000033401d1d7816 */ /* 0x100fe400000000f2 */
[----:B------:R-:W-:Y:S02]  /*40c30*/  SHF.R.U32.HI R242, RZ, 0x8, R242 ;  /* 0x00000008fff27819 */ /* 0x000fe400000116f2 */
[----:B------:R-:W-:Y:S02]  /*40c40*/  LOP3.LUT R35, R35, 0xffff, RZ, 0xc0, !PT ;  /* 0x0000ffff23237812 */ /* 0x000fe400078ec0ff */
[----:B------:R-:W-:-:S02]  /*40c50*/  LOP3.LUT R248, R248, 0xffff, RZ, 0xc0, !PT ;  /* 0x0000fffff8f87812 */ /* 0x000fc400078ec0ff */
[----:B------:R-:W-:Y:S01]  /*40c60*/  PRMT R33, R33, 0x3340, R148 ;  /* 0x0000334021217816 */ /* 0x000fe20000000094 */
[----:B------:R-:W-:Y:S01]  /*40c70*/  STL [R1+0x11e8], R43 ;  /* 0x0011e82b01007387 */ /* 0x000fe20000100800 */
[----:B------:R-:W-:Y:S02]  /*40c80*/  LOP3.LUT R31, R31, 0xffff, RZ, 0xc0, !PT ;  /* 0x0000ffff1f1f7812 */ /* 0x000fe400078ec0ff */
[----:B------:R-:W-:Y:S01]  /*40c90*/  LOP3.LUT R144, R144, 0xffff, RZ, 0xc0, !PT ;  /* 0x0000ffff90907812 */ /* 0x000fe200078ec0ff */
[----:B------:R0:W-:Y:S01]  /*40ca0*/  STL [R1+0x11f8], R29 ;  /* 0x0011f81d01007387 */ /* 0x0001e20000100800 */
[----:B------:R-:W-:Y:S02]  /*40cb0*/  LOP3.LUT R37, R37, 0xffff, RZ, 0xc0, !PT ;  /* 0x0000ffff25257812 */ /* 0x000fe400078ec0ff */
[----:B------:R-:W-:Y:S01]  /*40cc0*/  LOP3.LUT R242, R242, 0xffff, RZ, 0xc0, !PT ;  /* 0x0000fffff2f27812 */ /* 0x000fe200078ec0ff */
[----:B------:R1:W-:Y:S01]  /*40cd0*/  STL [R1+0x1120], R33 ;  /* 0x0011202101007387 */ /* 0x0003e20000100800 */
[----:B------:R-:W-:-:S02]  /*40ce0*/  PRMT R31, R31, 0x3340, R144 ;  /* 0x000033401f1f7816 */ /* 0x000fc40000000090 */
[----:B0-----:R-:W-:Y:S02]  /*40cf0*/  PRMT R29, R35, 0x3340, R248 ;  /* 0x00003340231d7816 */ /* 0x001fe400000000f8 */
[----:B-1----:R-:W-:-:S03]  /*40d00*/  PRMT R33, R37, 0x3340, R242 ;  /* 0x0000334025217816 */ /* 0x002fc600000000f2 */
[----:B------:R2:W-:Y:S04]  /*40d10*/  STL [R1+0xfb0], R29 ;  /* 0x000fb01d01007387 */ /* 0x0005e80000100800 */
[----:B------:R3:W-:Y:S04]  /*40d20*/  STL [R1+0xfac], R31 ;  /* 0x000fac1f01007387 */ /* 0x0007e80000100800 */
[----:B------:R0:W-:Y:S01]  /*40d30*/  STL [R1+0xfcc], R33 ;  /* 0x000fcc2101007387 */ /* 0x0001e20000100800 */
[----:B--2---:R-:W-:-:S03]  /*40d40*/  LOP3.LUT R29, R41, 0xffff, RZ, 0xc0, !PT ;  /* 0x0000ffff291d7812 */ /* 0x004fc600078ec0ff */
[----:B------:R-:W2:Y:S01]  /*40d50*/  LDL.LU R41, [R1+0x41c] ;  /* 0x00041c0001297983 */ /* 0x000ea20000300800 */
[----:B---3--:R-:W-:-:S03]  /*40d60*/  LOP3.LUT R31, R39, 0xffff, RZ, 0xc0, !PT ;  /* 0x0000ffff271f7812 */ /* 0x008fc600078ec0ff */
[----:B------:R-:W3:Y:S01]  /*40d70*/  LDL.LU R39, [R1+0x40c] ;  /* 0x00040c0001277983 */ /* 0x000ee20000300800 */
[----:B------:R-:W-:Y:S02]  /*40d80*/  F2FP.SATFINITE.E5M2.F32.PACK_AB_MERGE_C R140, R141, R140, RZ ;  /* 0x0000008c8d8c723e */ /* 0x000fe400048060ff */
[----:B------:R-:W-:Y:S02]  /*40d90*/  LOP3.LUT R244, R244, 0xffff, RZ, 0xc0, !PT ;  /* 0x0000fffff4f47812 */ /* 0x000fe400078ec0ff */
[----:B------:R-:W-:Y:S02]  /*40da0*/  LOP3.LUT R174, R174, 0xffff, RZ, 0xc0, !PT ;  /* 0x0000ffffaeae7812 */ /* 0x000fe400078ec0ff */
[----:B------:R-:W-:Y:S02]  /*40db0*/  LOP3.LUT R140, R140, 0xffff, RZ, 0xc0, !PT ;  /* 0x0000ffff8c8c7812 */ /* 0x000fe400078ec0ff */
[----:B------:R-:W-:Y:S02]  /*40dc0*/  PRMT R35, R31, 0x3340, R244 ;  /* 0x000033401f237816 */ /* 0x000fe400000000f4 */
[----:B------:R-:W-:-:S02]  /*40dd0*/  PRMT R37, R174, 0x3340, R140 ;  /* 0x00003340ae257816 */ /* 0x000fc4000000008c */
[----:B------:R-:W-:Y:S01]  /*40de0*/  LOP3.LUT R240, R240, 0xffff, RZ, 0xc0, !PT ;  /* 0x0000fffff0f07812 */ /* 0x000fe200078ec0ff */
[----:B------:R-:W-:Y:S01]  /*40df0*/  STL [R1+0x124c], R35 ;  /* 0x00124c2301007387 */ /* 0x000fe20000100800 */
[----:B------:R-:W-:-:S03]  /*40e00*/  F2FP.SATFINITE.E5M2.F32.PACK_AB_MERGE_C R136, R137, R136, RZ ;  /* 0x000000888988723e */ /* 0x000fc600048060ff */
[----:B------:R1:W-:Y:S01]  /*40e10*/  STL [R1+0x1248], R37 ;  /* 0x0012482501007387 */ /* 0x0003e20000100800 */
[----:B0-----:R-:W-:Y:S02]  /*40e20*/  SHF.R.U32.HI R33, RZ, 0x8, R31 ;  /* 0x00000008ff217819 */ /* 0x001fe4000001161f */
[----:B------:R-:W-:Y:S02]  /*40e30*/  SHF.R.U32.HI R244, RZ, 0x8, R244 ;  /* 0x00000008fff47819 */ /* 0x000fe400000116f4 */
[----:B------:R-:W-:Y:S02]  /*40e40*/  LOP3.LUT R176, R176, 0xffff, RZ, 0xc0, !PT ;  /* 0x0000ffffb0b07812 */ /* 0x000fe400078ec0ff */
[----:B------:R-:W-:Y:S02]  /*40e50*/  LOP3.LUT R136, R136, 0xffff, RZ, 0xc0, !PT ;  /* 0x0000ffff88887812 */ /* 0x000fe400078ec0ff */
[----:B-1----:R-:W-:Y:S02]  /*40e60*/  PRMT R37, R29, 0x3340, R240 ;  /* 0x000033401d257816 */ /* 0x002fe400000000f0 */
[----:B------:R-:W-:-:S02]  /*40e70*/  SHF.R.U32.HI R31, RZ, 0x8, R174 ;  /* 0x00000008ff1f7819 */ /* 0x000fc400000116ae */
[----:B------:R-:W-:Y:S01]  /*40e80*/  SHF.R.U32.HI R140, RZ, 0x8, R140 ;  /* 0x00000008ff8c7819 */ /* 0x000fe2000001168c */
[----:B------:R0:W-:Y:S01]  /*40e90*/  STL [R1+0x11d4], R37 ;  /* 0x0011d42501007387 */ /* 0x0001e20000100800 */
[----:B------:R-:W-:Y:S02]  /*40ea0*/  LOP3.LUT R33, R33, 0xffff, RZ, 0xc0, !PT ;  /* 0x0000ffff21217812 */ /* 0x000fe400078ec0ff */
[----:B------:R-:W-:Y:S02]  /*40eb0*/  LOP3.LUT R244, R244, 0xffff, RZ, 0xc0, !PT ;  /* 0x0000fffff4f47812 */ /* 0x000fe400078ec0ff */
[----:B------:R-:W-:Y:S02]  /*40ec0*/  SHF.R.U32.HI R35, RZ, 0x8, R29 ;  /* 0x00000008ff237819 */ /* 0x000fe4000001161d */
[----:B------:R-:W-:Y:S02]  /*40ed0*/  SHF.R.U32.HI R240, RZ, 0x8, R240 ;  /* 0x00000008fff07819 */ /* 0x000fe400000116f0 */
[----:B------:R-:W-:-:S02]  /*40ee0*/  SHF.R.U32.HI R29, RZ, 0x8, R176 ;  /* 0x00000008ff1d7819 */ /* 0x000fc400000116b0 */
[--C-:B0-----:R-:W-:Y:S02]  /*40ef0*/  PRMT R37, R176, 0x3340, R136.reuse ;  /* 0x00003340b0257816 */ /* 0x101fe40000000088 */
[----:B------:R-:W-:Y:S02]  /*40f00*/  SHF.R.U32.HI R136, RZ, 0x8, R136 ;  /* 0x00000008ff887819 */ /* 0x000fe40000011688 */
[----:B------:R-:W-:Y:S02]  /*40f10*/  LOP3.LUT R31, R31, 0xffff, RZ, 0xc0, !PT ;  /* 0x0000ffff1f1f7812 */ /* 0x000fe400078ec0ff */
[----:B------:R-:W-:Y:S02]  /*40f20*/  LOP3.LUT R140, R140, 0xffff, RZ, 0xc0, !PT ;  /* 0x0000ffff8c8c7812 */ /* 0x000fe400078ec0ff */
[----:B------:R-:W-:Y:S02]  /*40f30*/  PRMT R33, R33, 0x3340, R244 ;  /* 0x0000334021217816 */ /* 0x000fe400000000f4 */
[----:B------:R-:W-:-:S02]  /*40f40*/  LOP3.LUT R35, R35, 0xffff, RZ, 0xc0, !PT ;  /* 0x0000ffff23237812 */ /* 0x000fc400078ec0ff */
[----:B------:R-:W-:Y:S01]  /*40f50*/  LOP3.LUT R240, R240, 0xffff, RZ, 0xc0, !PT ;  /* 0x0000fffff0f07812 */ /* 0x000fe200078ec0ff */
[----:B------:R0:W-:Y:S01]  /*40f60*/  STL [R1+0x11cc], R37 ;  /* 0x0011cc2501007387 */ /* 0x0001e20000100800 */
[----:B------:R-:W-:Y:S02]  /*40f70*/  LOP3.LUT R29, R29, 0xffff, RZ, 0xc0, !PT ;  /* 0x0000ffff1d1d7812 */ /* 0x000fe400078ec0ff */
[----:B------:R-:W-:Y:S01]  /*40f80*/  LOP3.LUT R136, R136, 0xffff, RZ, 0xc0, !PT ;  /* 0x0000ffff88887812 */ /* 0x000fe200078ec0ff */
[----:B------:R1:W-:Y:S01]  /*40f90*/  STL [R1+0x10c8], R33 ;  /* 0x0010c82101007387 */ /* 0x0003e20000100800 */
[----:B0-----:R-:W-:Y:S02]  /*40fa0*/  PRMT R37, R31, 0x3340, R140 ;  /* 0x000033401f257816 */ /* 0x001fe4000000008c */
[----:B------:R-:W-:Y:S02]  /*40fb0*/  PRMT R31, R35, 0x3340, R240 ;  /* 0x00003340231f7816 */ /* 0x000fe400000000f0 */
[----:B-1----:R-:W-:Y:S01]  /*40fc0*/  PRMT R33, R29, 0x3340, R136 ;  /* 0x000033401d217816 */ /* 0x002fe20000000088 */
[----:B------:R-:W-:Y:S04]  /*40fd0*/  STL [R1+0x10c4], R37 ;  /* 0x0010c42501007387 */ /* 0x000fe80000100800 */
[----:B------:R-:W-:Y:S04]  /*40fe0*/  STL [R1+0xf94], R31 ;  /* 0x000f941f01007387 */ /* 0x000fe80000100800 */
[----:B------:R0:W-:Y:S02]  /*40ff0*/  STL [R1+0xf90], R33 ;  /* 0x000f902101007387 */ /* 0x0001e40000100800 */
[----:B0-----:R-:W-:-:S02]  /*41000*/  LOP3.LUT R33, R4, 0xffff, RZ, 0xc0, !PT ;  /* 0x0000ffff04217812 */ /* 0x001fc400078ec0ff */
[----:B---3--:R-:W-:Y:S02]  /*41010*/  LOP3.LUT R31, R39, 0xffff, RZ, 0xc0, !PT ;  /* 0x0000ffff271f7812 */ /* 0x008fe400078ec0ff */
[----:B------:R-:W3:Y:S04]  /*41020*/  LDL.LU R39, [R1+0x424] ;  /* 0x0004240001277983 */ /* 0x000ee80000300800 */
[----:B------:R-:W4:Y:S01]  /*41030*/  LDL.LU R4, [R1+0x199c] ;  /* 0x00199c0001047983 */ /* 0x000f220000300800 */
[----:B------:R-:W-:Y:S02]  /*41040*/  LOP3.LUT R250, R250, 0xffff, RZ, 0xc0, !PT ;  /* 0x0000fffffafa7812 */ /* 0x000fe400078ec0ff */
[----:B------:R-:W-:Y:S02]  /*41050*/  LOP3.LUT R246, R246, 0xffff, RZ, 0xc0, !PT ;  /* 0x0000fffff6f67812 */ /* 0x000fe400078ec0ff */
[----:B------:R-:W-:-:S02]  /*41060*/  PRMT R37, R33, 0x3340, R250 ;  /* 0x0000334021257816 */ /* 0x000fc400000000fa */
[----:B------:R-:W-:-:S03]  /*41070*/  F2FP.SATFINITE.E5M2.F32.PACK_AB_MERGE_C R142, R143, R142, RZ ;  /* 0x0000008e8f8e723e */ /* 0x000fc600048060ff */
[----:B------:R0:W-:Y:S01]  /*41080*/  STL [R1+0x1244], R37 ;  /* 0x0012442501007387 */ /* 0x0001e20000100800 */
[----:B--2---:R-:W-:Y:S02]  /*41090*/  LOP3.LUT R29, R41, 0xffff, RZ, 0xc0, !PT ;  /* 0x0000ffff291d7812 */ /* 0x004fe400078ec0ff */
[----:B------:R-:W-:Y:S02]  /*410a0*/  LOP3.LUT R172, R172, 0xffff, RZ, 0xc0, !PT ;  /* 0x0000ffffacac7812 */ /* 0x000fe400078ec0ff */
[----:B------:R-:W-:Y:S02]  /*410b0*/  LOP3.LUT R142, R142, 0xffff, RZ, 0xc0, !PT ;  /* 0x0000ffff8e8e7812 */ /* 0x000fe400078ec0ff */
[----:B------:R-:W-:Y:S02]  /*410c0*/  LOP3.LUT R238, R238, 0xffff, RZ, 0xc0, !PT ;  /* 0x0000ffffeeee7812 */ /* 0x000fe400078ec0ff */
[----:B0-----:R-:W-:Y:S02]  /*410d0*/  PRMT R37, R31, 0x3340, R246 ;  /* 0x000033401f257816 */ /* 0x001fe400000000f6 */
[----:B------:R-:W-:-:S02]  /*410e0*/  SHF.R.U32.HI R35, RZ, 0x8, R33 ;  /* 0x00000008ff237819 */ /* 0x000fc40000011621 */
[----:B------:R-:W-:Y:S01]  /*410f0*/  SHF.R.U32.HI R250, RZ, 0x8, R250 ;  /* 0x00000008fffa7819 */ /* 0x000fe200000116fa */
[----:B------:R0:W-:Y:S01]  /*41100*/  STL [R1+0x1240], R37 ;  /* 0x0012402501007387 */ /* 0x0001e20000100800 */
[----:B------:R-:W-:Y:S02]  /*41110*/  SHF.R.U32.HI R33, RZ, 0x8, R31 ;  /* 0x00000008ff217819 */ /* 0x000fe4000001161f */
[----:B------:R-:W-:Y:S02]  /*41120*/  SHF.R.U32.HI R246, RZ, 0x8, R246 ;  /* 0x00000008fff67819 */ /* 0x000fe400000116f6 */
[----:B------:R-:W-:Y:S02]  /*41130*/  PRMT R41, R172, 0x3340, R142 ;  /* 0x00003340ac297816 */ /* 0x000fe4000000008e */
[----:B------:R-:W-:Y:S02]  /*41140*/  SHF.R.U32.HI R31, RZ, 0x8, R172 ;  /* 0x00000008ff1f7819 */ /* 0x000fe400000116ac */
[----:B------:R-:W-:-:S02]  /*41150*/  SHF.R.U32.HI R142, RZ, 0x8, R142 ;  /* 0x00000008ff8e7819 */ /* 0x000fc4000001168e */
[----:B0-----:R-:W-:Y:S02]  /*41160*/  SHF.R.U32.HI R37, RZ, 0x8, R29 ;  /* 0x00000008ff257819 */ /* 0x001fe4000001161d */
[--C-:B------:R-:W-:Y:S02]  /*41170*/  PRMT R29, R29, 0x3340, R238.reuse ;  /* 0x000033401d1d7816 */ /* 0x100fe400000000ee */
[----:B------:R-:W-:Y:S02]  /*41180*/  SHF.R.U32.HI R238, RZ, 0x8, R238 ;  /* 0x00000008ffee7819 */ /* 0x000fe400000116ee */
[----:B------:R-:W-:Y:S02]  /*41190*/  LOP3.LUT R35, R35, 0xffff, RZ, 0xc0, !PT ;  /* 0x0000ffff23237812 */ /* 0x000fe400078ec0ff */
[----:B------:R-:W-:Y:S02]  /*411a0*/  LOP3.LUT R250, R250, 0xffff, RZ, 0xc0, !PT ;  /* 0x0000fffffafa7812 */ /* 0x000fe400078ec0ff */
[----:B------:R-:W-:-:S02]  /*411b0*/  LOP3.LUT R33, R33, 0xffff, RZ, 0xc0, !PT ;  /* 0x0000ffff21217812 */ /* 0x000fc400078ec0ff */
[----:B------:R-:W-:Y:S01]  /*411c0*/  LOP3.LUT R246, R246, 0xffff, RZ, 0xc0, !PT ;  /* 0x0000fffff6f67812 */ /* 0x000fe200078ec0ff */
[----:B------:R-:W-:Y:S01]  /*411d0*/  STL [R1+0x123c], R41 ;  /* 0x00123c2901007387 */ /* 0x000fe20000100800 */
[----:B------:R-:W-:Y:S02]  /*411e0*/  LOP3.LUT R31, R31, 0xffff, RZ, 0xc0, !PT ;  /* 0x0000ffff1f1f7812 */ /* 0x000fe400078ec0ff */
[----:B------:R-:W-:Y:S01]  /*411f0*/  LOP3.LUT R142, R142, 0xffff, RZ, 0xc0, !PT ;  /* 0x0000ffff8e8e7812 */ /* 0x000fe200078ec0ff */
[----:B------:R0:W-:Y:S01]  /*41200*/  STL [R1+0x11c4], R29 ;  /* 0x0011c41d01007387 */ /* 0x0001e20000100800 */
[----:B------:R-:W-:Y:S02]  /*41210*/  LOP3.LUT R37, R37, 0xffff, RZ, 0xc0, !PT ;  /* 0x0000ffff25257812 */ /* 0x000fe400078ec0ff */
[----:B------:R-:W-:Y:S02]  /*41220*/  LOP3.LUT R238, R238, 0xffff, RZ, 0xc0, !PT ;  /* 0x0000ffffeeee7812 */ /* 0x000fe400078ec0ff */
[----:B------:R-:W-:-:S02]  /*41230*/  PRMT R35, R35, 0x3340, R250 ;  /* 0x0000334023237816 */ /* 0x000fc400000000fa */
[----:B------:R-:W-:Y:S02]  /*41240*/  PRMT R31, R31, 0x3340, R142 ;  /* 0x000033401f1f7816 */ /* 0x000fe4000000008e */
[----:B0-----:R-:W-:Y:S02]  /*41250*/  PRMT R29, R33, 0x3340, R246 ;  /* 0x00003340211d7816 */ /* 0x001fe400000000f6 */
[----:B------:R-:W-:Y:S01]  /*41260*/  PRMT R33, R37, 0x3340, R238 ;  /* 0x0000334025217816 */ /* 0x000fe200000000ee */
[----:B------:R-:W-:Y:S04]  /*41270*/  STL [R1+0x10ac], R35 ;  /* 0x0010ac2301007387 */ /* 0x000fe80000100800 */
[----:B------:R3:W-:Y:S04]  /*41280*/  STL [R1+0x1090], R29 ;  /* 0x0010901d01007387 */ /* 0x0007e80000100800 */
[----:B------:R4:W-:Y:S04]  /*41290*/  STL [R1+0x108c], R31 ;  /* 0x00108c1f01007387 */ /* 0x0009e80000100800 */
[----:B------:R0:W-:Y:S01]  /*412a0*/  STL [R1+0xf8c], R33 ;  /* 0x000f8c2101007387 */ /* 0x0001e20000100800 */
[----:B---3--:R-:W-:-:S02]  /*412b0*/  LOP3.LUT R29, R39, 0xffff, RZ, 0xc0, !PT ;  /* 0x0000ffff271d7812 */ /* 0x008fc400078ec0ff */
[----:B----4-:R-:W-:Y:S02]  /*412c0*/  LOP3.LUT R31, R4, 0xffff, RZ, 0xc0, !PT ;  /* 0x0000ffff041f7812 */ /* 0x010fe400078ec0ff */
[----:B------:R-:W2:Y:S04]  /*412d0*/  LDL.LU R4, [R1+0x1998] ;  /* 0x0019980001047983 */ /* 0x000ea80000300800 */
[----:B------:R-:W3:Y:S04]  /*412e0*/  LDL.LU R41, [R1+0x434] ;  /* 0x0004340001297983 */ /* 0x000ee80000300800 */
[----:B------:R-:W4:Y:S01]  /*412f0*/  LDL.LU R39, [R1+0x42c] ;  /* 0x00042c0001277983 */ /* 0x000f220000300800 */
[----:B------:R-:W-:-:S02]  /*41300*/  LOP3.LUT R234, R234, 0xffff, RZ, 0xc0, !PT ;  /* 0x0000ffffeaea7812 */ /* 0x000fc400078ec0ff */
[----:B------:R-:W-:Y:S02]  /*41310*/  F2FP.SATFINITE.E5M2.F32.PACK_AB_MERGE_C R132, R133, R132, RZ ;  /* 0x000000848584723e */ /* 0x000fe400048060ff */
[----:B------:R-:W-:Y:S02]  /*41320*/  PRMT R35, R29, 0x3340, R234 ;  /* 0x000033401d237816 */ /* 0x000fe400000000ea */
[----:B------:R-:W-:Y:S02]  /*41330*/  LOP3.LUT R236, R236, 0xffff, RZ, 0xc0, !PT ;  /* 0x0000ffffecec7812 */ /* 0x000fe400078ec0ff */
[----:B------:R-:W-:Y:S02]  /*41340*/  LOP3.LUT R180, R180, 0xffff, RZ, 0xc0, !PT ;  /* 0x0000ffffb4b47812 */ /* 0x000fe400078ec0ff */
[----:B------:R-:W-:Y:S01]  /*41350*/  LOP3.LUT R132, R132, 0xffff, RZ, 0xc0, !PT ;  /* 0x0000ffff84847812 */ /* 0x000fe200078ec0ff */
[----:B------:R1:W-:Y:S01]  /*41360*/  STL [R1+0x1238], R35 ;  /* 0x0012382301007387 */ /* 0x0003e20000100800 */
[----:B------:R-:W-:-:S02]  /*41370*/  F2FP.SATFINITE.E5M2.F32.PACK_AB_MERGE_C R134, R135, R134, RZ ;  /* 0x000000868786723e */ /* 0x000fc400048060ff */
[----:B------:R-:W-:Y:S02]  /*41380*/  PRMT R37, R180, 0x3340, R132 ;  /* 0x00003340b4257816 */ /* 0x000fe40000000084 */
[----:B0-----:R-:W-:Y:S02]  /*41390*/  SHF.R.U32.HI R33, RZ, 0x8, R29 ;  /* 0x00000008ff217819 */ /* 0x001fe4000001161d */
[----:B------:R-:W-:Y:S02]  /*413a0*/  SHF.R.U32.HI R234, RZ, 0x8, R234 ;  /* 0x00000008ffea7819 */ /* 0x000fe400000116ea */
[----:B-1----:R-:W-:Y:S02]  /*413b0*/  PRMT R35, R31, 0x3340, R236 ;  /* 0x000033401f237816 */ /* 0x002fe400000000ec */
[----:B------:R-:W-:Y:S02]  /*413c0*/  LOP3.LUT R178, R178, 0xffff, RZ, 0xc0, !PT ;  /* 0x0000ffffb2b27812 */ /* 0x000fe400078ec0ff */
[----:B------:R-:W-:Y:S01]  /*413d0*/  LOP3.LUT R134, R134, 0xffff, RZ, 0xc0, !PT ;  /* 0x0000ffff86867812 */ /* 0x000fe200078ec0ff */
[----:B------:R0:W-:Y:S01]  /*413e0*/  STL [R1+0x1234], R35 ;  /* 0x0012342301007387 */ /* 0x0001e20000100800 */
[----:B------:R-:W-:-:S02]  /*413f0*/  SHF.R.U32.HI R29, RZ, 0x8, R31 ;  /* 0x00000008ff1d7819 */ /* 0x000fc4000001161f */
[----:B------:R-:W-:Y:S01]  /*41400*/  SHF.R.U32.HI R236, RZ, 0x8, R236 ;  /* 0x00000008ffec7819 */ /* 0x000fe200000116ec */
[----:B------:R1:W-:Y:S01]  /*41410*/  STL [R1+0x1230], R37 ;  /* 0x0012302501007387 */ /* 0x0003e20000100800 */
[----:B------:R-:W-:Y:S02]  /*41420*/  LOP3.LUT R33, R33, 0xffff, RZ, 0xc0, !PT ;  /* 0x0000ffff21217812 */ /* 0x000fe400078ec0ff */
[----:B------:R-:W-:Y:S02]  /*41430*/  LOP3.LUT R234, R234, 0xffff, RZ, 0xc0, !PT ;  /* 0x0000ffffeaea7812 */ /* 0x000fe400078ec0ff */
[----:B------:R-:W-:Y:S02]  /*41440*/  SHF.R.U32.HI R31, RZ, 0x8, R180 ;  /* 0x00000008ff1f7819 */ /* 0x000fe400000116b4 */
[----:B------:R-:W-:Y:S02]  /*41450*/  SHF.R.U32.HI R132, RZ, 0x8, R132 ;  /* 0x00000008ff847819 */ /* 0x000fe40000011684 */
[----:B0-----:R-:W-:-:S02]  /*41460*/  SHF.R.U32.HI R35, RZ, 0x8, R178 ;  /* 0x00000008ff237819 */ /* 0x001fc400000116b2 */
[--C-:B-1----:R-:W-:Y:S02]  /*41470*/  PRMT R37, R178, 0x3340, R134.reuse ;  /* 0x00003340b2257816 */ /* 0x102fe40000000086 */
[----:B------:R-:W-:Y:S02]  /*41480*/  SHF.R.U32.HI R134, RZ, 0x8, R134 ;  /* 0x00000008ff867819 */ /* 0x000fe40000011686 */
[----:B------:R-:W-:Y:S02]  /*41490*/  LOP3.LUT R29, R29, 0xffff, RZ, 0xc0, !PT ;  /* 0x0000ffff1d1d7812 */ /* 0x000fe400078ec0ff */
[----:B------:R-:W-:Y:S02]  /*414a0*/  LOP3.LUT R236, R236, 0xffff, RZ, 0xc0, !PT ;  /* 0x0000ffffecec7812 */ /* 0x000fe400078ec0ff */
[----:B------:R-:W-:Y:S02]  /*414b0*/  PRMT R33, R33, 0x3340, R234 ;  /* 0x0000334021217816 */ /* 0x000fe400000000ea */
[----:B------:R-:W-:-:S02]  /*414c0*/  LOP3.LUT R31, R31, 0xffff, RZ, 0xc0, !PT ;  /* 0x0000ffff1f1f7812 */ /* 0x000fc400078ec0ff */
[----:B------:R-:W-:Y:S02]  /*414d0*/  LOP3.LUT R132, R132, 0xffff, RZ, 0xc0, !PT ;  /* 0x0000ffff84847812 */ /* 0x000fe400078ec0ff */
[----:B------:R-:W-:Y:S02]  /*414e0*/  LOP3.LUT R35, R35, 0xffff, RZ, 0xc0, !PT ;  /* 0x0000ffff23237812 */ /* 0x000fe400078ec0ff */
[----:B------:R-:W-:Y:S01]  /*414f0*/  LOP3.LUT R134, R134, 0xffff, RZ, 0xc0, !PT ;  /* 0x0000ffff86867812 */ /* 0x000fe200078ec0ff */
[----:B------:R-:W-:Y:S01]  /*41500*/  STL [R1+0x122c], R37 ;  /* 0x00122c2501007387 */ /* 0x000fe20000100800 */
[----:B------:R-:W-:Y:S02]  /*41510*/  PRMT R29, R29, 0x3340, R236 ;  /* 0x000033401d1d7816 */ /* 0x000fe400000000ec */
[----:B------:R-:W-:Y:S01]  /*41520*/  PRMT R31, R31, 0x3340, R132 ;  /* 0x000033401f1f7816 */ /* 0x000fe20000000084 */
[----:B------:R0:W-:Y:S04]  /*41530*/  STL [R1+0x107c], R33 ;  /* 0x00107c2101007387 */ /* 0x0001e80000100800 */
[----:B------:R-:W-:Y:S01]  /*41540*/  STL [R1+0x1074], R29 ;  /* 0x0010741d01007387 */ /* 0x000fe20000100800 */
[----:B0-----:R-:W-:-:S03]  /*41550*/  PRMT R33, R35, 0x3340, R134 ;  /* 0x0000334023217816 */ /* 0x001fc60000000086 */
[----:B------:R-:W-:Y:S04]  /*41560*/  STL [R1+0x104c], R31 ;  /* 0x00104c1f01007387 */ /* 0x000fe80000100800 */
[----:B------:R2:W-:Y:S02]  /*41570*/  STL [R1+0x1048], R33 ;  /* 0x0010482101007387 */ /* 0x0005e40000100800 */
[----:B--2---:R-:W-:Y:S02]  /*41580*/  LOP3.LUT R33, R4, 0xffff, RZ, 0xc0, !PT ;  /* 0x0000ffff04217812 */ /* 0x004fe400078ec0ff */
[----:B----4-:R-:W-:Y:S02]  /*41590*/  LOP3.LUT R31, R39, 0xffff, RZ, 0xc0, !PT ;  /* 0x0000ffff271f7812 */ /* 0x010fe400078ec0ff */
[----:B------:R-:W2:Y:S04]  /*415a0*/  LDL.LU R39, [R1+0x43c] ;  /* 0x00043c0001277983 */ /* 0x000ea80000300800 */
[----:B------:R-:W4:Y:S01]  /*415b0*/  LDL.LU R4, [R1+0x1994] ;  /* 0x0019940001047983 */ /* 0x000f220000300800 */
[----:B---3--:R-:W-:-:S02]  /*415c0*/  LOP3.LUT R29, R41, 0xffff, RZ, 0xc0, !PT ;  /* 0x0000ffff291d7812 */ /* 0x008fc400078ec0ff */
[----:B------:R-:W-:Y:S02]  /*415d0*/  LOP3.LUT R226, R226, 0xffff, RZ, 0xc0, !PT ;  /* 0x0000ffffe2e27812 */ /* 0x000fe400078ec0ff */
[----:B------:R-:W-:Y:S02]  /*415e0*/  LOP3.LUT R232, R232, 0xffff, RZ, 0xc0, !PT ;  /* 0x0000ffffe8e87812 */ /* 0x000fe400078ec0ff */
[----:B------:R-:W-:Y:S02]  /*415f0*/  PRMT R37, R29, 0x3340, R226 ;  /* 0x000033401d257816 */ /* 0x000fe400000000e2 */
[----:B------:R-:W-:-:S03]  /*41600*/  LOP3.LUT R230, R230, 0xffff, RZ, 0xc0, !PT ;  /* 0x0000ffffe6e67812 */ /* 0x000fc600078ec0ff */
[----:B------:R0:W-:Y:S01]  /*41610*/  STL [R1+0x1228], R37 ;  /* 0x0012282501007387 */ /* 0x0001e20000100800 */
[----:B------:R-:W-:Y:S02]  /*41620*/  F2FP.SATFINITE.E5M2.F32.PACK_AB_MERGE_C R128, R129, R128, RZ ;  /* 0x000000808180723e */ /* 0x000fe400048060ff */
[----:B------:R-:W-:Y:S02]  /*41630*/  SHF.R.U32.HI R35, RZ, 0x8, R29 ;  /* 0x00000008ff237819 */ /* 0x000fe4000001161d */
[----:B0-----:R-:W-:Y:S02]  /*41640*/  PRMT R37, R33, 0x3340, R232 ;  /* 0x0000334021257816 */ /* 0x001fe400000000e8 */
[----:B------:R-:W-:-:S03]  /*41650*/  SHF.R.U32.HI R29, RZ, 0x8, R33 ;  /* 0x00000008ff1d7819 */ /* 0x000fc60000011621 */
[----:B------:R0:W-:Y:S01]  /*41660*/  STL [R1+0x1224], R37 ;  /* 0x0012242501007387 */ /* 0x0001e20000100800 */
[----:B------:R-:W-:Y:S02]  /*41670*/  SHF.R.U32.HI R33, RZ, 0x8, R31 ;  /* 0x00000008ff217819 */ /* 0x000fe4000001161f */
[----:B------:R-:W-:Y:S02]  /*41680*/  LOP3.LUT R182, R182, 0xffff, RZ, 0xc0, !PT ;  /* 0x0000ffffb6b67812 */ /* 0x000fe400078ec0ff */
[----:B------:R-:W-:Y:S02]  /*41690*/  LOP3.LUT R128, R128, 0xffff, RZ, 0xc0, !PT ;  /* 0x0000ffff80807812 */ /* 0x000fe400078ec0ff */
[--C-:B0-----:R-:W-:Y:S02]  /*416a0*/  PRMT R37, R31, 0x3340, R230.reuse ;  /* 0x000033401f257816 */ /* 0x101fe400000000e6 */
[----:B------:R-:W-:-:S03]  /*416b0*/  SHF.R.U32.HI R230, RZ, 0x8, R230 ;  /* 0x00000008ffe67819 */ /* 0x000fc600000116e6 */
[----:B------:R0:W-:Y:S01]  /*416c0*/  STL [R1+0x1220], R37 ;  /* 0x0012202501007387 */ /* 0x0001e20000100800 */
[----:B------:R-:W-:Y:S02]  /*416d0*/  SHF.R.U32.HI R232, RZ, 0x8, R232 ;  /* 0x00000008ffe87819 */ /* 0x000fe400000116e8 */
[----:B------:R-:W-:Y:S02]  /*416e0*/  PRMT R41, R182, 0x3340, R128 ;  /* 0x00003340b6297816 */ /* 0x000fe40000000080 */
[----:B------:R-:W-:Y:S02]  /*416f0*/  SHF.R.U32.HI R31, RZ, 0x8, R182 ;  /* 0x00000008ff1f7819 */ /* 0x000fe400000116b6 */
[----:B------:R-:W-:Y:S02]  /*41700*/  SHF.R.U32.HI R128, RZ, 0x8, R128 ;  /* 0x00000008ff807819 */ /* 0x000fe40000011680 */
[----:B0-----:R-:W-:Y:S02]  /*41710*/  LOP3.LUT R37, R33, 0xffff, RZ, 0xc0, !PT ;  /* 0x0000ffff21257812 */ /* 0x001fe400078ec0ff */
[----:B------:R-:W-:-:S02]  /*41720*/  LOP3.LUT R33, R230, 0xffff, RZ, 0xc0, !PT ;  /* 0x0000ffffe6217812 */ /* 0x000fc400078ec0ff */
[----:B------:R-:W-:Y:S02]  /*41730*/  SHF.R.U32.HI R226, RZ, 0x8, R226 ;  /* 0x00000008ffe27819 */ /* 0x000fe400000116e2 */
[----:B------:R-:W-:Y:S02]  /*41740*/  LOP3.LUT R29, R29, 0xffff, RZ, 0xc0, !PT ;  /* 0x0000ffff1d1d7812 */ /* 0x000fe400078ec0ff */
[----:B------:R-:W-:Y:S02]  /*41750*/  LOP3.LUT R232, R232, 0xffff, RZ, 0xc0, !PT ;  /* 0x0000ffffe8e87812 */ /* 0x000fe400078ec0ff */
[----:B------:R-:W-:Y:S02]  /*41760*/  PRMT R33, R37, 0x3340, R33 ;  /* 0x0000334025217816 */ /* 0x000fe40000000021 */
[----:B------:R-:W-:Y:S02]  /*41770*/  LOP3.LUT R31, R31, 0xffff, RZ, 0xc0, !PT ;  /* 0x0000ffff1f1f7812 */ /* 0x000fe400078ec0ff */
[----:B------:R-:W-:-:S02]  /*41780*/  LOP3.LUT R128, R128, 0xffff, RZ, 0xc0, !PT ;  /* 0x0000ffff80807812 */ /* 0x000fc400078ec0ff */
[----:B------:R-:W-:Y:S02]  /*41790*/  LOP3.LUT R35, R35, 0xffff, RZ, 0xc0, !PT ;  /* 0x0000ffff23237812 */ /* 0x000fe400078ec0ff */
[----:B------:R-:W-:Y:S01]  /*417a0*/  LOP3.LUT R226, R226, 0xffff, RZ, 0xc0, !PT ;  /* 0x0000ffffe2e27812 */ /* 0x000fe200078ec0ff */
[----:B------:R-:W-:Y:S01]  /*417b0*/  STL [R1+0x121c], R41 ;  /* 0x00121c2901007387 */ /* 0x000fe20000100800 */
[----:B------:R-:W-:Y:S02]  /*417c0*/  PRMT R29, R29, 0x3340, R232 ;  /* 0x000033401d1d7816 */ /* 0x000fe400000000e8 */
[----:B------:R-:W-:Y:S01]  /*417d0*/  PRMT R31, R31, 0x3340, R128 ;  /* 0x000033401f1f7816 */ /* 0x000fe20000000080 */
[----:B------:R0:W-:Y:S04]  /*417e0*/  STL [R1+0x1034], R33 ;  /* 0x0010342101007387 */ /* 0x0001e80000100800 */
[----:B------:R2:W-:Y:S01]  /*417f0*/  STL [R1+0x1038], R29 ;  /* 0x0010381d01007387 */ /* 0x0005e20000100800 */
[----:B0-----:R-:W-:-:S03]  /*41800*/  PRMT R33, R35, 0x3340, R226 ;  /* 0x0000334023217816 */ /* 0x001fc600000000e2 */
[----:B------:R4:W-:Y:S04]  /*41810*/  STL [R1+0x103c], R31 ;  /* 0x00103c1f01007387 */ /* 0x0009e80000100800 */
[----:B------:R0:W-:Y:S01]  /*41820*/  STL [R1+0x1040], R33 ;  /* 0x0010402101007387 */ /* 0x0001e20000100800 */
[----:B--2---:R-:W-:Y:S02]  /*41830*/  LOP3.LUT R29, R39, 0xffff, RZ, 0xc0, !PT ;  /* 0x0000ffff271d7812 */ /* 0x004fe400078ec0ff */
[----:B----4-:R-:W-:Y:S02]  /*41840*/  LOP3.LUT R31, R4, 0xffff, RZ, 0xc0, !PT ;  /* 0x0000ffff041f7812 */ /* 0x010fe400078ec0ff */
[----:B------:R-:W2:Y:S04]  /*41850*/  LDL.LU R4, [R1+0x1990] ;  /* 0x0019900001047983 */ /* 0x000ea80000300800 */
[----:B------:R-:W3:Y:S04]  /*41860*/  LDL.LU R41, [R1+0x444] ;  /* 0x0004440001297983 */ /* 0x000ee80000300800 */
[----:B------:R-:W4:Y:S01]  /*41870*/  LDL.LU R39, [R1+0x440] ;  /* 0x0004400001277983 */ /* 0x000f220000300800 */
[----:B------:R-:W-:-:S02]  /*41880*/  F2FP.SATFINITE.E5M2.F32.PACK_AB_MERGE_C R124, R125, R124, RZ ;  /* 0x0000007c7d7c723e */ /* 0x000fc400048060ff */
[----:B------:R-:W-:Y:S02]  /*41890*/  LOP3.LUT R228, R228, 0xffff, RZ, 0xc0, !PT ;  /* 0x0000ffffe4e47812 */ /* 0x000fe400078ec0ff */
[----:B------:R-:W-:Y:S02]  /*418a0*/  LOP3.LUT R186, R186, 0xffff, RZ, 0xc0, !PT ;  /* 0x0000ffffbaba7812 */ /* 0x000fe400078ec0ff */
[----:B------:R-:W-:Y:S02]  /*418b0*/  LOP3.LUT R124, R124, 0xffff, RZ, 0xc0, !PT ;  /* 0x0000ffff7c7c7812 */ /* 0x000fe400078ec0ff */
[----:B------:R-:W-:Y:S02]  /*418c0*/  PRMT R37, R31, 0x3340, R228 ;  /* 0x000033401f257816 */ /* 0x000fe400000000e4 */
[----:B------:R-:W-:Y:S02]  /*418d0*/  PRMT R43, R186, 0x3340, R124 ;  /* 0x00003340ba2b7816 */ /* 0x000fe4000000007c */
[----:B------:R-:W-:Y:S01]  /*418e0*/  LOP3.LUT R222, R222, 0xffff, RZ, 0xc0, !PT ;  /* 0x0000ffffdede7812 */ /* 0x000fe200078ec0ff */
[----:B------:R-:W-:Y:S01]  /*418f0*/  STL [R1+0x1218], R37 ;  /* 0x0012182501007387 */ /* 0x000fe20000100800 */
[----:B------:R-:W-:-:S03]  /*41900*/  F2FP.SATFINITE.E5M2.F32.PACK_AB_MERGE_C R126, R127, R126, RZ ;  /* 0x0000007e7f7e723e */ /* 0x000fc600048060ff */
[----:B------:R1:W-:Y:S01]  /*41910*/  STL [R1+0x1214], R43 ;  /* 0x0012142b01007387 */ /* 0x0003e20000100800 */
[----:B------:R-:W-:Y:S02]  /*41920*/  LOP3.LUT R184, R184, 0xffff, RZ, 0xc0, !PT ;  /* 0x0000ffffb8b87812 */ /* 0x000fe400078ec0ff */
[----:B------:R-:W-:Y:S02]  /*41930*/  LOP3.LUT R126, R126, 0xffff, RZ, 0xc0, !PT ;  /* 0x0000ffff7e7e7812 */ /* 0x000fe400078ec0ff */
[----:B0-----:R-:W-:Y:S02]  /*41940*/  SHF.R.U32.HI R33, RZ, 0x8, R31 ;  /* 0x00000008ff217819 */ /* 0x001fe4000001161f */
[----:B------:R-:W-:Y:S02]  /*41950*/  SHF.R.U32.HI R35, RZ, 0x8, R228 ;  /* 0x00000008ff237819 */ /* 0x000fe400000116e4 */
[----:B-1----:R-:W-:Y:S02]  /*41960*/  PRMT R43, R29, 0x3340, R222 ;  /* 0x000033401d2b7816 */ /* 0x002fe400000000de */
[----:B------:R-:W-:-:S02]  /*41970*/  SHF.R.U32.HI R31, RZ, 0x8, R186 ;  /* 0x00000008ff1f7819 */ /* 0x000fc400000116ba */
[----:B------:R-:W-:Y:S01]  /*41980*/  SHF.R.U32.HI R124, RZ, 0x8, R124 ;  /* 0x00000008ff7c7819 */ /* 0x000fe2000001167c */
[----:B------:R0:W-:Y:S01]  /*41990*/  STL [R1+0x120c], R43 ;  /* 0x00120c2b01007387 */ /* 0x0001e20000100800 */
[----:B------:R-:W-:Y:S02]  /*419a0*/  SHF.R.U32.HI R37, RZ, 0x8, R29 ;  /* 0x00000008ff257819 */ /* 0x000fe4000001161d */
[----:B------:R-:W-:Y:S02]  /*419b0*/  LOP3.LUT R33, R33, 0xffff, RZ, 0xc0, !PT ;  /* 0x0000ffff21217812 */ /* 0x000fe400078ec0ff */
[----:B------:R-:W-:Y:S02]  /*419c0*/  LOP3.LUT R35, R35, 0xffff, RZ, 0xc0, !PT ;  /* 0x0000ffff23237812 */ /* 0x000fe400078ec0ff */
[----:B------:R-:W-:Y:S02]  /*419d0*/  SHF.R.U32.HI R29, RZ, 0x8, R184 ;  /* 0x00000008ff1d7819 */ /* 0x000fe400000116b8 */
[----:B0-----:R-:W-:-:S02]  /*419e0*/  PRMT R43, R184, 0x3340, R126 ;  /* 0x00003340b82b7816 */ /* 0x001fc4000000007e */
[----:B------:R-:W-:Y:S02]  /*419f0*/  SHF.R.U32.HI R126, RZ, 0x8, R126 ;  /* 0x00000008ff7e7819 */ /* 0x000fe4000001167e */
        /* <DEDUP_REMOVED lines=27> */
[----:B0-----:R-:W-:Y:S02]  /*41bb0*/  PRMT R37, R31, 0x3340, R220 ;  /* 0x000033401f257816 */ /* 0x001fe400000000dc */
[----:B------:R-:W-:-:S03]  /*41bc0*/  LOP3.LUT R188, R188, 0xffff, RZ, 0xc0, !PT ;  /* 0x0000ffffbcbc7812 */ /* 0x000fc600078ec0ff */
[----:B------:R0:W-:Y:S01]  /*41bd0*/  STL [R1+0x1204], R37 ;  /* 0x0012042501007387 */ /* 0x0001e20000100800 */
[----:B------:R-:W-:Y:S02]  /*41be0*/  LOP3.LUT R120, R120, 0xffff, RZ, 0xc0, !PT ;  /* 0x0000ffff78787812 */ /* 0x000fe400078ec0ff */
[----:B------:R-:W-:Y:S02]  /*41bf0*/  SHF.R.U32.HI R35, RZ, 0x8, R29 ;  /* 0x00000008ff237819 */ /* 0x000fe4000001161d */
[----:B------:R-:W-:Y:S02]  /*41c00*/  SHF.R.U32.HI R29, RZ, 0x8, R31 ;  /* 0x00000008ff1d7819 */ /* 0x000fe4000001161f */
[--C-:B0-----:R-:W-:Y:S02]  /*41c10*/  PRMT R37, R33, 0x3340, R224.reuse ;  /* 0x0000334021257816 */ /* 0x101fe400000000e0 */
[----:B------:R-:W-:Y:S02]  /*41c20*/  SHF.R.U32.HI R31, RZ, 0x8, R33 ;  /* 0x00000008ff1f7819 */ /* 0x000fe40000011621 */
[----:B------:R-:W-:Y:S01]  /*41c30*/  SHF.R.U32.HI R224, RZ, 0x8, R224 ;  /* 0x00000008ffe07819 */ /* 0x000fe200000116e0 */
[----:B------:R0:W-:Y:S01]  /*41c40*/  STL [R1+0x1200], R37 ;  /* 0x0012002501007387 */ /* 0x0001e20000100800 */
[----:B------:R-:W-:-:S02]  /*41c50*/  SHF.R.U32.HI R33, RZ, 0x8, R188 ;  /* 0x00000008ff217819 */ /* 0x000fc400000116bc */
[----:B------:R-:W-:Y:S02]  /*41c60*/  SHF.R.U32.HI R218, RZ, 0x8, R218 ;  /* 0x00000008ffda7819 */ /* 0x000fe400000116da */
[----:B------:R-:W-:Y:S02]  /*41c70*/  SHF.R.U32.HI R220, RZ, 0x8, R220 ;  /* 0x00000008ffdc7819 */ /* 0x000fe400000116dc */
[--C-:B0-----:R-:W-:Y:S02]  /*41c80*/  PRMT R37, R188, 0x3340, R120.reuse ;  /* 0x00003340bc257816 */ /* 0x101fe40000000078 */
[----:B------:R-:W-:Y:S02]  /*41c90*/  SHF.R.U32.HI R120, RZ, 0x8, R120 ;  /* 0x00000008ff787819 */ /* 0x000fe40000011678 */
[----:B------:R-:W-:Y:S02]  /*41ca0*/  LOP3.LUT R31, R31, 0xffff, RZ, 0xc0, !PT ;  /* 0x0000ffff1f1f7812 */ /* 0x000fe400078ec0ff */
[----:B------:R-:W-:-:S02]  /*41cb0*/  LOP3.LUT R224, R224, 0xffff, RZ, 0xc0, !PT ;  /* 0x0000ffffe0e07812 */ /* 0x000fc400078ec0ff */
[----:B------:R-:W-:Y:S02]  /*41cc0*/  LOP3.LUT R33, R33, 0xffff, RZ, 0xc0, !PT ;  /* 0x0000ffff21217812 */ /* 0x000fe400078ec0ff */
[----:B------:R-:W-:Y:S02]  /*41cd0*/  LOP3.LUT R120, R120, 0xffff, RZ, 0xc0, !PT ;  /* 0x0000ffff78787812 */ /* 0x000fe400078ec0ff */
[----:B------:R-:W-:Y:S02]  /*41ce0*/  LOP3.LUT R35, R35, 0xffff, RZ, 0xc0, !PT ;  /* 0x0000ffff23237812 */ /* 0x000fe400078ec0ff */
[----:B------:R-:W-:Y:S01]  /*41cf0*/  LOP3.LUT R218, R218, 0xffff, RZ, 0xc0, !PT ;  /* 0x0000ffffdada7812 */ /* 0x000fe200078ec0ff */
[----:B------:R0:W-:Y:S01]  /*41d00*/  STL [R1+0x11fc], R37 ;  /* 0x0011fc2501007387 */ /* 0x0001e20000100800 */
[----:B------:R-:W-:Y:S02]  /*41d10*/  LOP3.LUT R29, R29, 0xffff, RZ, 0xc0, !PT ;  /* 0x0000ffff1d1d7812 */ /* 0x000fe400078ec0ff */
[----:B------:R-:W-:-:S02]  /*41d20*/  LOP3.LUT R220, R220, 0xffff, RZ, 0xc0, !PT ;  /* 0x0000ffffdcdc7812 */ /* 0x000fc400078ec0ff */
[----:B------:R-:W-:Y:S02]  /*41d30*/  PRMT R41, R31, 0x3340, R224 ;  /* 0x000033401f297816 */ /* 0x000fe400000000e0 */
[----:B------:R-:W-:Y:S02]  /*41d40*/  PRMT R31, R35, 0x3340, R218 ;  /* 0x00003340231f7816 */ /* 0x000fe400000000da */
[----:B0-----:R-:W-:Y:S02]  /*41d50*/  PRMT R37, R33, 0x3340, R120 ;  /* 0x0000334021257816 */ /* 0x001fe40000000078 */
[----:B------:R-:W-:Y:S01]  /*41d60*/  PRMT R33, R29, 0x3340, R220 ;  /* 0x000033401d217816 */ /* 0x000fe200000000dc */
[----:B------:R-:W-:Y:S04]  /*41d70*/  STL [R1+0x1014], R41 ;  /* 0x0010142901007387 */ /* 0x000fe80000100800 */
[----:B------:R-:W-:Y:S04]  /*41d80*/  STL [R1+0x1018], R37 ;  /* 0x0010182501007387 */ /* 0x000fe80000100800 */
[----:B------:R4:W-:Y:S04]  /*41d90*/  STL [R1+0x101c], R31 ;  /* 0x00101c1f01007387 */ /* 0x0009e80000100800 */
[----:B------:R-:W-:Y:S01]  /*41da0*/  STL [R1+0x1020], R33 ;  /* 0x0010202101007387 */ /* 0x000fe20000100800 */
[----:B----4-:R-:W-:-:S03]  /*41db0*/  LOP3.LUT R31, R4, 0xffff, RZ, 0xc0, !PT ;  /* 0x0000ffff041f7812 */ /* 0x010fc600078ec0ff */
[----:B------:R-:W3:Y:S01]  /*41dc0*/  LDL.LU R4, [R1+0x1988] ;  /* 0x0019880001047983 */ /* 0x000ee20000300800 */
[----:B------:R-:W-:Y:S02]  /*41dd0*/  F2FP.SATFINITE.E5M2.F32.PACK_AB_MERGE_C R116, R117, R116, RZ ;  /* 0x000000747574723e */ /* 0x000fe400048060ff */
[----:B------:R-:W-:Y:S01]  /*41de0*/  LOP3.LUT R216, R216, 0xffff, RZ, 0xc0, !PT ;  /* 0x0000ffffd8d87812 */ /* 0x000fe200078ec0ff */
[----:B------:R-:W4:Y:S01]  /*41df0*/  LDL.LU R43, [R1+0x454] ;  /* 0x00045400012b7983 */ /* 0x000f220000300800 */
[----:B------:R-:W-:Y:S02]  /*41e00*/  LOP3.LUT R193, R193, 0xffff, RZ, 0xc0, !PT ;  /* 0x0000ffffc1c17812 */ /* 0x000fe400078ec0ff */
[----:B------:R-:W-:Y:S02]  /*41e10*/  LOP3.LUT R116, R116, 0xffff, RZ, 0xc0, !PT ;  /* 0x0000ffff74747812 */ /* 0x000fe400078ec0ff */
[----:B------:R-:W-:Y:S02]  /*41e20*/  PRMT R37, R31, 0x3340, R216 ;  /* 0x000033401f257816 */ /* 0x000fe400000000d8 */
[----:B------:R-:W-:-:S02]  /*41e30*/  PRMT R41, R193, 0x3340, R116 ;  /* 0x00003340c1297816 */ /* 0x000fc40000000074 */
[----:B--2---:R-:W-:Y:S02]  /*41e40*/  LOP3.LUT R29, R39, 0xffff, RZ, 0xc0, !PT ;  /* 0x0000ffff271d7812 */ /* 0x004fe400078ec0ff */
[----:B------:R-:W-:Y:S01]  /*41e50*/  LOP3.LUT R214, R214, 0xffff, RZ, 0xc0, !PT ;  /* 0x0000ffffd6d67812 */ /* 0x000fe200078ec0ff */
[----:B------:R-:W-:Y:S01]  /*41e60*/  STL [R1+0x11e4], R37 ;  /* 0x0011e42501007387 */ /* 0x000fe20000100800 */
[----:B------:R-:W-:-:S03]  /*41e70*/  F2FP.SATFINITE.E5M2.F32.PACK_AB_MERGE_C R118, R119, R118, RZ ;  /* 0x000000767776723e */ /* 0x000fc600048060ff */
[----:B------:R0:W-:Y:S01]  /*41e80*/  STL [R1+0x11f4], R41 ;  /* 0x0011f42901007387 */ /* 0x0001e20000100800 */
[----:B------:R-:W-:Y:S02]  /*41e90*/  LOP3.LUT R191, R191, 0xffff, RZ, 0xc0, !PT ;  /* 0x0000ffffbfbf7812 */ /* 0x000fe400078ec0ff */
[----:B------:R-:W-:Y:S02]  /*41ea0*/  LOP3.LUT R118, R118, 0xffff, RZ, 0xc0, !PT ;  /* 0x0000ffff76767812 */ /* 0x000fe400078ec0ff */
[----:B0-----:R-:W-:Y:S02]  /*41eb0*/  PRMT R41, R29, 0x3340, R214 ;  /* 0x000033401d297816 */ /* 0x001fe400000000d6 */
[----:B------:R-:W-:-:S03]  /*41ec0*/  SHF.R.U32.HI R37, RZ, 0x8, R29 ;  /* 0x00000008ff257819 */ /* 0x000fc6000001161d */
[----:B------:R0:W-:Y:S01]  /*41ed0*/  STL [R1+0x11e0], R41 ;  /* 0x0011e02901007387 */ /* 0x0001e20000100800 */
[----:B------:R-:W-:Y:S02]  /*41ee0*/  SHF.R.U32.HI R35, RZ, 0x8, R193 ;  /* 0x00000008ff237819 */ /* 0x000fe400000116c1 */
        /* <DEDUP_REMOVED lines=8> */
[----:B------:R-:W-:Y:S02]  /*41f70*/  LOP3.LUT R35, R35, 0xffff, RZ, 0xc0, !PT ;  /* 0x0000ffff23237812 */ /* 0x000fe400078ec0ff */
[----:B------:R-:W-:Y:S02]  /*41f80*/  LOP3.LUT R39, R39, 0xffff, RZ, 0xc0, !PT ;  /* 0x0000ffff27277812 */ /* 0x000fe400078ec0ff */
[----:B0-----:R-:W-:Y:S02]  /*41f90*/  LOP3.LUT R41, R29, 0xffff, RZ, 0xc0, !PT ;  /* 0x0000ffff1d297812 */ /* 0x001fe400078ec0ff */
[----:B------:R-:W-:Y:S02]  /*41fa0*/  LOP3.LUT R29, R118, 0xffff, RZ, 0xc0, !PT ;  /* 0x0000ffff761d7812 */ /* 0x000fe400078ec0ff */
[----:B------:R-:W-:-:S02]  /*41fb0*/  LOP3.LUT R37, R37, 0xffff, RZ, 0xc0, !PT ;  /* 0x0000ffff25257812 */ /* 0x000fc400078ec0ff */
[----:B------:R-:W-:Y:S02]  /*41fc0*/  LOP3.LUT R214, R214, 0xffff, RZ, 0xc0, !PT ;  /* 0x0000ffffd6d67812 */ /* 0x000fe400078ec0ff */
[----:B------:R-:W-:Y:S02]  /*41fd0*/  LOP3.LUT R33, R33, 0xffff, RZ, 0xc0, !PT ;  /* 0x0000ffff21217812 */ /* 0x000fe400078ec0ff */
[----:B------:R-:W-:Y:S02]  /*41fe0*/  LOP3.LUT R31, R31, 0xffff, RZ, 0xc0, !PT ;  /* 0x0000ffff1f1f7812 */ /* 0x000fe400078ec0ff */
[----:B------:R-:W-:Y:S02]  /*41ff0*/  PRMT R39, R35, 0x3340, R39 ;  /* 0x0000334023277816 */ /* 0x000fe40000000027 */
[----:B------:R-:W-:Y:S02]  /*42000*/  PRMT R35, R41, 0x3340, R29 ;  /* 0x0000334029237816 */ /* 0x000fe4000000001d */
[----:B------:R-:W-:-:S02]  /*42010*/  PRMT R29, R37, 0x3340, R214 ;  /* 0x00003340251d7816 */ /* 0x000fc400000000d6 */
[----:B------:R-:W-:Y:S01]  /*42020*/  PRMT R33, R33, 0x3340, R31 ;  /* 0x0000334021217816 */ /* 0x000fe2000000001f */
[----:B------:R-:W-:Y:S04]  /*42030*/  STL [R1+0x100c], R39 ;  /* 0x00100c2701007387 */ /* 0x000fe80000100800 */
[----:B------:R-:W-:Y:S04]  /*42040*/  STL [R1+0x1010], R35 ;  /* 0x0010102301007387 */ /* 0x000fe80000100800 */
[----:B------:R3:W-:Y:S04]  /*42050*/  STL [R1+0x1004], R29 ;  /* 0x0010041d01007387 */ /* 0x0007e80000100800 */
[----:B------:R0:W-:Y:S01]  /*42060*/  STL [R1+0x1008], R33 ;  /* 0x0010082101007387 */ /* 0x0001e20000100800 */
[----:B---3--:R-:W-:-:S03]  /*42070*/  LOP3.LUT R29, R4, 0xffff, RZ, 0xc0, !PT ;  /* 0x0000ffff041d7812 */ /* 0x008fc600078ec0ff */
[----:B------:R-:W2:Y:S01]  /*42080*/  LDL.LU R4, [R1+0x1984] ;  /* 0x0019840001047983 */ /* 0x000ea20000300800 */
[----:B------:R-:W-:Y:S02]  /*42090*/  LOP3.LUT R210, R210, 0xffff, RZ, 0xc0, !PT ;  /* 0x0000ffffd2d27812 */ /* 0x000fe400078ec0ff */
[----:B----4-:R-:W-:Y:S01]  /*420a0*/  LOP3.LUT R31, R43, 0xffff, RZ, 0xc0, !PT ;  /* 0x0000ffff2b1f7812 */ /* 0x010fe200078ec0ff */
[----:B------:R-:W3:Y:S01]  /*420b0*/  LDL.LU R45, [R1+0x45c] ;  /* 0x00045c00012d7983 */ /* 0x000ee20000300800 */
[----:B------:R-:W-:Y:S02]  /*420c0*/  F2FP.SATFINITE.E5M2.F32.PACK_AB_MERGE_C R112, R113, R112, RZ ;  /* 0x000000707170723e */ /* 0x000fe400048060ff */
[----:B------:R-:W-:Y:S02]  /*420d0*/  SHF.R.U32.HI R37, RZ, 0x8, R31 ;  /* 0x00000008ff257819 */ /* 0x000fe4000001161f */
[----:B------:R-:W-:Y:S02]  /*420e0*/  PRMT R31, R31, 0x3340, R210 ;  /* 0x000033401f1f7816 */ /* 0x000fe400000000d2 */
[----:B------:R-:W-:-:S02]  /*420f0*/  LOP3.LUT R212, R212, 0xffff, RZ, 0xc0, !PT ;  /* 0x0000ffffd4d47812 */ /* 0x000fc400078ec0ff */
[----:B------:R-:W-:Y:S02]  /*42100*/  LOP3.LUT R195, R195, 0xffff, RZ, 0xc0, !PT ;  /* 0x0000ffffc3c37812 */ /* 0x000fe400078ec0ff */
[----:B------:R-:W-:Y:S01]  /*42110*/  LOP3.LUT R112, R112, 0xffff, RZ, 0xc0, !PT ;  /* 0x0000ffff70707812 */ /* 0x000fe200078ec0ff */
[----:B------:R1:W-:Y:S01]  /*42120*/  STL [R1+0x11d0], R31 ;  /* 0x0011d01f01007387 */ /* 0x0003e20000100800 */
[----:B------:R-:W-:Y:S02]  /*42130*/  F2FP.SATFINITE.E5M2.F32.PACK_AB_MERGE_C R108, R109, R108, RZ ;  /* 0x0000006c6d6c723e */ /* 0x000fe400048060ff */
[----:B0-----:R-:W-:Y:S02]  /*42140*/  SHF.R.U32.HI R33, RZ, 0x8, R29 ;  /* 0x00000008ff217819 */ /* 0x001fe4000001161d */
[----:B------:R-:W-:Y:S02]  /*42150*/  PRMT R29, R29, 0x3340, R212 ;  /* 0x000033401d1d7816 */ /* 0x000fe400000000d4 */
[----:B------:R-:W-:-:S02]  /*42160*/  LOP3.LUT R199, R199, 0xffff, RZ, 0xc0, !PT ;  /* 0x0000ffffc7c77812 */ /* 0x000fc400078ec0ff */
[--C-:B-1----:R-:W-:Y:S02]  /*42170*/  PRMT R31, R195, 0x3340, R112.reuse ;  /* 0x00003340c31f7816 */ /* 0x102fe40000000070 */
[----:B------:R-:W-:Y:S01]  /*42180*/  LOP3.LUT R108, R108, 0xffff, RZ, 0xc0, !PT ;  /* 0x0000ffff6c6c7812 */ /* 0x000fe200078ec0ff */
[----:B------:R0:W-:Y:S01]  /*42190*/  STL [R1+0x11d8], R29 ;  /* 0x0011d81d01007387 */ /* 0x0001e20000100800 */
[----:B------:R-:W-:Y:S02]  /*421a0*/  SHF.R.U32.HI R41, RZ, 0x8, R195 ;  /* 0x00000008ff297819 */ /* 0x000fe400000116c3 */
[----:B------:R-:W-:Y:S01]  /*421b0*/  SHF.R.U32.HI R43, RZ, 0x8, R112 ;  /* 0x00000008ff2b7819 */ /* 0x000fe20000011670 */
[----:B------:R1:W-:Y:S01]  /*421c0*/  STL [R1+0x11c8], R31 ;  /* 0x0011c81f01007387 */ /* 0x0003e20000100800 */
[----:B------:R-:W-:Y:S02]  /*421d0*/  SHF.R.U32.HI R39, RZ, 0x8, R210 ;  /* 0x00000008ff277819 */ /* 0x000fe400000116d2 */
[----:B------:R-:W-:-:S02]  /*421e0*/  SHF.R.U32.HI R35, RZ, 0x8, R212 ;  /* 0x00000008ff237819 */ /* 0x000fc400000116d4 */
[----:B------:R-:W-:Y:S02]  /*421f0*/  LOP3.LUT R41, R41, 0xffff, RZ, 0xc0, !PT ;  /* 0x0000ffff29297812 */ /* 0x000fe400078ec0ff */
[----:B0-----:R-:W-:Y:S02]  /*42200*/  SHF.R.U32.HI R29, RZ, 0x8, R199 ;  /* 0x00000008ff1d7819 */ /* 0x001fe400000116c7 */
[----:B------:R-:W-:Y:S02]  /*42210*/  LOP3.LUT R43, R43, 0xffff, RZ, 0xc0, !PT ;  /* 0x0000ffff2b2b7812 */ /* 0x000fe400078ec0ff */
[----:B-1----:R-:W-:Y:S02]  /*42220*/  SHF.R.U32.HI R31, RZ, 0x8, R108 ;  /* 0x00000008ff1f7819 */ /* 0x002fe4000001166c */
[----:B------:R-:W-:Y:S02]  /*42230*/  LOP3.LUT R37, R37, 0xffff, RZ, 0xc0, !PT ;  /* 0x0000ffff25257812 */ /* 0x000fe400078ec0ff */
[----:B------:R-:W-:-:S02]  /*42240*/  LOP3.LUT R39, R39, 0xffff, RZ, 0xc0, !PT ;  /* 0x0000ffff27277812 */ /* 0x000fc400078ec0ff */
[----:B------:R-:W-:Y:S02]  /*42250*/  LOP3.LUT R33, R33, 0xffff, RZ, 0xc0, !PT ;  /* 0x0000ffff21217812 */ /* 0x000fe400078ec0ff */
[----:B------:R-:W-:Y:S02]  /*42260*/  LOP3.LUT R35, R35, 0xffff, RZ, 0xc0, !PT ;  /* 0x0000ffff23237812 */ /* 0x000fe400078ec0ff */
[----:B------:R-:W-:Y:S02]  /*42270*/  PRMT R47, R199, 0x3340, R108 ;  /* 0x00003340c72f7816 */ /* 0x000fe4000000006c */
[----:B------:R-:W-:Y:S02]  /*42280*/  LOP3.LUT R29, R29, 0xffff, RZ, 0xc0, !PT ;  /* 0x0000ffff1d1d7812 */ /* 0x000fe400078ec0ff */
[----:B------:R-:W-:Y:S02]  /*42290*/  LOP3.LUT R31, R31, 0xffff, RZ, 0xc0, !PT ;  /* 0x0000ffff1f1f7812 */ /* 0x000fe400078ec0ff */
[----:B------:R-:W-:-:S02]  /*422a0*/  PRMT R41, R41, 0x3340, R43 ;  /* 0x0000334029297816 */ /* 0x000fc4000000002b */
[----:B------:R-:W-:Y:S02]  /*422b0*/  PRMT R37, R37, 0x3340, R39 ;  /* 0x0000334025257816 */ /* 0x000fe40000000027 */
[----:B------:R-:W-:Y:S01]  /*422c0*/  PRMT R35, R33, 0x3340, R35 ;  /* 0x0000334021237816 */ /* 0x000fe20000000023 */
[----:B------:R0:W-:Y:S01]  /*422d0*/  STL [R1+0x11dc], R47 ;  /* 0x0011dc2f01007387 */ /* 0x0001e20000100800 */
[----:B------:R-:W-:-:S03]  /*422e0*/  PRMT R33, R29, 0x3340, R31 ;  /* 0x000033401d217816 */ /* 0x000fc6000000001f */
[----:B------:R-:W-:Y:S04]  /*422f0*/  STL [R1+0xff4], R41 ;  /* 0x000ff42901007387 */ /* 0x000fe80000100800 */
[----:B------:R-:W-:Y:S04]  /*42300*/  STL [R1+0xff8], R37 ;  /* 0x000ff82501007387 */ /* 0x000fe80000100800 */
[----:B------:R-:W-:Y:S04]  /*42310*/  STL [R1+0xffc], R35 ;  /* 0x000ffc2301007387 */ /* 0x000fe80000100800 */
[----:B------:R1:W-:Y:S01]  /*42320*/  STL [R1+0x1000], R33 ;  /* 0x0010002101007387 */ /* 0x0003e20000100800 */
[----:B--2---:R-:W-:-:S03]  /*42330*/  LOP3.LUT R31, R4, 0xffff, RZ, 0xc0, !PT ;  /* 0x0000ffff041f7812 */ /* 0x004fc600078ec0ff */
[----:B------:R-:W2:Y:S04]  /*42340*/  LDL.LU R4, [R1+0x1980] ;  /* 0x0019800001047983 */ /* 0x000ea80000300800 */
[----:B0-----:R-:W4:Y:S01]  /*42350*/  LDL.LU R47, [R1+0x464] ;  /* 0x00046400012f7983 */ /* 0x001f220000300800 */
[----:B------:R-:W-:Y:S02]  /*42360*/  F2FP.SATFINITE.E5M2.F32.PACK_AB_MERGE_C R104, R105, R104, RZ ;  /* 0x000000686968723e */ /* 0x000fe400048060ff */
[----:B------:R-:W-:Y:S02]  /*42370*/  F2FP.SATFINITE.E5M2.F32.PACK_AB_MERGE_C R110, R111, R110, RZ ;  /* 0x0000006e6f6e723e */ /* 0x000fe400048060ff */
[----:B------:R-:W-:Y:S02]  /*42380*/  LOP3.LUT R208, R208, 0xffff, RZ, 0xc0, !PT ;  /* 0x0000ffffd0d07812 */ /* 0x000fe400078ec0ff */
[----:B------:R-:W-:-:S02]  /*42390*/  LOP3.LUT R201, R201, 0xffff, RZ, 0xc0, !PT ;  /* 0x0000ffffc9c97812 */ /* 0x000fc400078ec0ff */
[----:B------:R-:W-:Y:S02]  /*423a0*/  LOP3.LUT R104, R104, 0xffff, RZ, 0xc0, !PT ;  /* 0x0000ffff68687812 */ /* 0x000fe400078ec0ff */
[----:B------:R-:W-:Y:S02]  /*423b0*/  LOP3.LUT R197, R197, 0xffff, RZ, 0xc0, !PT ;  /* 0x0000ffffc5c57812 */ /* 0x000fe400078ec0ff */
[----:B------:R-:W-:Y:S02]  /*423c0*/  LOP3.LUT R110, R110, 0xffff, RZ, 0xc0, !PT ;  /* 0x0000ffff6e6e7812 */ /* 0x000fe400078ec0ff */
[----:B-1----:R-:W-:Y:S02]  /*423d0*/  SHF.R.U32.HI R33, RZ, 0x8, R31 ;  /* 0x00000008ff217819 */ /* 0x002fe4000001161f */
[----:B------:R-:W-:Y:S02]  /*423e0*/  PRMT R31, R31, 0x3340, R208 ;  /* 0x000033401f1f7816 */ /* 0x000fe400000000d0 */
[----:B------:R-:W-:-:S02]  /*423f0*/  PRMT R37, R201, 0x3340, R104 ;  /* 0x00003340c9257816 */ /* 0x000fc40000000068 */
[--C-:B------:R-:W-:Y:S02]  /*42400*/  PRMT R39, R197, 0x3340, R110.reuse ;  /* 0x00003340c5277816 */ /* 0x100fe4000000006e */
[----:B---3--:R-:W-:Y:S01]  /*42410*/  LOP3.LUT R29, R45, 0xffff, RZ, 0xc0, !PT ;  /* 0x0000ffff2d1d7812 */ /* 0x008fe200078ec0ff */
[----:B------:R-:W-:Y:S01]  /*42420*/  STL [R1+0x11b8], R31 ;  /* 0x0011b81f01007387 */ /* 0x000fe20000100800 */
[----:B------:R-:W-:Y:S02]  /*42430*/  LOP3.LUT R206, R206, 0xffff, RZ, 0xc0, !PT ;  /* 0x0000ffffcece7812 */ /* 0x000fe400078ec0ff */
[----:B------:R-:W-:Y:S01]  /*42440*/  SHF.R.U32.HI R41, RZ, 0x8, R197 ;  /* 0x00000008ff297819 */ /* 0x000fe200000116c5 */
[----:B------:R0:W-:Y:S01]  /*42450*/  STL [R1+0x11bc], R37 ;  /* 0x0011bc2501007387 */ /* 0x0001e20000100800 */
[----:B------:R-:W-:-:S03]  /*42460*/  SHF.R.U32.HI R43, RZ, 0x8, R110 ;  /* 0x00000008ff2b7819 */ /* 0x000fc6000001166e */
[----:B------:R1:W-:Y:S01]  /*42470*/  STL [R1+0x11c0], R39 ;  /* 0x0011c02701007387 */ /* 0x0003e20000100800 */
[----:B------:R-:W-:Y:S02]  /*42480*/  SHF.R.U32.HI R35, RZ, 0x8, R208 ;  /* 0x00000008ff237819 */ /* 0x000fe400000116d0 */
[----:B------:R-:W-:Y:S02]  /*42490*/  SHF.R.U32.HI R45, RZ, 0x8, R201 ;  /* 0x00000008ff2d7819 */ /* 0x000fe400000116c9 */
[----:B0-----:R-:W-:Y:S02]  /*424a0*/  SHF.R.U32.HI R37, RZ, 0x8, R29 ;  /* 0x00000008ff257819 */ /* 0x001fe4000001161d */
[--C-:B------:R-:W-:Y:S02]  /*424b0*/  PRMT R29, R29, 0x3340, R206.reuse ;  /* 0x000033401d1d7816 */ /* 0x100fe400000000ce */
[----:B-1----:R-:W-:Y:S02]  /*424c0*/  SHF.R.U32.HI R39, RZ, 0x8, R206 ;  /* 0x00000008ff277819 */ /* 0x002fe400000116ce */
[----:B------:R-:W-:-:S02]  /*424d0*/  SHF.R.U32.HI R31, RZ, 0x8, R104 ;  /* 0x00000008ff1f7819 */ /* 0x000fc40000011668 */
[----:B------:R-:W-:Y:S02]  /*424e0*/  LOP3.LUT R41, R41, 0xffff, RZ, 0xc0, !PT ;  /* 0x0000ffff29297812 */ /* 0x000fe400078ec0ff */
[----:B------:R-:W-:Y:S01]  /*424f0*/  LOP3.LUT R43, R43, 0xffff, RZ, 0xc0, !PT ;  /* 0x0000ffff2b2b7812 */ /* 0x000fe200078ec0ff */
[----:B------:R0:W-:Y:S01]  /*42500*/  STL [R1+0x11b4], R29 ;  /* 0x0011b41d01007387 */ /* 0x0001e20000100800 */
[----:B------:R-:W-:Y:S02]  /*42510*/  LOP3.LUT R37, R37, 0xffff, RZ, 0xc0, !PT ;  /* 0x0000ffff25257812 */ /* 0x000fe400078ec0ff */
[----:B------:R-:W-:Y:S02]  /*42520*/  LOP3.LUT R39, R39, 0xffff, RZ, 0xc0, !PT ;  /* 0x0000ffff27277812 */ /* 0x000fe400078ec0ff */
[----:B------:R-:W-:Y:S02]  /*42530*/  LOP3.LUT R33, R33, 0xffff, RZ, 0xc0, !PT ;  /* 0x0000ffff21217812 */ /* 0x000fe400078ec0ff */
[----:B------:R-:W-:-:S02]  /*42540*/  LOP3.LUT R35, R35, 0xffff, RZ, 0xc0, !PT ;  /* 0x0000ffff23237812 */ /* 0x000fc400078ec0ff */
[----:B------:R-:W-:Y:S02]  /*42550*/  LOP3.LUT R31, R31, 0xffff, RZ, 0xc0, !PT ;  /* 0x0000ffff1f1f7812 */ /* 0x000fe400078ec0ff */
[----:B0-----:R-:W-:Y:S02]  /*42560*/  LOP3.LUT R29, R45, 0xffff, RZ, 0xc0, !PT ;  /* 0x0000ffff2d1d7812 */ /* 0x001fe400078ec0ff */
[----:B------:R-:W-:Y:S02]  /*42570*/  PRMT R41, R41, 0x3340, R43 ;  /* 0x0000334029297816 */ /* 0x000fe4000000002b */
[----:B------:R-:W-:Y:S02]  /*42580*/  PRMT R37, R37, 0x3340, R39 ;  /* 0x0000334025257816 */ /* 0x000fe40000000027 */
[----:B------:R-:W-:Y:S02]  /*42590*/  PRMT R35, R33, 0x3340, R35 ;  /* 0x0000334021237816 */ /* 0x000fe40000000023 */
[----:B------:R-:W-:Y:S01]  /*425a0*/  PRMT R33, R29, 0x3340, R31 ;  /* 0x000033401d217816 */ /* 0x000fe2000000001f */
[----:B------:R0:W-:Y:S04]  /*425b0*/  STL [R1+0xff0], R41 ;  /* 0x000ff02901007387 */ /* 0x0001e80000100800 */
[----:B------:R1:W-:Y:S04]  /*425c0*/  STL [R1+0xfe4], R37 ;  /* 0x000fe42501007387 */ /* 0x0003e80000100800 */
[----:B------:R-:W-:Y:S04]  /*425d0*/  STL [R1+0xfe8], R35 ;  /* 0x000fe82301007387 */ /* 0x000fe80000100800 */
[----:B------:R-:W-:Y:S01]  /*425e0*/  STL [R1+0xfec], R33 ;  /* 0x000fec2101007387 */ /* 0x000fe20000100800 */
[----:B--2---:R-:W-:-:S03]  /*425f0*/  LOP3.LUT R29, R4, 0xffff, RZ, 0xc0, !PT ;  /* 0x0000ffff041d7812 */ /* 0x004fc600078ec0ff */
[----:B------:R-:W2:Y:S01]  /*42600*/  LDL.LU R4, [R1+0x197c] ;  /* 0x00197c0001047983 */ /* 0x000ea20000300800 */
[----:B----4-:R-:W-:-:S03]  /*42610*/  LOP3.LUT R31, R47, 0xffff, RZ, 0xc0, !PT ;  /* 0x0000ffff2f1f7812 */ /* 0x010fc600078ec0ff */
[----:B------:R-:W3:Y:S04]  /*42620*/  LDL.LU R51, [R1+0x624] ;  /* 0x0006240001337983 */ /* 0x000ee80000300800 */
[----:B------:R-:W4:Y:S01]  /*42630*/  LDL.LU R47, [R1+0x620] ;  /* 0x00062000012f7983 */ /* 0x000f220000300800 */
[----:B------:R-:W-:Y:S02]  /*42640*/  LOP3.LUT R202, R202, 0xffff, RZ, 0xc0, !PT ;  /* 0x0000ffffcaca7812 */ /* 0x000fe400078ec0ff */
[----:B------:R-:W-:Y:S01]  /*42650*/  F2FP.SATFINITE.E5M2.F32.PACK_AB_MERGE_C R100, R101, R100, RZ ;  /* 0x000000646564723e */ /* 0x000fe200048060ff */
[----:B------:R-:W2:Y:S01]  /*42660*/  LDL.LU R49, [R1+0x46c] ;  /* 0x00046c0001317983 */ /* 0x000ea20000300800 */
[----:B0-----:R-:W-:Y:S02]  /*42670*/  SHF.R.U32.HI R41, RZ, 0x8, R31 ;  /* 0x00000008ff297819 */ /* 0x001fe4000001161f */
[----:B------:R-:W-:-:S02]  /*42680*/  PRMT R31, R31, 0x3340, R202 ;  /* 0x000033401f1f7816 */ /* 0x000fc400000000ca */
[----:B------:R-:W-:Y:S02]  /*42690*/  LOP3.LUT R204, R204, 0xffff, RZ, 0xc0, !PT ;  /* 0x0000ffffcccc7812 */ /* 0x000fe400078ec0ff */
[----:B------:R-:W-:Y:S02]  /*426a0*/  LOP3.LUT R205, R205, 0xffff, RZ, 0xc0, !PT ;  /* 0x0000ffffcdcd7812 */ /* 0x000fe400078ec0ff */
[----:B------:R-:W-:Y:S01]  /*426b0*/  LOP3.LUT R100, R100, 0xffff, RZ, 0xc0, !PT ;  /* 0x0000ffff64647812 */ /* 0x000fe200078ec0ff */
[----:B------:R0:W-:Y:S01]  /*426c0*/  STL [R1+0x11a4], R31 ;  /* 0x0011a41f01007387 */ /* 0x0001e20000100800 */
[----:B------:R-:W-:Y:S02]  /*426d0*/  F2FP.SATFINITE.E5M2.F32.PACK_AB_MERGE_C R102, R103, R102, RZ ;  /* 0x000000666766723e */ /* 0x000fe400048060ff */
[----:B-1----:R-:W-:Y:S02]  /*426e0*/  SHF.R.U32.HI R37, RZ, 0x8, R29 ;  /* 0x00000008ff257819 */ /* 0x002fe4000001161d */
[----:B------:R-:W-:-:S02]  /*426f0*/  PRMT R29, R29, 0x3340, R204 ;  /* 0x000033401d1d7816 */ /* 0x000fc400000000cc */
[----:B------:R-:W-:Y:S02]  /*42700*/  LOP3.LUT R203, R203, 0xffff, RZ, 0xc0, !PT ;  /* 0x0000ffffcbcb7812 */ /* 0x000fe400078ec0ff */
[----:B0-----:R-:W-:Y:S02]  /*42710*/  PRMT R31, R205, 0x3340, R100 ;  /* 0x00003340cd1f7816 */ /* 0x001fe40000000064 */
[----:B------:R-:W-:Y:S01]  /*42720*/  LOP3.LUT R102, R102, 0xffff, RZ, 0xc0, !PT ;  /* 0x0000ffff66667812 */ /* 0x000fe200078ec0ff */
[----:B------:R0:W-:Y:S01]  /*42730*/  STL [R1+0x11a8], R29 ;  /* 0x0011a81d01007387 */ /* 0x0001e20000100800 */
[----:B------:R-:W-:Y:S02]  /*42740*/  SHF.R.U32.HI R43, RZ, 0x8, R202 ;  /* 0x00000008ff2b7819 */ /* 0x000fe400000116ca */
[----:B------:R-:W-:Y:S01]  /*42750*/  SHF.R.U32.HI R39, RZ, 0x8, R204 ;  /* 0x00000008ff277819 */ /* 0x000fe200000116cc */
[----:B------:R1:W-:Y:S01]  /*42760*/  STL [R1+0x11ac], R31 ;  /* 0x0011ac1f01007387 */ /* 0x0003e20000100800 */
[----:B------:R-:W-:-:S02]  /*42770*/  SHF.R.U32.HI R33, RZ, 0x8, R205 ;  /* 0x00000008ff217819 */ /* 0x000fc400000116cd */
[----:B------:R-:W-:Y:S02]  /*42780*/  SHF.R.U32.HI R35, RZ, 0x8, R100 ;  /* 0x00000008ff237819 */ /* 0x000fe40000011664 */
[----:B------:R-:W-:Y:S02]  /*42790*/  LOP3.LUT R41, R41, 0xffff, RZ, 0xc0, !PT ;  /* 0x0000ffff29297812 */ /* 0x000fe400078ec0ff */
[----:B0-----:R-:W-:Y:S02]  /*427a0*/  SHF.R.U32.HI R29, RZ, 0x8, R203 ;  /* 0x00000008ff1d7819 */ /* 0x001fe400000116cb */
[----:B------:R-:W-:Y:S02]  /*427b0*/  LOP3.LUT R43, R43, 0xffff, RZ, 0xc0, !PT ;  /* 0x0000ffff2b2b7812 */ /* 0x000fe400078ec0ff */
[----:B-1----:R-:W-:Y:S02]  /*427c0*/  SHF.R.U32.HI R31, RZ, 0x8, R102 ;  /* 0x00000008ff1f7819 */ /* 0x002fe40000011666 */
[----:B------:R-:W-:-:S02]  /*427d0*/  LOP3.LUT R37, R37, 0xffff, RZ, 0xc0, !PT ;  /* 0x0000ffff25257812 */ /* 0x000fc400078ec0ff */
[----:B------:R-:W-:Y:S02]  /*427e0*/  LOP3.LUT R39, R39, 0xffff, RZ, 0xc0, !PT ;  /* 0x0000ffff27277812 */ /* 0x000fe400078ec0ff */
[----:B------:R-:W-:Y:S02]  /*427f0*/  LOP3.LUT R33, R33, 0xffff, RZ, 0xc0, !PT ;  /* 0x0000ffff21217812 */ /* 0x000fe400078ec0ff */
[----:B------:R-:W-:Y:S02]  /*42800*/  LOP3.LUT R35, R35, 0xffff, RZ, 0xc0, !PT ;  /* 0x0000ffff23237812 */ /* 0x000fe400078ec0ff */
[----:B------:R-:W-:Y:S02]  /*42810*/  PRMT R45, R203, 0x3340, R102 ;  /* 0x00003340cb2d7816 */ /* 0x000fe40000000066 */
[----:B------:R-:W-:Y:S02]  /*42820*/  LOP3.LUT R29, R29, 0xffff, RZ, 0xc0, !PT ;  /* 0x0000ffff1d1d7812 */ /* 0x000fe400078ec0ff */
[----:B------:R-:W-:-:S02]  /*42830*/  LOP3.LUT R31, R31, 0xffff, RZ, 0xc0, !PT ;  /* 0x0000ffff1f1f7812 */ /* 0x000fc400078ec0ff */
[----:B------:R-:W-:Y:S02]  /*42840*/  PRMT R41, R41, 0x3340, R43 ;  /* 0x0000334029297816 */ /* 0x000fe4000000002b */
[----:B------:R-:W-:Y:S02]  /*42850*/  PRMT R37, R37, 0x3340, R39 ;  /* 0x0000334025257816 */ /* 0x000fe40000000027 */
[----:B------:R-:W-:Y:S01]  /*42860*/  PRMT R33, R33, 0x3340, R35 ;  /* 0x0000334021217816 */ /* 0x000fe20000000023 */
[----:B------:R-:W-:Y:S01]  /*42870*/  STL [R1+0x11b0], R45 ;  /* 0x0011b02d01007387 */ /* 0x000fe20000100800 */
[----:B------:R-:W-:-:S03]  /*42880*/  PRMT R29, R29, 0x3340, R31 ;  /* 0x000033401d1d7816 */ /* 0x000fc6000000001f */
[----:B------:R-:W-:Y:S04]  /*42890*/  STL [R1+0xfd4], R41 ;  /* 0x000fd42901007387 */ /* 0x000fe80000100800 */
[----:B------:R-:W-:Y:S04]  /*428a0*/  STL [R1+0xfd8], R37 ;  /* 0x000fd82501007387 */ /* 0x000fe80000100800 */
[----:B------:R4:W-:Y:S04]  /*428b0*/  STL [R1+0xfdc], R33 ;  /* 0x000fdc2101007387 */ /* 0x0009e80000100800 */
[----:B------:R0:W-:Y:S01]  /*428c0*/  STL [R1+0xfe0], R29 ;  /* 0x000fe01d01007387 */ /* 0x0001e20000100800 */
[----:B----4-:R-:W-:-:S03]  /*428d0*/  LOP3.LUT R33, R47, 0xffff, RZ, 0xc0, !PT ;  /* 0x0000ffff2f217812 */ /* 0x010fc600078ec0ff */
[----:B------:R-:W4:Y:S01]  /*428e0*/  LDL.LU R47, [R1+0x474] ;  /* 0x00047400012f7983 */ /* 0x000f220000300800 */
[----:B---3--:R-:W-:Y:S02]  /*428f0*/  LOP3.LUT R31, R51, 0xffff, RZ, 0xc0, !PT ;  /* 0x0000ffff331f7812 */ /* 0x008fe400078ec0ff */
[----:B------:R-:W-:Y:S02]  /*42900*/  LOP3.LUT R166, R166, 0xffff, RZ, 0xc0, !PT ;  /* 0x0000ffffa6a67812 */ /* 0x000fe400078ec0ff */
[----:B------:R-:W-:Y:S02]  /*42910*/  LOP3.LUT R43, R24, 0xffff, RZ, 0xc0, !PT ;  /* 0x0000ffff182b7812 */ /* 0x000fe400078ec0ff */
[----:B------:R-:W-:Y:S02]  /*42920*/  PRMT R24, R31, 0x3340, R166 ;  /* 0x000033401f187816 */ /* 0x000fe400000000a6 */
[----:B------:R-:W-:Y:S02]  /*42930*/  LOP3.LUT R164, R164, 0xffff, RZ, 0xc0, !PT ;  /* 0x0000ffffa4a47812 */ /* 0x000fe400078ec0ff */
[----:B--2---:R-:W-:-:S02]  /*42940*/  LOP3.LUT R37, R49, 0xffff, RZ, 0xc0, !PT ;  /* 0x0000ffff31257812 */ /* 0x004fc400078ec0ff */
[----:B0-----:R-:W-:Y:S02]  /*42950*/  LOP3.LUT R29, R17, 0xffff, RZ, 0xc0, !PT ;  /* 0x0000ffff111d7812 */ /* 0x001fe400078ec0ff */
[----:B------:R-:W2:Y:S01]  /*42960*/  LDL.LU R17, [R1+0x1978] ;  /* 0x0019780001117983 */ /* 0x000ea20000300800 */
[----:B------:R-:W-:-:S03]  /*42970*/  LOP3.LUT R198, R198, 0xffff, RZ, 0xc0, !PT ;  /* 0x0000ffffc6c67812 */ /* 0x000fc600078ec0ff */
[----:B------:R0:W-:Y:S01]  /*42980*/  STL [R1+0x110c], R24 ;  /* 0x00110c1801007387 */ /* 0x0001e20000100800 */
[----:B------:R-:W-:Y:S02]  /*42990*/  SHF.R.U32.HI R39, RZ, 0x8, R37 ;  /* 0x00000008ff277819 */ /* 0x000fe40000011625 */
[----:B------:R-:W-:Y:S02]  /*429a0*/  PRMT R37, R37, 0x3340, R198 ;  /* 0x0000334025257816 */ /* 0x000fe400000000c6 */
[----:B------:R-:W-:Y:S02]  /*429b0*/  SHF.R.U32.HI R252, RZ, 0x8, R31 ;  /* 0x00000008fffc7819 */ /* 0x000fe4000001161f */
[----:B0-----:R-:W-:Y:S02]  /*429c0*/  PRMT R24, R33, 0x3340, R164 ;  /* 0x0000334021187816 */ /* 0x001fe400000000a4 */
[----:B------:R-:W-:Y:S02]  /*429d0*/  SHF.R.U32.HI R31, RZ, 0x8, R33 ;  /* 0x00000008ff1f7819 */ /* 0x000fe40000011621 */
[----:B------:R-:W-:Y:S01]  /*429e0*/  SHF.R.U32.HI R41, RZ, 0x8, R198 ;  /* 0x00000008ff297819 */ /* 0x000fe200000116c6 */
[----:B------:R0:W-:Y:S01]  /*429f0*/  STL [R1+0x1114], R24 ;  /* 0x0011141801007387 */ /* 0x0001e20000100800 */
[----:B------:R-:W-:-:S02]  /*42a00*/  SHF.R.U32.HI R33, RZ, 0x8, R164 ;  /* 0x00000008ff217819 */ /* 0x000fc400000116a4 */
[----:B------:R-:W-:Y:S01]  /*42a10*/  PRMT R45, R29, 0x3340, R43 ;  /* 0x000033401d2d7816 */ /* 0x000fe2000000002b */
[----:B------:R1:W-:Y:S01]  /*42a20*/  STL [R1+0x11a0], R37 ;  /* 0x0011a02501007387 */ /* 0x0003e20000100800 */
[----:B------:R-:W-:Y:S02]  /*42a30*/  LOP3.LUT R31, R31, 0xffff, RZ, 0xc0, !PT ;  /* 0x0000ffff1f1f7812 */ /* 0x000fe400078ec0ff */
[----:B0-----:R-:W-:Y:S02]  /*42a40*/  SHF.R.U32.HI R24, RZ, 0x8, R29 ;  /* 0x00000008ff187819 */ /* 0x001fe4000001161d */
[----:B------:R-:W-:Y:S02]  /*42a50*/  SHF.R.U32.HI R29, RZ, 0x8, R43 ;  /* 0x00000008ff1d7819 */ /* 0x000fe4000001162b */
[----:B-1----:R-:W-:Y:S02]  /*42a60*/  LOP3.LUT R37, R39, 0xffff, RZ, 0xc0, !PT ;  /* 0x0000ffff27257812 */ /* 0x002fe400078ec0ff */
[----:B------:R-:W-:-:S02]  /*42a70*/  LOP3.LUT R39, R41, 0xffff, RZ, 0xc0, !PT ;  /* 0x0000ffff29277812 */ /* 0x000fc400078ec0ff */
[----:B------:R-:W-:Y:S02]  /*42a80*/  LOP3.LUT R33, R33, 0xffff, RZ, 0xc0, !PT ;  /* 0x0000ffff21217812 */ /* 0x000fe400078ec0ff */
[----:B------:R-:W-:Y:S02]  /*42a90*/  LOP3.LUT R24, R24, 0xffff, RZ, 0xc0, !PT ;  /* 0x0000ffff18187812 */ /* 0x000fe400078ec0ff */
[----:B------:R-:W-:Y:S02]  /*42aa0*/  LOP3.LUT R29, R29, 0xffff, RZ, 0xc0, !PT ;  /* 0x0000ffff1d1d7812 */ /* 0x000fe400078ec0ff */
[----:B------:R-:W-:Y:S02]  /*42ab0*/  PRMT R37, R37, 0x3340, R39 ;  /* 0x0000334025257816 */ /* 0x000fe40000000027 */
[----:B------:R-:W-:Y:S02]  /*42ac0*/  PRMT R33, R31, 0x3340, R33 ;  /* 0x000033401f217816 */ /* 0x000fe40000000021 */
[----:B------:R-:W-:Y:S01]  /*42ad0*/  PRMT R24, R24, 0x3340, R29 ;  /* 0x0000334018187816 */ /* 0x000fe2000000001d */
[----:B------:R-:W-:Y:S01]  /*42ae0*/  STL [R1+0x1118], R45 ;  /* 0x0011182d01007387 */ /* 0x000fe20000100800 */
[----:B------:R-:W-:-:S03]  /*42af0*/  LOP3.LUT R29, R4, 0xffff, RZ, 0xc0, !PT ;  /* 0x0000ffff041d7812 */ /* 0x000fc600078ec0ff */
[----:B------:R-:W-:Y:S04]  /*42b00*/  STL [R1+0xfd0], R37 ;  /* 0x000fd02501007387 */ /* 0x000fe80000100800 */
[----:B------:R-:W-:Y:S04]  /*42b10*/  STL [R1+0xf20], R33 ;  /* 0x000f202101007387 */ /* 0x000fe80000100800 */
[----:B------:R0:W-:Y:S04]  /*42b20*/  STL [R1+0xf24], R24 ;  /* 0x000f241801007387 */ /* 0x0001e80000100800 */
[----:B------:R-:W3:Y:S04]  /*42b30*/  LDL.LU R4, [R1+0x1974] ;  /* 0x0019740001047983 */ /* 0x000ee80000300800 */
[----:B------:R-:W2:Y:S01]  /*42b40*/  LDL.LU R49, [R1+0x61c] ;  /* 0x00061c0001317983 */ /* 0x000ea20000300800 */
[----:B----4-:R-:W-:-:S03]  /*42b50*/  LOP3.LUT R31, R47, 0xffff, RZ, 0xc0, !PT ;  /* 0x0000ffff2f1f7812 */ /* 0x010fc600078ec0ff */
[----:B------:R-:W4:Y:S01]  /*42b60*/  LDL.LU R47, [R1+0x618] ;  /* 0x00061800012f7983 */ /* 0x000f220000300800 */
[----:B------:R-:W-:Y:S02]  /*42b70*/  LOP3.LUT R194, R194, 0xffff, RZ, 0xc0, !PT ;  /* 0x0000ffffc2c27812 */ /* 0x000fe400078ec0ff */
[----:B------:R-:W-:Y:S02]  /*42b80*/  LOP3.LUT R200, R200, 0xffff, RZ, 0xc0, !PT ;  /* 0x0000ffffc8c87812 */ /* 0x000fe400078ec0ff */
[----:B0-----:R-:W-:Y:S02]  /*42b90*/  SHF.R.U32.HI R24, RZ, 0x8, R31 ;  /* 0x00000008ff187819 */ /* 0x001fe4000001161f */
[----:B------:R-:W-:Y:S02]  /*42ba0*/  PRMT R33, R31, 0x3340, R194 ;  /* 0x000033401f217816 */ /* 0x000fe400000000c2 */
[----:B------:R-:W-:Y:S02]  /*42bb0*/  SHF.R.U32.HI R31, RZ, 0x8, R29 ;  /* 0x00000008ff1f7819 */ /* 0x000fe4000001161d */
[----:B------:R-:W-:-:S02]  /*42bc0*/  PRMT R29, R29, 0x3340, R200 ;  /* 0x000033401d1d7816 */ /* 0x000fc400000000c8 */
[----:B------:R-:W-:Y:S02]  /*42bd0*/  LOP3.LUT R251, R251, 0xffff, RZ, 0xc0, !PT ;  /* 0x0000fffffbfb7812 */ /* 0x000fe400078ec0ff */
[----:B------:R-:W-:Y:S01]  /*42be0*/  LOP3.LUT R26, R26, 0xffff, RZ, 0xc0, !PT ;  /* 0x0000ffff1a1a7812 */ /* 0x000fe200078ec0ff */
[----:B------:R-:W-:Y:S01]  /*42bf0*/  STL [R1+0x119c], R33 ;  /* 0x00119c2101007387 */ /* 0x000fe20000100800 */
[----:B------:R-:W-:Y:S02]  /*42c00*/  F2FP.SATFINITE.E5M2.F32.PACK_AB_MERGE_C R96, R97, R96, RZ ;  /* 0x000000606160723e */ /* 0x000fe400048060ff */
[----:B------:R-:W-:Y:S01]  /*42c10*/  SHF.R.U32.HI R35, RZ, 0x8, R166 ;  /* 0x00000008ff237819 */ /* 0x000fe200000116a6 */
[----:B------:R0:W-:Y:S01]  /*42c20*/  STL [R1+0x1194], R29 ;  /* 0x0011941d01007387 */ /* 0x0001e20000100800 */
[----:B------:R-:W-:Y:S02]  /*42c30*/  LOP3.LUT R252, R252, 0xffff, RZ, 0xc0, !PT ;  /* 0x0000fffffcfc7812 */ /* 0x000fe400078ec0ff */
[----:B------:R-:W-:-:S02]  /*42c40*/  LOP3.LUT R35, R35, 0xffff, RZ, 0xc0, !PT ;  /* 0x0000ffff23237812 */ /* 0x000fc400078ec0ff */
[----:B------:R-:W-:Y:S02]  /*42c50*/  LOP3.LUT R207, R207, 0xffff, RZ, 0xc0, !PT ;  /* 0x0000ffffcfcf7812 */ /* 0x000fe400078ec0ff */
[----:B------:R-:W-:Y:S02]  /*42c60*/  LOP3.LUT R96, R96, 0xffff, RZ, 0xc0, !PT ;  /* 0x0000ffff60607812 */ /* 0x000fe400078ec0ff */
[--C-:B0-----:R-:W-:Y:S02]  /*42c70*/  PRMT R29, R251, 0x3340, R26.reuse ;  /* 0x00003340fb1d7816 */ /* 0x101fe4000000001a */
[----:B------:R-:W-:Y:S02]  /*42c80*/  SHF.R.U32.HI R37, RZ, 0x8, R251 ;  /* 0x00000008ff257819 */ /* 0x000fe400000116fb */
[----:B------:R-:W-:Y:S01]  /*42c90*/  SHF.R.U32.HI R39, RZ, 0x8, R26 ;  /* 0x00000008ff277819 */ /* 0x000fe2000001161a */
[----:B------:R0:W-:Y:S01]  /*42ca0*/  STL [R1+0x1140], R29 ;  /* 0x0011401d01007387 */ /* 0x0001e20000100800 */
[----:B------:R-:W-:-:S02]  /*42cb0*/  SHF.R.U32.HI R33, RZ, 0x8, R200 ;  /* 0x00000008ff217819 */ /* 0x000fc400000116c8 */
[----:B------:R-:W-:Y:S02]  /*42cc0*/  PRMT R252, R252, 0x3340, R35 ;  /* 0x00003340fcfc7816 */ /* 0x000fe40000000023 */
[----:B------:R-:W-:Y:S02]  /*42cd0*/  SHF.R.U32.HI R41, RZ, 0x8, R207 ;  /* 0x00000008ff297819 */ /* 0x000fe400000116cf */
[----:B------:R-:W-:Y:S02]  /*42ce0*/  SHF.R.U32.HI R35, RZ, 0x8, R194 ;  /* 0x00000008ff237819 */ /* 0x000fe400000116c2 */
[----:B0-----:R-:W-:Y:S02]  /*42cf0*/  SHF.R.U32.HI R29, RZ, 0x8, R96 ;  /* 0x00000008ff1d7819 */ /* 0x001fe40000011660 */
[----:B------:R-:W-:Y:S02]  /*42d00*/  LOP3.LUT R37, R37, 0xffff, RZ, 0xc0, !PT ;  /* 0x0000ffff25257812 */ /* 0x000fe400078ec0ff */
[----:B------:R-:W-:-:S02]  /*42d10*/  LOP3.LUT R39, R39, 0xffff, RZ, 0xc0, !PT ;  /* 0x0000ffff27277812 */ /* 0x000fc400078ec0ff */
[----:B------:R-:W-:Y:S02]  /*42d20*/  LOP3.LUT R31, R31, 0xffff, RZ, 0xc0, !PT ;  /* 0x0000ffff1f1f7812 */ /* 0x000fe400078ec0ff */
        /* <DEDUP_REMOVED lines=14> */
[----:B------:R-:W-:Y:S01]  /*42e10*/  STL [R1+0xfc8], R29 ;  /* 0x000fc81d01007387 */ /* 0x000fe20000100800 */
[----:B----4-:R-:W-:-:S03]  /*42e20*/  LOP3.LUT R26, R47, 0xffff, RZ, 0xc0, !PT ;  /* 0x0000ffff2f1a7812 */ /* 0x010fc600078ec0ff */
[----:B------:R-:W4:Y:S01]  /*42e30*/  LDL.LU R47, [R1+0x47c] ;  /* 0x00047c00012f7983 */ /* 0x000f220000300800 */
[----:B--2---:R-:W-:Y:S02]  /*42e40*/  LOP3.LUT R24, R49, 0xffff, RZ, 0xc0, !PT ;  /* 0x0000ffff31187812 */ /* 0x004fe400078ec0ff */
[----:B------:R-:W-:Y:S02]  /*42e50*/  LOP3.LUT R162, R162, 0xffff, RZ, 0xc0, !PT ;  /* 0x0000ffffa2a27812 */ /* 0x000fe400078ec0ff */
[----:B------:R-:W-:Y:S02]  /*42e60*/  LOP3.LUT R160, R160, 0xffff, RZ, 0xc0, !PT ;  /* 0x0000ffffa0a07812 */ /* 0x000fe400078ec0ff */
[----:B------:R-:W-:Y:S02]  /*42e70*/  PRMT R35, R24, 0x3340, R162 ;  /* 0x0000334018237816 */ /* 0x000fe400000000a2 */
[----:B------:R-:W-:Y:S02]  /*42e80*/  LOP3.LUT R33, R17, 0xffff, RZ, 0xc0, !PT ;  /* 0x0000ffff11217812 */ /* 0x000fe400078ec0ff */
[----:B------:R-:W2:Y:S01]  /*42e90*/  LDL.LU R17, [R1+0x1970] ;  /* 0x0019700001117983 */ /* 0x000ea20000300800 */
        /* <DEDUP_REMOVED lines=8> */
[--C-:B------:R-:W-:Y:S02]  /*42f20*/  SHF.R.U32.HI R39, RZ, 0x8, R196.reuse ;  /* 0x00000008ff277819 */ /* 0x100fe400000116c4 */
[----:B0-----:R-:W-:Y:S02]  /*42f30*/  PRMT R35, R33, 0x3340, R196 ;  /* 0x0000334021237816 */ /* 0x001fe400000000c4 */
[----:B------:R-:W-:-:S03]  /*42f40*/  SHF.R.U32.HI R33, RZ, 0x8, R211 ;  /* 0x00000008ff217819 */ /* 0x000fc600000116d3 */
[----:B------:R0:W-:Y:S01]  /*42f50*/  STL [R1+0x118c], R35 ;  /* 0x00118c2301007387 */ /* 0x0001e20000100800 */
[----:B------:R-:W-:Y:S02]  /*42f60*/  SHF.R.U32.HI R29, RZ, 0x8, R24 ;  /* 0x00000008ff1d7819 */ /* 0x000fe40000011618 */
[----:B------:R-:W-:Y:S02]  /*42f70*/  SHF.R.U32.HI R31, RZ, 0x8, R162 ;  /* 0x00000008ff1f7819 */ /* 0x000fe400000116a2 */
[----:B------:R-:W-:Y:S02]  /*42f80*/  SHF.R.U32.HI R24, RZ, 0x8, R26 ;  /* 0x00000008ff187819 */ /* 0x000fe4000001161a */
[----:B------:R-:W-:Y:S02]  /*42f90*/  SHF.R.U32.HI R26, RZ, 0x8, R160 ;  /* 0x00000008ff1a7819 */ /* 0x000fe400000116a0 */
[----:B0-----:R-:W-:Y:S02]  /*42fa0*/  SHF.R.U32.HI R35, RZ, 0x8, R92 ;  /* 0x00000008ff237819 */ /* 0x001fe4000001165c */
[----:B------:R-:W-:-:S02]  /*42fb0*/  LOP3.LUT R37, R37, 0xffff, RZ, 0xc0, !PT ;  /* 0x0000ffff25257812 */ /* 0x000fc400078ec0ff */
[----:B------:R-:W-:Y:S02]  /*42fc0*/  LOP3.LUT R39, R39, 0xffff, RZ, 0xc0, !PT ;  /* 0x0000ffff27277812 */ /* 0x000fe400078ec0ff */
        /* <DEDUP_REMOVED lines=15> */
[----:B------:R-:W3:Y:S04]  /*430c0*/  LDL.LU R49, [R1+0x614] ;  /* 0x0006140001317983 */ /* 0x000ee80000300800 */
[----:B------:R-:W-:Y:S01]  /*430d0*/  STL [R1+0xf44], R24 ;  /* 0x000f441801007387 */ /* 0x000fe20000100800 */
[----:B----4-:R-:W-:-:S03]  /*430e0*/  LOP3.LUT R26, R47, 0xffff, RZ, 0xc0, !PT ;  /* 0x0000ffff2f1a7812 */ /* 0x010fc600078ec0ff */
[----:B------:R-:W4:Y:S01]  /*430f0*/  LDL.LU R47, [R1+0x610] ;  /* 0x00061000012f7983 */ /* 0x000f220000300800 */
[----:B------:R-:W-:Y:S02]  /*43100*/  LOP3.LUT R189, R189, 0xffff, RZ, 0xc0, !PT ;  /* 0x0000ffffbdbd7812 */ /* 0x000fe400078ec0ff */
[----:B------:R-:W-:Y:S02]  /*43110*/  LOP3.LUT R249, R249, 0xffff, RZ, 0xc0, !PT ;  /* 0x0000fffff9f97812 */ /* 0x000fe400078ec0ff */
[----:B0-----:R-:W-:Y:S02]  /*43120*/  PRMT R29, R26, 0x3340, R189 ;  /* 0x000033401a1d7816 */ /* 0x001fe400000000bd */
[----:B------:R-:W-:-:S03]  /*43130*/  LOP3.LUT R28, R28, 0xffff, RZ, 0xc0, !PT ;  /* 0x0000ffff1c1c7812 */ /* 0x000fc600078ec0ff */
[----:B------:R0:W-:Y:S01]  /*43140*/  STL [R1+0x1184], R29 ;  /* 0x0011841d01007387 */ /* 0x0001e20000100800 */
[----:B------:R-:W-:Y:S02]  /*43150*/  LOP3.LUT R247, R247, 0xffff, RZ, 0xc0, !PT ;  /* 0x0000fffff7f77812 */ /* 0x000fe400078ec0ff */
[----:B------:R-:W-:Y:S02]  /*43160*/  LOP3.LUT R31, R30, 0xffff, RZ, 0xc0, !PT ;  /* 0x0000ffff1e1f7812 */ /* 0x000fe400078ec0ff */
[----:B------:R-:W-:Y:S02]  /*43170*/  F2FP.SATFINITE.E5M2.F32.PACK_AB_MERGE_C R94, R95, R94, RZ ;  /* 0x0000005e5f5e723e */ /* 0x000fe400048060ff */
[----:B0-----:R-:W-:Y:S02]  /*43180*/  PRMT R29, R249, 0x3340, R28 ;  /* 0x00003340f91d7816 */ /* 0x001fe4000000001c */
[----:B------:R-:W-:-:S03]  /*43190*/  LOP3.LUT R209, R209, 0xffff, RZ, 0xc0, !PT ;  /* 0x0000ffffd1d17812 */ /* 0x000fc600078ec0ff */
[----:B------:R0:W-:Y:S01]  /*431a0*/  STL [R1+0x1128], R29 ;  /* 0x0011281d01007387 */ /* 0x0001e20000100800 */
[----:B------:R-:W-:Y:S02]  /*431b0*/  LOP3.LUT R94, R94, 0xffff, RZ, 0xc0, !PT ;  /* 0x0000ffff5e5e7812 */ /* 0x000fe400078ec0ff */
[----:B------:R-:W-:Y:S02]  /*431c0*/  SHF.R.U32.HI R33, RZ, 0x8, R249 ;  /* 0x00000008ff217819 */ /* 0x000fe400000116f9 */
[----:B------:R-:W-:Y:S02]  /*431d0*/  SHF.R.U32.HI R35, RZ, 0x8, R28 ;  /* 0x00000008ff237819 */ /* 0x000fe4000001161c */
[----:B0-----:R-:W-:Y:S02]  /*431e0*/  PRMT R29, R247, 0x3340, R31 ;  /* 0x00003340f71d7816 */ /* 0x001fe4000000001f */
[----:B------:R-:W-:Y:S02]  /*431f0*/  SHF.R.U32.HI R30, RZ, 0x8, R247 ;  /* 0x00000008ff1e7819 */ /* 0x000fe400000116f7 */
[----:B------:R-:W-:Y:S01]  /*43200*/  SHF.R.U32.HI R31, RZ, 0x8, R31 ;  /* 0x00000008ff1f7819 */ /* 0x000fe2000001161f */
[----:B------:R0:W-:Y:S01]  /*43210*/  STL [R1+0x112c], R29 ;  /* 0x00112c1d01007387 */ /* 0x0001e20000100800 */
[----:B------:R-:W-:-:S02]  /*43220*/  SHF.R.U32.HI R24, RZ, 0x8, R26 ;  /* 0x00000008ff187819 */ /* 0x000fc4000001161a */
[----:B------:R-:W-:Y:S02]  /*43230*/  SHF.R.U32.HI R28, RZ, 0x8, R209 ;  /* 0x00000008ff1c7819 */ /* 0x000fe400000116d1 */
[----:B------:R-:W-:Y:S02]  /*43240*/  SHF.R.U32.HI R26, RZ, 0x8, R189 ;  /* 0x00000008ff1a7819 */ /* 0x000fe400000116bd */
[----:B------:R-:W-:Y:S02]  /*43250*/  LOP3.LUT R33, R33, 0xffff, RZ, 0xc0, !PT ;  /* 0x0000ffff21217812 */ /* 0x000fe400078ec0ff */
[----:B0-----:R-:W-:Y:S02]  /*43260*/  SHF.R.U32.HI R29, RZ, 0x8, R94 ;  /* 0x00000008ff1d7819 */ /* 0x001fe4000001165e */
[----:B------:R-:W-:Y:S02]  /*43270*/  LOP3.LUT R35, R35, 0xffff, RZ, 0xc0, !PT ;  /* 0x0000ffff23237812 */ /* 0x000fe400078ec0ff */
        /* <DEDUP_REMOVED lines=12> */
[----:B------:R0:W-:Y:S04]  /*43340*/  STL [R1+0xf30], R33 ;  /* 0x000f302101007387 */ /* 0x0001e80000100800 */
[----:B------:R-:W-:Y:S04]  /*43350*/  STL [R1+0xf34], R30 ;  /* 0x000f341e01007387 */ /* 0x000fe80000100800 */
[----:B------:R-:W-:Y:S04]  /*43360*/  STL [R1+0xfb4], R29 ;  /* 0x000fb41d01007387 */ /* 0x000fe80000100800 */
[----:B------:R1:W-:Y:S01]  /*43370*/  STL [R1+0xfa8], R24 ;  /* 0x000fa81801007387 */ /* 0x0003e20000100800 */
[----:B----4-:R-:W-:-:S03]  /*43380*/  LOP3.LUT R26, R47, 0xffff, RZ, 0xc0, !PT ;  /* 0x0000ffff2f1a7812 */ /* 0x010fc600078ec0ff */
[----:B------:R-:W4:Y:S01]  /*43390*/  LDL.LU R47, [R1+0x484] ;  /* 0x00048400012f7983 */ /* 0x000f220000300800 */
[----:B---3--:R-:W-:Y:S02]  /*433a0*/  LOP3.LUT R28, R49, 0xffff, RZ, 0xc0, !PT ;  /* 0x0000ffff311c7812 */ /* 0x008fe400078ec0ff */
[----:B------:R-:W-:Y:S02]  /*433b0*/  LOP3.LUT R158, R158, 0xffff, RZ, 0xc0, !PT ;  /* 0x0000ffff9e9e7812 */ /* 0x000fe400078ec0ff */
[----:B------:R-:W-:Y:S02]  /*433c0*/  LOP3.LUT R156, R156, 0xffff, RZ, 0xc0, !PT ;  /* 0x0000ffff9c9c7812 */ /* 0x000fe400078ec0ff */
[----:B------:R-:W-:Y:S02]  /*433d0*/  PRMT R31, R28, 0x3340, R158 ;  /* 0x000033401c1f7816 */ /* 0x000fe4000000009e */
[----:B0-----:R-:W-:Y:S02]  /*433e0*/  PRMT R33, R26, 0x3340, R156 ;  /* 0x000033401a217816 */ /* 0x001fe4000000009c */
[----:B-1----:R-:W-:-:S02]  /*433f0*/  LOP3.LUT R24, R4, 0xffff, RZ, 0xc0, !PT ;  /* 0x0000ffff04187812 */ /* 0x002fc400078ec0ff */
[----:B------:R-:W-:Y:S01]  /*43400*/  LOP3.LUT R192, R192, 0xffff, RZ, 0xc0, !PT ;  /* 0x0000ffffc0c07812 */ /* 0x000fe200078ec0ff */
[----:B------:R-:W3:Y:S01]  /*43410*/  LDL.LU R4, [R1+0x196c] ;  /* 0x00196c0001047983 */ /* 0x000ee20000300800 */
[----:B------:R-:W-:-:S03]  /*43420*/  F2FP.SATFINITE.E5M2.F32.PACK_AB_MERGE_C R88, R89, R88, RZ ;  /* 0x000000585958723e */ /* 0x000fc600048060ff */
[----:B------:R-:W-:Y:S01]  /*43430*/  STL [R1+0x1110], R31 ;  /* 0x0011101f01007387 */ /* 0x000fe20000100800 */
[----:B------:R-:W-:-:S03]  /*43440*/  LOP3.LUT R213, R213, 0xffff, RZ, 0xc0, !PT ;  /* 0x0000ffffd5d57812 */ /* 0x000fc600078ec0ff */
[----:B------:R0:W-:Y:S01]  /*43450*/  STL [R1+0x111c], R33 ;  /* 0x00111c2101007387 */ /* 0x0001e20000100800 */
[----:B------:R-:W-:Y:S02]  /*43460*/  LOP3.LUT R88, R88, 0xffff, RZ, 0xc0, !PT ;  /* 0x0000ffff58587812 */ /* 0x000fe400078ec0ff */
        /* <DEDUP_REMOVED lines=8> */
[----:B------:R-:W-:Y:S02]  /*434f0*/  SHF.R.U32.HI R26, RZ, 0x8, R156 ;  /* 0x00000008ff1a7819 */ /* 0x000fe4000001169c */
[--C-:B0-----:R-:W-:Y:S02]  /*43500*/  PRMT R33, R213, 0x3340, R88.reuse ;  /* 0x00003340d5217816 */ /* 0x101fe40000000058 */
[----:B------:R-:W-:Y:S02]  /*43510*/  SHF.R.U32.HI R88, RZ, 0x8, R88 ;  /* 0x00000008ff587819 */ /* 0x000fe40000011658 */
[----:B------:R-:W-:-:S02]  /*43520*/  LOP3.LUT R31, R31, 0xffff, RZ, 0xc0, !PT ;  /* 0x0000ffff1f1f7812 */ /* 0x000fc400078ec0ff */
[----:B------:R-:W-:Y:S02]  /*43530*/  LOP3.LUT R192, R192, 0xffff, RZ, 0xc0, !PT ;  /* 0x0000ffffc0c07812 */ /* 0x000fe400078ec0ff */
[----:B------:R-:W-:Y:S02]  /*43540*/  LOP3.LUT R24, R24, 0xffff, RZ, 0xc0, !PT ;  /* 0x0000ffff18187812 */ /* 0x000fe400078ec0ff */
[----:B------:R-:W-:Y:S01]  /*43550*/  LOP3.LUT R88, R88, 0xffff, RZ, 0xc0, !PT ;  /* 0x0000ffff58587812 */ /* 0x000fe200078ec0ff */
[----:B------:R0:W-:Y:S01]  /*43560*/  STL [R1+0x1180], R33 ;  /* 0x0011802101007387 */ /* 0x0001e20000100800 */
[----:B------:R-:W-:Y:S02]  /*43570*/  LOP3.LUT R29, R29, 0xffff, RZ, 0xc0, !PT ;  /* 0x0000ffff1d1d7812 */ /* 0x000fe400078ec0ff */
[----:B------:R-:W-:Y:S02]  /*43580*/  LOP3.LUT R30, R30, 0xffff, RZ, 0xc0, !PT ;  /* 0x0000ffff1e1e7812 */ /* 0x000fe400078ec0ff */
[----:B------:R-:W-:-:S02]  /*43590*/  LOP3.LUT R28, R28, 0xffff, RZ, 0xc0, !PT ;  /* 0x0000ffff1c1c7812 */ /* 0x000fc400078ec0ff */
[----:B------:R-:W-:Y:S02]  /*435a0*/  LOP3.LUT R26, R26, 0xffff, RZ, 0xc0, !PT ;  /* 0x0000ffff1a1a7812 */ /* 0x000fe400078ec0ff */
[----:B0-----:R-:W-:Y:S02]  /*435b0*/  PRMT R33, R31, 0x3340, R192 ;  /* 0x000033401f217816 */ /* 0x001fe400000000c0 */
[----:B------:R-:W-:Y:S02]  /*435c0*/  PRMT R31, R24, 0x3340, R88 ;  /* 0x00003340181f7816 */ /* 0x000fe40000000058 */
[----:B------:R-:W-:Y:S02]  /*435d0*/  PRMT R24, R29, 0x3340, R30 ;  /* 0x000033401d187816 */ /* 0x000fe4000000001e */
[----:B------:R-:W-:Y:S01]  /*435e0*/  PRMT R28, R28, 0x3340, R26 ;  /* 0x000033401c1c7816 */ /* 0x000fe2000000001a */
[----:B------:R-:W-:Y:S04]  /*435f0*/  STL [R1+0xfa0], R33 ;  /* 0x000fa02101007387 */ /* 0x000fe80000100800 */
[----:B------:R-:W-:Y:S04]  /*43600*/  STL [R1+0xfa4], R31 ;  /* 0x000fa41f01007387 */ /* 0x000fe80000100800 */
[----:B------:R2:W-:Y:S04]  /*43610*/  STL [R1+0xf1c], R24 ;  /* 0x000f1c1801007387 */ /* 0x0005e80000100800 */
[----:B------:R0:W-:Y:S01]  /*43620*/  STL [R1+0xf28], R28 ;  /* 0x000f281c01007387 */ /* 0x0001e20000100800 */
[----:B--2---:R-:W-:-:S03]  /*43630*/  LOP3.LUT R24, R17, 0xffff, RZ, 0xc0, !PT ;  /* 0x0000ffff11187812 */ /* 0x004fc600078ec0ff */
[----:B------:R-:W2:Y:S04]  /*43640*/  LDL.LU R17, [R1+0x1968] ;  /* 0x0019680001117983 */ /* 0x000ea80000300800 */
[----:B------:R-:W3:Y:S01]  /*43650*/  LDL.LU R49, [R1+0x60c] ;  /* 0x00060c0001317983 */ /* 0x000ee20000300800 */
[----:B----4-:R-:W-:-:S03]  /*43660*/  LOP3.LUT R26, R47, 0xffff, RZ, 0xc0, !PT ;  /* 0x0000ffff2f1a7812 */ /* 0x010fc600078ec0ff */
[----:B------:R-:W4:Y:S01]  /*43670*/  LDL.LU R47, [R1+0x608] ;  /* 0x00060800012f7983 */ /* 0x000f220000300800 */
[----:B------:R-:W-:Y:S02]  /*43680*/  LOP3.LUT R185, R185, 0xffff, RZ, 0xc0, !PT ;  /* 0x0000ffffb9b97812 */ /* 0x000fe400078ec0ff */
[----:B------:R-:W-:Y:S02]  /*43690*/  LOP3.LUT R187, R187, 0xffff, RZ, 0xc0, !PT ;  /* 0x0000ffffbbbb7812 */ /* 0x000fe400078ec0ff */
[----:B------:R-:W-:Y:S02]  /*436a0*/  LOP3.LUT R245, R245, 0xffff, RZ, 0xc0, !PT ;  /* 0x0000fffff5f57812 */ /* 0x000fe400078ec0ff */
[----:B------:R-:W-:Y:S02]  /*436b0*/  LOP3.LUT R32, R32, 0xffff, RZ, 0xc0, !PT ;  /* 0x0000ffff20207812 */ /* 0x000fe400078ec0ff */
[----:B------:R-:W-:Y:S02]  /*436c0*/  PRMT R30, R26, 0x3340, R185 ;  /* 0x000033401a1e7816 */ /* 0x000fe400000000b9 */
[----:B------:R-:W-:-:S02]  /*436d0*/  PRMT R31, R24, 0x3340, R187 ;  /* 0x00003340181f7816 */ /* 0x000fc400000000bb */
[--C-:B------:R-:W-:Y:S01]  /*436e0*/  PRMT R33, R245, 0x3340, R32.reuse ;  /* 0x00003340f5217816 */ /* 0x100fe20000000020 */
[----:B------:R1:W-:Y:S01]  /*436f0*/  STL [R1+0x1174], R30 ;  /* 0x0011741e01007387 */ /* 0x0003e20000100800 */
[----:B------:R-:W-:Y:S02]  /*43700*/  LOP3.LUT R243, R243, 0xffff, RZ, 0xc0, !PT ;  /* 0x0000fffff3f37812 */ /* 0x000fe400078ec0ff */
[----:B------:R-:W-:Y:S01]  /*43710*/  LOP3.LUT R34, R34, 0xffff, RZ, 0xc0, !PT ;  /* 0x0000ffff22227812 */ /* 0x000fe200078ec0ff */
[----:B------:R1:W-:Y:S01]  /*43720*/  STL [R1+0x1178], R31 ;  /* 0x0011781f01007387 */ /* 0x0003e20000100800 */
[----:B------:R-:W-:-:S03]  /*43730*/  SHF.R.U32.HI R32, RZ, 0x8, R32 ;  /* 0x00000008ff207819 */ /* 0x000fc60000011620 */
[----:B------:R1:W-:Y:S01]  /*43740*/  STL [R1+0x10fc], R33 ;  /* 0x0010fc2101007387 */ /* 0x0003e20000100800 */
[----:B0-----:R-:W-:Y:S02]  /*43750*/  SHF.R.U32.HI R28, RZ, 0x8, R26 ;  /* 0x00000008ff1c7819 */ /* 0x001fe4000001161a */
[----:B-1----:R-:W-:Y:S02]  /*43760*/  SHF.R.U32.HI R30, RZ, 0x8, R245 ;  /* 0x00000008ff1e7819 */ /* 0x002fe400000116f5 */
[----:B------:R-:W-:Y:S02]  /*43770*/  SHF.R.U32.HI R29, RZ, 0x8, R185 ;  /* 0x00000008ff1d7819 */ /* 0x000fe400000116b9 */
[----:B------:R-:W-:Y:S02]  /*43780*/  SHF.R.U32.HI R31, RZ, 0x8, R243 ;  /* 0x00000008ff1f7819 */ /* 0x000fe400000116f3 */
[--C-:B------:R-:W-:Y:S02]  /*43790*/  PRMT R33, R243, 0x3340, R34.reuse ;  /* 0x00003340f3217816 */ /* 0x100fe40000000022 */
[----:B------:R-:W-:-:S02]  /*437a0*/  SHF.R.U32.HI R34, RZ, 0x8, R34 ;  /* 0x00000008ff227819 */ /* 0x000fc40000011622 */
[----:B------:R-:W-:Y:S02]  /*437b0*/  SHF.R.U32.HI R26, RZ, 0x8, R24 ;  /* 0x00000008ff1a7819 */ /* 0x000fe40000011618 */
[----:B------:R-:W-:Y:S02]  /*437c0*/  SHF.R.U32.HI R24, RZ, 0x8, R187 ;  /* 0x00000008ff187819 */ /* 0x000fe400000116bb */
[----:B------:R-:W-:Y:S02]  /*437d0*/  LOP3.LUT R30, R30, 0xffff, RZ, 0xc0, !PT ;  /* 0x0000ffff1e1e7812 */ /* 0x000fe400078ec0ff */
[----:B------:R-:W-:Y:S02]  /*437e0*/  LOP3.LUT R32, R32, 0xffff, RZ, 0xc0, !PT ;  /* 0x0000ffff20207812 */ /* 0x000fe400078ec0ff */
[----:B------:R-:W-:Y:S02]  /*437f0*/  LOP3.LUT R31, R31, 0xffff, RZ, 0xc0, !PT ;  /* 0x0000ffff1f1f7812 */ /* 0x000fe400078ec0ff */
[----:B------:R-:W-:-:S02]  /*43800*/  LOP3.LUT R34, R34, 0xffff, RZ, 0xc0, !PT ;  /* 0x0000ffff22227812 */ /* 0x000fc400078ec0ff */
[----:B------:R-:W-:Y:S02]  /*43810*/  LOP3.LUT R28, R28, 0xffff, RZ, 0xc0, !PT ;  /* 0x0000ffff1c1c7812 */ /* 0x000fe400078ec0ff */
[----:B------:R-:W-:Y:S02]  /*43820*/  LOP3.LUT R29, R29, 0xffff, RZ, 0xc0, !PT ;  /* 0x0000ffff1d1d7812 */ /* 0x000fe400078ec0ff */
[----:B------:R-:W-:Y:S02]  /*43830*/  LOP3.LUT R26, R26, 0xffff, RZ, 0xc0, !PT ;  /* 0x0000ffff1a1a7812 */ /* 0x000fe400078ec0ff */
[----:B------:R-:W-:Y:S02]  /*43840*/  LOP3.LUT R24, R24, 0xffff, RZ, 0xc0, !PT ;  /* 0x0000ffff18187812 */ /* 0x000fe400078ec0ff */
[----:B------:R-:W-:Y:S02]  /*43850*/  PRMT R32, R30, 0x3340, R32 ;  /* 0x000033401e207816 */ /* 0x000fe40000000020 */
[----:B------:R-:W-:-:S02]  /*43860*/  PRMT R30, R31, 0x3340, R34 ;  /* 0x000033401f1e7816 */ /* 0x000fc40000000022 */
[----:B------:R-:W-:Y:S01]  /*43870*/  PRMT R29, R28, 0x3340, R29 ;  /* 0x000033401c1d7816 */ /* 0x000fe2000000001d */
[----:B------:R-:W-:Y:S01]  /*43880*/  STL [R1+0x1100], R33 ;  /* 0x0011002101007387 */ /* 0x000fe20000100800 */
[----:B------:R-:W-:-:S03]  /*43890*/  PRMT R28, R26, 0x3340, R24 ;  /* 0x000033401a1c7816 */ /* 0x000fc60000000018 */
[----:B------:R-:W-:Y:S04]  /*438a0*/  STL [R1+0xf0c], R32 ;  /* 0x000f0c2001007387 */ /* 0x000fe80000100800 */
[----:B------:R0:W-:Y:S04]  /*438b0*/  STL [R1+0xf10], R30 ;  /* 0x000f101e01007387 */ /* 0x0001e80000100800 */
[----:B------:R-:W-:Y:S04]  /*438c0*/  STL [R1+0xf98], R29 ;  /* 0x000f981d01007387 */ /* 0x000fe80000100800 */
[----:B------:R1:W-:Y:S01]  /*438d0*/  STL [R1+0xf9c], R28 ;  /* 0x000f9c1c01007387 */ /* 0x0003e20000100800 */
[----:B----4-:R-:W-:-:S03]  /*438e0*/  LOP3.LUT R24, R47, 0xffff, RZ, 0xc0, !PT ;  /* 0x0000ffff2f187812 */ /* 0x010fc600078ec0ff */
[----:B------:R-:W4:Y:S01]  /*438f0*/  LDL.LU R47, [R1+0x48c] ;  /* 0x00048c00012f7983 */ /* 0x000f220000300800 */
[----:B---3--:R-:W-:Y:S02]  /*43900*/  LOP3.LUT R26, R49, 0xffff, RZ, 0xc0, !PT ;  /* 0x0000ffff311a7812 */ /* 0x008fe400078ec0ff */
[----:B------:R-:W-:Y:S02]  /*43910*/  LOP3.LUT R154, R154, 0xffff, RZ, 0xc0, !PT ;  /* 0x0000ffff9a9a7812 */ /* 0x000fe400078ec0ff */
[----:B------:R-:W-:Y:S02]  /*43920*/  LOP3.LUT R152, R152, 0xffff, RZ, 0xc0, !PT ;  /* 0x0000ffff98987812 */ /* 0x000fe400078ec0ff */
[----:B------:R-:W-:Y:S02]  /*43930*/  LOP3.LUT R217, R217, 0xffff, RZ, 0xc0, !PT ;  /* 0x0000ffffd9d97812 */ /* 0x000fe400078ec0ff */
[----:B------:R-:W-:Y:S02]  /*43940*/  LOP3.LUT R84, R84, 0xffff, RZ, 0xc0, !PT ;  /* 0x0000ffff54547812 */ /* 0x000fe400078ec0ff */
[----:B0-----:R-:W-:-:S02]  /*43950*/  PRMT R30, R26, 0x3340, R154 ;  /* 0x000033401a1e7816 */ /* 0x001fc4000000009a */
[----:B------:R-:W-:Y:S02]  /*43960*/  PRMT R31, R24, 0x3340, R152 ;  /* 0x00003340181f7816 */ /* 0x000fe40000000098 */
[--C-:B------:R-:W-:Y:S01]  /*43970*/  PRMT R32, R217, 0x3340, R84.reuse ;  /* 0x00003340d9207816 */ /* 0x100fe20000000054 */
[----:B------:R0:W-:Y:S01]  /*43980*/  STL [R1+0x1104], R30 ;  /* 0x0011041e01007387 */ /* 0x0001e20000100800 */
[----:B------:R-:W-:Y:S02]  /*43990*/  LOP3.LUT R215, R215, 0xffff, RZ, 0xc0, !PT ;  /* 0x0000ffffd7d77812 */ /* 0x000fe400078ec0ff */
[----:B------:R-:W-:Y:S01]  /*439a0*/  LOP3.LUT R86, R86, 0xffff, RZ, 0xc0, !PT ;  /* 0x0000ffff56567812 */ /* 0x000fe200078ec0ff */
[----:B------:R3:W-:Y:S01]  /*439b0*/  STL [R1+0x1108], R31 ;  /* 0x0011081f01007387 */ /* 0x0007e20000100800 */
[----:B------:R-:W-:-:S03]  /*439c0*/  SHF.R.U32.HI R84, RZ, 0x8, R84 ;  /* 0x00000008ff547819 */ /* 0x000fc60000011654 */
[----:B------:R2:W-:Y:S01]  /*439d0*/  STL [R1+0x116c], R32 ;  /* 0x00116c2001007387 */ /* 0x0005e20000100800 */
[----:B-1----:R-:W-:Y:S02]  /*439e0*/  SHF.R.U32.HI R28, RZ, 0x8, R26 ;  /* 0x00000008ff1c7819 */ /* 0x002fe4000001161a */
[----:B0-----:R-:W-:Y:S02]  /*439f0*/  SHF.R.U32.HI R30, RZ, 0x8, R217 ;  /* 0x00000008ff1e7819 */ /* 0x001fe400000116d9 */
[----:B------:R-:W-:Y:S02]  /*43a00*/  SHF.R.U32.HI R29, RZ, 0x8, R154 ;  /* 0x00000008ff1d7819 */ /* 0x000fe4000001169a */
[----:B---3--:R-:W-:Y:S02]  /*43a10*/  SHF.R.U32.HI R31, RZ, 0x8, R215 ;  /* 0x00000008ff1f7819 */ /* 0x008fe400000116d7 */
[--C-:B--2---:R-:W-:Y:S02]  /*43a20*/  PRMT R32, R215, 0x3340, R86.reuse ;  /* 0x00003340d7207816 */ /* 0x104fe40000000056 */
[----:B------:R-:W-:-:S02]  /*43a30*/  SHF.R.U32.HI R86, RZ, 0x8, R86 ;  /* 0x00000008ff567819 */ /* 0x000fc40000011656 */
[----:B------:R-:W-:Y:S02]  /*43a40*/  SHF.R.U32.HI R26, RZ, 0x8, R24 ;  /* 0x00000008ff1a7819 */ /* 0x000fe40000011618 */
[----:B------:R-:W-:Y:S02]  /*43a50*/  SHF.R.U32.HI R24, RZ, 0x8, R152 ;  /* 0x00000008ff187819 */ /* 0x000fe40000011698 */
[----:B------:R-:W-:Y:S02]  /*43a60*/  LOP3.LUT R30, R30, 0xffff, RZ, 0xc0, !PT ;  /* 0x0000ffff1e1e7812 */ /* 0x000fe400078ec0ff */
[----:B------:R-:W-:Y:S02]  /*43a70*/  LOP3.LUT R84, R84, 0xffff, RZ, 0xc0, !PT ;  /* 0x0000ffff54547812 */ /* 0x000fe400078ec0ff */
[----:B------:R-:W-:Y:S02]  /*43a80*/  LOP3.LUT R31, R31, 0xffff, RZ, 0xc0, !PT ;  /* 0x0000ffff1f1f7812 */ /* 0x000fe400078ec0ff */
[----:B------:R-:W-:Y:S01]  /*43a90*/  LOP3.LUT R86, R86, 0xffff, RZ, 0xc0, !PT ;  /* 0x0000ffff56567812 */ /* 0x000fe200078ec0ff */
[----:B------:R0:W-:Y:S01]  /*43aa0*/  STL [R1+0x1170], R32 ;  /* 0x0011702001007387 */ /* 0x0001e20000100800 */
[----:B------:R-:W-:-:S02]  /*43ab0*/  LOP3.LUT R28, R28, 0xffff, RZ, 0xc0, !PT ;  /* 0x0000ffff1c1c7812 */ /* 0x000fc400078ec0ff */
[----:B------:R-:W-:Y:S02]  /*43ac0*/  LOP3.LUT R29, R29, 0xffff, RZ, 0xc0, !PT ;  /* 0x0000ffff1d1d7812 */ /* 0x000fe400078ec0ff */
[----:B------:R-:W-:Y:S02]  /*43ad0*/  LOP3.LUT R26, R26, 0xffff, RZ, 0xc0, !PT ;  /* 0x0000ffff1a1a7812 */ /* 0x000fe400078ec0ff */
[----:B------:R-:W-:Y:S02]  /*43ae0*/  LOP3.LUT R24, R24, 0xffff, RZ, 0xc0, !PT ;  /* 0x0000ffff18187812 */ /* 0x000fe400078ec0ff */
[----:B0-----:R-:W-:Y:S02]  /*43af0*/  PRMT R32, R30, 0x3340, R84 ;  /* 0x000033401e207816 */ /* 0x001fe40000000054 */
[----:B------:R-:W-:Y:S02]  /*43b00*/  PRMT R30, R31, 0x3340, R86 ;  /* 0x000033401f1e7816 */ /* 0x000fe40000000056 */
[----:B------:R-:W-:-:S02]  /*43b10*/  PRMT R29, R28, 0x3340, R29 ;  /* 0x000033401c1d7816 */ /* 0x000fc4000000001d */
[----:B------:R-:W-:Y:S01]  /*43b20*/  PRMT R28, R26, 0x3340, R24 ;  /* 0x000033401a1c7816 */ /* 0x000fe20000000018 */
[----:B------:R-:W-:Y:S01]  /*43b30*/  STL [R1+0xf84], R32 ;  /* 0x000f842001007387 */ /* 0x000fe20000100800 */
[----:B------:R-:W-:-:S03]  /*43b40*/  LOP3.LUT R26, R4, 0xffff, RZ, 0xc0, !PT ;  /* 0x0000ffff041a7812 */ /* 0x000fc600078ec0ff */
[----:B------:R-:W-:Y:S04]  /*43b50*/  STL [R1+0xf88], R30 ;  /* 0x000f881e01007387 */ /* 0x000fe80000100800 */
[----:B------:R-:W-:Y:S04]  /*43b60*/  STL [R1+0xf14], R29 ;  /* 0x000f141d01007387 */ /* 0x000fe80000100800 */
[----:B------:R0:W-:Y:S04]  /*43b70*/  STL [R1+0xf18], R28 ;  /* 0x000f181c01007387 */ /* 0x0001e80000100800 */
[----:B------:R-:W2:Y:S04]  /*43b80*/  LDL.LU R4, [R1+0x1964] ;  /* 0x0019640001047983 */ /* 0x000ea80000300800 */
[----:B------:R-:W3:Y:S01]  /*43b90*/  LDL.LU R49, [R1+0x600] ;  /* 0x0006000001317983 */ /* 0x000ee20000300800 */
[----:B----4-:R-:W-:-:S03]  /*43ba0*/  LOP3.LUT R24, R47, 0xffff, RZ, 0xc0, !PT ;  /* 0x0000ffff2f187812 */ /* 0x010fc600078ec0ff */
[----:B------:R-:W4:Y:S01]  /*43bb0*/  LDL.LU R47, [R1+0x490] ;  /* 0x00049000012f7983 */ /* 0x000f220000300800 */
[----:B------:R-:W-:Y:S02]  /*43bc0*/  LOP3.LUT R181, R181, 0xffff, RZ, 0xc0, !PT ;  /* 0x0000ffffb5b57812 */ /* 0x000fe400078ec0ff */
[----:B0-----:R-:W-:Y:S02]  /*43bd0*/  SHF.R.U32.HI R28, RZ, 0x8, R24 ;  /* 0x00000008ff1c7819 */ /* 0x001fe40000011618 */
[----:B------:R-:W-:Y:S02]  /*43be0*/  PRMT R24, R24, 0x3340, R181 ;  /* 0x0000334018187816 */ /* 0x000fe400000000b5 */
[----:B------:R-:W-:Y:S02]  /*43bf0*/  LOP3.LUT R241, R241, 0xffff, RZ, 0xc0, !PT ;  /* 0x0000fffff1f17812 */ /* 0x000fe400078ec0ff */
[----:B------:R-:W-:Y:S02]  /*43c00*/  LOP3.LUT R36, R36, 0xffff, RZ, 0xc0, !PT ;  /* 0x0000ffff24247812 */ /* 0x000fe400078ec0ff */
[----:B------:R-:W-:-:S02]  /*43c10*/  LOP3.LUT R239, R239, 0xffff, RZ, 0xc0, !PT ;  /* 0x0000ffffefef7812 */ /* 0x000fc400078ec0ff */
[----:B------:R-:W-:Y:S01]  /*43c20*/  LOP3.LUT R38, R38, 0xffff, RZ, 0xc0, !PT ;  /* 0x0000ffff26267812 */ /* 0x000fe200078ec0ff */
[----:B------:R0:W-:Y:S01]  /*43c30*/  STL [R1+0x1164], R24 ;  /* 0x0011641801007387 */ /* 0x0001e20000100800 */
[----:B------:R-:W-:Y:S02]  /*43c40*/  LOP3.LUT R183, R183, 0xffff, RZ, 0xc0, !PT ;  /* 0x0000ffffb7b77812 */ /* 0x000fe400078ec0ff */
[----:B------:R-:W-:Y:S02]  /*43c50*/  PRMT R34, R239, 0x3340, R38 ;  /* 0x00003340ef227816 */ /* 0x000fe40000000026 */
[----:B------:R-:W-:Y:S02]  /*43c60*/  SHF.R.U32.HI R32, RZ, 0x8, R241 ;  /* 0x00000008ff207819 */ /* 0x000fe400000116f1 */
[--C-:B0-----:R-:W-:Y:S02]  /*43c70*/  PRMT R24, R241, 0x3340, R36.reuse ;  /* 0x00003340f1187816 */ /* 0x101fe40000000024 */
[----:B------:R-:W-:-:S02]  /*43c80*/  SHF.R.U32.HI R33, RZ, 0x8, R36 ;  /* 0x00000008ff217819 */ /* 0x000fc40000011624 */
[----:B------:R-:W-:Y:S01]  /*43c90*/  SHF.R.U32.HI R30, RZ, 0x8, R239 ;  /* 0x00000008ff1e7819 */ /* 0x000fe200000116ef */
[----:B------:R0:W-:Y:S01]  /*43ca0*/  STL [R1+0x10f4], R24 ;  /* 0x0010f41801007387 */ /* 0x0001e20000100800 */
[----:B------:R-:W-:Y:S02]  /*43cb0*/  SHF.R.U32.HI R31, RZ, 0x8, R38 ;  /* 0x00000008ff1f7819 */ /* 0x000fe40000011626 */
[----:B------:R-:W-:Y:S01]  /*43cc0*/  SHF.R.U32.HI R29, RZ, 0x8, R181 ;  /* 0x00000008ff1d7819 */ /* 0x000fe200000116b5 */
[----:B------:R1:W-:Y:S01]  /*43cd0*/  STL [R1+0x10f8], R34 ;  /* 0x0010f82201007387 */ /* 0x0003e20000100800 */
[----:B------:R-:W-:Y:S02]  /*43ce0*/  LOP3.LUT R32, R32, 0xffff, RZ, 0xc0, !PT ;  /* 0x0000ffff20207812 */ /* 0x000fe400078ec0ff */
[----:B------:R-:W-:Y:S02]  /*43cf0*/  LOP3.LUT R33, R33, 0xffff, RZ, 0xc0, !PT ;  /* 0x0000ffff21217812 */ /* 0x000fe400078ec0ff */
[----:B0-----:R-:W-:-:S02]  /*43d00*/  SHF.R.U32.HI R24, RZ, 0x8, R26 ;  /* 0x00000008ff187819 */ /* 0x001fc4000001161a */
[--C-:B-1----:R-:W-:Y:S02]  /*43d10*/  PRMT R34, R26, 0x3340, R183.reuse ;  /* 0x000033401a227816 */ /* 0x102fe400000000b7 */
[----:B------:R-:W-:Y:S02]  /*43d20*/  SHF.R.U32.HI R26, RZ, 0x8, R183 ;  /* 0x00000008ff1a7819 */ /* 0x000fe400000116b7 */
[----:B------:R-:W-:Y:S02]  /*43d30*/  LOP3.LUT R30, R30, 0xffff, RZ, 0xc0, !PT ;  /* 0x0000ffff1e1e7812 */ /* 0x000fe400078ec0ff */
[----:B------:R-:W-:Y:S02]  /*43d40*/  LOP3.LUT R31, R31, 0xffff, RZ, 0xc0, !PT ;  /* 0x0000ffff1f1f7812 */ /* 0x000fe400078ec0ff */
[----:B------:R-:W-:Y:S02]  /*43d50*/  LOP3.LUT R28, R28, 0xffff, RZ, 0xc0, !PT ;  /* 0x0000ffff1c1c7812 */ /* 0x000fe400078ec0ff */
[----:B------:R-:W-:-:S02]  /*43d60*/  LOP3.LUT R29, R29, 0xffff, RZ, 0xc0, !PT ;  /* 0x0000ffff1d1d7812 */ /* 0x000fc400078ec0ff */
        /* <DEDUP_REMOVED lines=16> */
[----:B------:R-:W-:Y:S02]  /*43e70*/  LOP3.LUT R80, R80, 0xffff, RZ, 0xc0, !PT ;  /* 0x0000ffff50507812 */ /* 0x000fe400078ec0ff */
[----:B------:R-:W-:Y:S02]  /*43e80*/  PRMT R29, R26, 0x3340, R22 ;  /* 0x000033401a1d7816 */ /* 0x000fe40000000016 */
[----:B------:R-:W-:-:S02]  /*43e90*/  LOP3.LUT R177, R177, 0xffff, RZ, 0xc0, !PT ;  /* 0x0000ffffb1b17812 */ /* 0x000fc400078ec0ff */
[----:B------:R-:W-:Y:S01]  /*43ea0*/  PRMT R31, R219, 0x3340, R80 ;  /* 0x00003340db1f7816 */ /* 0x000fe20000000050 */
[----:B------:R1:W-:Y:S01]  /*43eb0*/  STL [R1+0x10ec], R29 ;  /* 0x0010ec1d01007387 */ /* 0x0003e20000100800 */
[----:B0-----:R-:W-:Y:S02]  /*43ec0*/  SHF.R.U32.HI R24, RZ, 0x8, R26 ;  /* 0x00000008ff187819 */ /* 0x001fe4000001161a */
[----:B------:R-:W-:Y:S01]  /*43ed0*/  SHF.R.U32.HI R26, RZ, 0x8, R22 ;  /* 0x00000008ff1a7819 */ /* 0x000fe20000011616 */
[----:B------:R0:W-:Y:S01]  /*43ee0*/  STL [R1+0x115c], R31 ;  /* 0x00115c1f01007387 */ /* 0x0001e20000100800 */
[----:B------:R-:W-:Y:S02]  /*43ef0*/  SHF.R.U32.HI R22, RZ, 0x8, R219 ;  /* 0x00000008ff167819 */ /* 0x000fe400000116db */
[----:B------:R-:W-:Y:S02]  /*43f00*/  SHF.R.U32.HI R30, RZ, 0x8, R80 ;  /* 0x00000008ff1e7819 */ /* 0x000fe40000011650 */
[----:B-1----:R-:W-:-:S02]  /*43f10*/  SHF.R.U32.HI R29, RZ, 0x8, R28 ;  /* 0x00000008ff1d7819 */ /* 0x002fc4000001161c */
[--C-:B------:R-:W-:Y:S02]  /*43f20*/  PRMT R28, R28, 0x3340, R177.reuse ;  /* 0x000033401c1c7816 */ /* 0x100fe400000000b1 */
[----:B0-----:R-:W-:Y:S02]  /*43f30*/  SHF.R.U32.HI R31, RZ, 0x8, R177 ;  /* 0x00000008ff1f7819 */ /* 0x001fe400000116b1 */
[----:B------:R-:W-:Y:S01]  /*43f40*/  LOP3.LUT R22, R22, 0xffff, RZ, 0xc0, !PT ;  /* 0x0000ffff16167812 */ /* 0x000fe200078ec0ff */
[----:B------:R0:W-:Y:S01]  /*43f50*/  STL [R1+0x1160], R28 ;  /* 0x0011601c01007387 */ /* 0x0001e20000100800 */
[----:B------:R-:W-:Y:S02]  /*43f60*/  LOP3.LUT R30, R30, 0xffff, RZ, 0xc0, !PT ;  /* 0x0000ffff1e1e7812 */ /* 0x000fe400078ec0ff */
[----:B------:R-:W-:Y:S02]  /*43f70*/  LOP3.LUT R24, R24, 0xffff, RZ, 0xc0, !PT ;  /* 0x0000ffff18187812 */ /* 0x000fe400078ec0ff */
[----:B------:R-:W-:-:S02]  /*43f80*/  LOP3.LUT R26, R26, 0xffff, RZ, 0xc0, !PT ;  /* 0x0000ffff1a1a7812 */ /* 0x000fc400078ec0ff */
[----:B0-----:R-:W-:Y:S02]  /*43f90*/  LOP3.LUT R28, R29, 0xffff, RZ, 0xc0, !PT ;  /* 0x0000ffff1d1c7812 */ /* 0x001fe400078ec0ff */
[----:B------:R-:W-:Y:S02]  /*43fa0*/  LOP3.LUT R29, R31, 0xffff, RZ, 0xc0, !PT ;  /* 0x0000ffff1f1d7812 */ /* 0x000fe400078ec0ff */
[----:B------:R-:W-:Y:S02]  /*43fb0*/  PRMT R30, R22, 0x3340, R30 ;  /* 0x00003340161e7816 */ /* 0x000fe4000000001e */
[----:B------:R-:W-:Y:S02]  /*43fc0*/  PRMT R28, R28, 0x3340, R29 ;  /* 0x000033401c1c7816 */ /* 0x000fe4000000001d */
[----:B------:R-:W-:Y:S01]  /*43fd0*/  PRMT R24, R24, 0x3340, R26 ;  /* 0x0000334018187816 */ /* 0x000fe2000000001a */
[----:B------:R-:W-:Y:S01]  /*43fe0*/  STL [R1+0xf74], R30 ;  /* 0x000f741e01007387 */ /* 0x000fe20000100800 */
[----:B------:R-:W-:-:S03]  /*43ff0*/  LOP3.LUT R20, R20, 0xffff, RZ, 0xc0, !PT ;  /* 0x0000ffff14147812 */ /* 0x000fc600078ec0ff */
[----:B------:R-:W-:Y:S04]  /*44000*/  STL [R1+0xf78], R28 ;  /* 0x000f781c01007387 */ /* 0x000fe80000100800 */
[----:B------:R4:W-:Y:S01]  /*44010*/  STL [R1+0xefc], R24 ;  /* 0x000efc1801007387 */ /* 0x0009e20000100800 */
[----:B------:R-:W-:Y:S02]  /*44020*/  LOP3.LUT R237, R237, 0xffff, RZ, 0xc0, !PT ;  /* 0x0000ffffeded7812 */ /* 0x000fe400078ec0ff */
[----:B------:R-:W-:Y:S02]  /*44030*/  LOP3.LUT R40, R40, 0xffff, RZ, 0xc0, !PT ;  /* 0x0000ffff28287812 */ /* 0x000fe400078ec0ff */
[----:B------:R-:W-:-:S04]  /*44040*/  SHF.R.U32.HI R32, RZ, 0x8, R20 ;  /* 0x00000008ff207819 */ /* 0x000fc80000011614 */
[----:B------:R-:W-:Y:S02]  /*44050*/  LOP3.LUT R32, R32, 0xffff, RZ, 0xc0, !PT ;  /* 0x0000ffff20207812 */ /* 0x000fe400078ec0ff */
[----:B------:R-:W-:Y:S02]  /*44060*/  PRMT R35, R237, 0x3340, R40 ;  /* 0x00003340ed237816 */ /* 0x000fe40000000028 */
[----:B------:R-:W-:Y:S02]  /*44070*/  LOP3.LUT R235, R235, 0xffff, RZ, 0xc0, !PT ;  /* 0x0000ffffebeb7812 */ /* 0x000fe400078ec0ff */
[----:B------:R-:W-:Y:S02]  /*44080*/  LOP3.LUT R179, R179, 0xffff, RZ, 0xc0, !PT ;  /* 0x0000ffffb3b37812 */ /* 0x000fe400078ec0ff */
[----:B----4-:R-:W-:-:S04]  /*44090*/  LOP3.LUT R24, R47, 0xffff, RZ, 0xc0, !PT ;  /* 0x0000ffff2f187812 */ /* 0x010fc800078ec0ff */
[----:B------:R-:W-:Y:S02]  /*440a0*/  SHF.R.U32.HI R28, RZ, 0x8, R24 ;  /* 0x00000008ff1c7819 */ /* 0x000fe40000011618 */
[----:B------:R-:W-:Y:S02]  /*440b0*/  PRMT R24, R24, 0x3340, R20 ;  /* 0x0000334018187816 */ /* 0x000fe40000000014 */
[----:B------:R-:W-:-:S03]  /*440c0*/  SHF.R.U32.HI R20, RZ, 0x8, R237 ;  /* 0x00000008ff147819 */ /* 0x000fc600000116ed */
[----:B------:R0:W-:Y:S01]  /*440d0*/  STL [R1+0x10e4], R24 ;  /* 0x0010e41801007387 */ /* 0x0001e20000100800 */
[----:B------:R-:W-:Y:S02]  /*440e0*/  LOP3.LUT R28, R28, 0xffff, RZ, 0xc0, !PT ;  /* 0x0000ffff1c1c7812 */ /* 0x000fe400078ec0ff */
[----:B------:R-:W-:Y:S02]  /*440f0*/  LOP3.LUT R20, R20, 0xffff, RZ, 0xc0, !PT ;  /* 0x0000ffff14147812 */ /* 0x000fe400078ec0ff */
[----:B0-----:R-:W-:-:S04]  /*44100*/  SHF.R.U32.HI R24, RZ, 0x8, R40 ;  /* 0x00000008ff187819 */ /* 0x001fc80000011628 */
[----:B------:R-:W-:Y:S02]  /*44110*/  LOP3.LUT R24, R24, 0xffff, RZ, 0xc0, !PT ;  /* 0x0000ffff18187812 */ /* 0x000fe400078ec0ff */
[----:B------:R-:W-:Y:S02]  /*44120*/  PRMT R28, R28, 0x3340, R32 ;  /* 0x000033401c1c7816 */ /* 0x000fe40000000020 */
[----:B------:R-:W-:Y:S01]  /*44130*/  PRMT R20, R20, 0x3340, R24 ;  /* 0x0000334014147816 */ /* 0x000fe20000000018 */
[----:B------:R-:W-:Y:S01]  /*44140*/  STL [R1+0x10e8], R35 ;  /* 0x0010e82301007387 */ /* 0x000fe20000100800 */
[----:B------:R-:W-:-:S03]  /*44150*/  LOP3.LUT R32, R42, 0xffff, RZ, 0xc0, !PT ;  /* 0x0000ffff2a207812 */ /* 0x000fc600078ec0ff */
[----:B------:R0:W-:Y:S04]  /*44160*/  STL [R1+0xef0], R28 ;  /* 0x000ef01c01007387 */ /* 0x0001e80000100800 */
[----:B------:R1:W-:Y:S01]  /*44170*/  STL [R1+0xef4], R20 ;  /* 0x000ef41401007387 */ /* 0x0003e20000100800 */
[----:B------:R-:W-:-:S03]  /*44180*/  LOP3.LUT R24, R17, 0xffff, RZ, 0xc0, !PT ;  /* 0x0000ffff11187812 */ /* 0x000fc600078ec0ff */
[----:B------:R-:W3:Y:S01]  /*44190*/  LDL.LU R17, [R1+0x1960] ;  /* 0x0019600001117983 */ /* 0x000ee20000300800 */
[----:B0-----:R-:W-:Y:S02]  /*441a0*/  SHF.R.U32.HI R28, RZ, 0x8, R235 ;  /* 0x00000008ff1c7819 */ /* 0x001fe400000116eb */
[--C-:B-1----:R-:W-:Y:S02]  /*441b0*/  PRMT R20, R235, 0x3340, R32.reuse ;  /* 0x00003340eb147816 */ /* 0x102fe40000000020 */
[----:B------:R-:W-:Y:S02]  /*441c0*/  SHF.R.U32.HI R32, RZ, 0x8, R32 ;  /* 0x00000008ff207819 */ /* 0x000fe40000011620 */
[----:B------:R-:W-:Y:S02]  /*441d0*/  LOP3.LUT R28, R28, 0xffff, RZ, 0xc0, !PT ;  /* 0x0000ffff1c1c7812 */ /* 0x000fe400078ec0ff */
[----:B------:R-:W-:Y:S02]  /*441e0*/  LOP3.LUT R32, R32, 0xffff, RZ, 0xc0, !PT ;  /* 0x0000ffff20207812 */ /* 0x000fe400078ec0ff */
[----:B------:R-:W-:-:S02]  /*441f0*/  PRMT R36, R24, 0x3340, R179 ;  /* 0x0000334018247816 */ /* 0x000fc400000000b3 */
[----:B------:R-:W-:Y:S01]  /*44200*/  PRMT R28, R28, 0x3340, R32 ;  /* 0x000033401c1c7816 */ /* 0x000fe20000000020 */
[----:B------:R0:W-:Y:S04]  /*44210*/  STL [R1+0x10d4], R20 ;  /* 0x0010d41401007387 */ /* 0x0001e80000100800 */
[----:B------:R-:W-:Y:S04]  /*44220*/  STL [R1+0x1158], R36 ;  /* 0x0011582401007387 */ /* 0x000fe80000100800 */
[----:B------:R1:W-:Y:S04]  /*44230*/  STL [R1+0xee4], R28 ;  /* 0x000ee41c01007387 */ /* 0x0003e80000100800 */
[----:B------:R-:W4:Y:S04]  /*44240*/  LDL.LU R51, [R1+0x62c] ;  /* 0x00062c0001337983 */ /* 0x000f280000300800 */
[----:B------:R-:W2:Y:S01]  /*44250*/  LDL.LU R49, [R1+0x628] ;  /* 0x0006280001317983 */ /* 0x000ea20000300800 */
[----:B0-----:R-:W-:-:S02]  /*44260*/  SHF.R.U32.HI R20, RZ, 0x8, R24 ;  /* 0x00000008ff147819 */ /* 0x001fc40000011618 */
[----:B------:R-:W-:Y:S02]  /*44270*/  SHF.R.U32.HI R24, RZ, 0x8, R179 ;  /* 0x00000008ff187819 */ /* 0x000fe400000116b3 */
[----:B------:R-:W-:Y:S02]  /*44280*/  LOP3.LUT R20, R20, 0xffff, RZ, 0xc0, !PT ;  /* 0x0000ffff14147812 */ /* 0x000fe400078ec0ff */
[----:B------:R-:W-:Y:S02]  /*44290*/  LOP3.LUT R24, R24, 0xffff, RZ, 0xc0, !PT ;  /* 0x0000ffff18187812 */ /* 0x000fe400078ec0ff */
[----:B------:R-:W-:Y:S02]  /*442a0*/  LOP3.LUT R223, R223, 0xffff, RZ, 0xc0, !PT ;  /* 0x0000ffffdfdf7812 */ /* 0x000fe400078ec0ff */
[----:B------:R-:W-:Y:S02]  /*442b0*/  PRMT R20, R20, 0x3340, R24 ;  /* 0x0000334014147816 */ /* 0x000fe40000000018 */
[----:B------:R-:W-:-:S03]  /*442c0*/  LOP3.LUT R76, R76, 0xffff, RZ, 0xc0, !PT ;  /* 0x0000ffff4c4c7812 */ /* 0x000fc600078ec0ff */
[----:B------:R0:W-:Y:S01]  /*442d0*/  STL [R1+0xf70], R20 ;  /* 0x000f701401007387 */ /* 0x0001e20000100800 */
[----:B------:R-:W-:Y:S02]  /*442e0*/  LOP3.LUT R221, R221, 0xffff, RZ, 0xc0, !PT ;  /* 0x0000ffffdddd7812 */ /* 0x000fe400078ec0ff */
[----:B------:R-:W-:Y:S02]  /*442f0*/  LOP3.LUT R78, R78, 0xffff, RZ, 0xc0, !PT ;  /* 0x0000ffff4e4e7812 */ /* 0x000fe400078ec0ff */
[----:B-1----:R-:W-:Y:S02]  /*44300*/  SHF.R.U32.HI R28, RZ, 0x8, R223 ;  /* 0x00000008ff1c7819 */ /* 0x002fe400000116df */
[--C-:B0-----:R-:W-:Y:S02]  /*44310*/  PRMT R20, R223, 0x3340, R76.reuse ;  /* 0x00003340df147816 */ /* 0x101fe4000000004c */
[----:B------:R-:W-:Y:S02]  /*44320*/  SHF.R.U32.HI R32, RZ, 0x8, R76 ;  /* 0x00000008ff207819 */ /* 0x000fe4000001164c */
[----:B------:R-:W-:Y:S01]  /*44330*/  SHF.R.U32.HI R24, RZ, 0x8, R78 ;  /* 0x00000008ff187819 */ /* 0x000fe2000001164e */
[----:B------:R0:W-:Y:S01]  /*44340*/  STL [R1+0x1150], R20 ;  /* 0x0011501401007387 */ /* 0x0001e20000100800 */
[----:B------:R-:W-:-:S02]  /*44350*/  LOP3.LUT R28, R28, 0xffff, RZ, 0xc0, !PT ;  /* 0x0000ffff1c1c7812 */ /* 0x000fc400078ec0ff */
[----:B------:R-:W-:Y:S02]  /*44360*/  LOP3.LUT R32, R32, 0xffff, RZ, 0xc0, !PT ;  /* 0x0000ffff20207812 */ /* 0x000fe400078ec0ff */
[----:B------:R-:W-:Y:S02]  /*44370*/  LOP3.LUT R24, R24, 0xffff, RZ, 0xc0, !PT ;  /* 0x0000ffff18187812 */ /* 0x000fe400078ec0ff */
[----:B0-----:R-:W-:Y:S02]  /*44380*/  SHF.R.U32.HI R20, RZ, 0x8, R221 ;  /* 0x00000008ff147819 */ /* 0x001fe400000116dd */
[----:B------:R-:W-:Y:S02]  /*44390*/  PRMT R36, R221, 0x3340, R78 ;  /* 0x00003340dd247816 */ /* 0x000fe4000000004e */
[----:B------:R-:W-:Y:S02]  /*443a0*/  LOP3.LUT R20, R20, 0xffff, RZ, 0xc0, !PT ;  /* 0x0000ffff14147812 */ /* 0x000fe400078ec0ff */
[----:B------:R-:W-:-:S02]  /*443b0*/  PRMT R28, R28, 0x3340, R32 ;  /* 0x000033401c1c7816 */ /* 0x000fc40000000020 */
[----:B------:R-:W-:Y:S01]  /*443c0*/  PRMT R20, R20, 0x3340, R24 ;  /* 0x0000334014147816 */ /* 0x000fe20000000018 */
[----:B------:R-:W-:Y:S04]  /*443d0*/  STL [R1+0x1154], R36 ;  /* 0x0011542401007387 */ /* 0x000fe80000100800 */
[----:B------:R0:W-:Y:S04]  /*443e0*/  STL [R1+0xf68], R28 ;  /* 0x000f681c01007387 */ /* 0x0001e80000100800 */
[----:B------:R4:W-:Y:S01]  /*443f0*/  STL [R1+0xf6c], R20 ;  /* 0x000f6c1401007387 */ /* 0x0009e20000100800 */
[----:B0-----:R-:W-:-:S02]  /*44400*/  LOP3.LUT R28, R18, 0xffff, RZ, 0xc0, !PT ;  /* 0x0000ffff121c7812 */ /* 0x001fc400078ec0ff */
[----:B------:R-:W-:Y:S02]  /*44410*/  LOP3.LUT R19, R19, 0xffff, RZ, 0xc0, !PT ;  /* 0x0000ffff13137812 */ /* 0x000fe400078ec0ff */
[----:B----4-:R-:W-:-:S04]  /*44420*/  LOP3.LUT R20, R51, 0xffff, RZ, 0xc0, !PT ;  /* 0x0000ffff33147812 */ /* 0x010fc800078ec0ff */
[----:B------:R-:W-:Y:S02]  /*44430*/  SHF.R.U32.HI R32, RZ, 0x8, R20 ;  /* 0x00000008ff207819 */ /* 0x000fe40000011614 */
[--C-:B------:R-:W-:Y:S02]  /*44440*/  PRMT R20, R20, 0x3340, R28.reuse ;  /* 0x0000334014147816 */ /* 0x100fe4000000001c */
[----:B--2---:R-:W-:Y:S02]  /*44450*/  LOP3.LUT R24, R49, 0xffff, RZ, 0xc0, !PT ;  /* 0x0000ffff31187812 */ /* 0x004fe400078ec0ff */
[----:B------:R-:W-:Y:S01]  /*44460*/  SHF.R.U32.HI R28, RZ, 0x8, R28 ;  /* 0x00000008ff1c7819 */ /* 0x000fe2000001161c */
[----:B------:R0:W-:Y:S01]  /*44470*/  STL [R1+0x10d8], R20 ;  /* 0x0010d81401007387 */ /* 0x0001e20000100800 */
[----:B------:R-:W-:Y:S02]  /*44480*/  PRMT R36, R24, 0x3340, R19 ;  /* 0x0000334018247816 */ /* 0x000fe40000000013 */
[----:B------:R-:W-:-:S02]  /*44490*/  LOP3.LUT R28, R28, 0xffff, RZ, 0xc0, !PT ;  /* 0x0000ffff1c1c7812 */ /* 0x000fc400078ec0ff */
[----:B0-----:R-:W-:Y:S02]  /*444a0*/  SHF.R.U32.HI R20, RZ, 0x8, R19 ;  /* 0x00000008ff147819 */ /* 0x001fe40000011613 */
[----:B------:R-:W-:Y:S02]  /*444b0*/  SHF.R.U32.HI R19, RZ, 0x8, R24 ;  /* 0x00000008ff137819 */ /* 0x000fe40000011618 */
[----:B------:R-:W-:-:S04]  /*444c0*/  LOP3.LUT R24, R32, 0xffff, RZ, 0xc0, !PT ;  /* 0x0000ffff20187812 */ /* 0x000fc800078ec0ff */
[----:B------:R-:W-:Y:S01]  /*444d0*/  PRMT R24, R24, 0x3340, R28 ;  /* 0x0000334018187816 */ /* 0x000fe2000000001c */
[----:B------:R-:W-:Y:S04]  /*444e0*/  STL [R1+0x10e0], R36 ;  /* 0x0010e02401007387 */ /* 0x000fe80000100800 */
[----:B------:R0:W-:Y:S04]  /*444f0*/  STL [R1+0xee8], R24 ;  /* 0x000ee81801007387 */ /* 0x0001e80000100800 */
[----:B------:R-:W2:Y:S01]  /*44500*/  LDL.LU R49, [R1+0x49c] ;  /* 0x00049c0001317983 */ /* 0x000ea20000300800 */
[----:B------:R-:W-:-:S02]  /*44510*/  LOP3.LUT R19, R19, 0xffff, RZ, 0xc0, !PT ;  /* 0x0000ffff13137812 */ /* 0x000fc400078ec0ff */
[----:B------:R-:W-:Y:S02]  /*44520*/  LOP3.LUT R20, R20, 0xffff, RZ, 0xc0, !PT ;  /* 0x0000ffff14147812 */ /* 0x000fe400078ec0ff */
[----:B------:R-:W-:Y:S02]  /*44530*/  LOP3.LUT R233, R233, 0xffff, RZ, 0xc0, !PT ;  /* 0x0000ffffe9e97812 */ /* 0x000fe400078ec0ff */
[----:B------:R-:W-:Y:S02]  /*44540*/  PRMT R19, R19, 0x3340, R20 ;  /* 0x0000334013137816 */ /* 0x000fe40000000014 */
[----:B------:R-:W-:-:S03]  /*44550*/  LOP3.LUT R44, R44, 0xffff, RZ, 0xc0, !PT ;  /* 0x0000ffff2c2c7812 */ /* 0x000fc600078ec0ff */
[----:B------:R1:W-:Y:S01]  /*44560*/  STL [R1+0xeec], R19 ;  /* 0x000eec1301007387 */ /* 0x0003e20000100800 */
[----:B------:R-:W-:Y:S02]  /*44570*/  LOP3.LUT R231, R231, 0xffff, RZ, 0xc0, !PT ;  /* 0x0000ffffe7e77812 */ /* 0x000fe400078ec0ff */
[----:B------:R-:W-:Y:S02]  /*44580*/  LOP3.LUT R20, R46, 0xffff, RZ, 0xc0, !PT ;  /* 0x0000ffff2e147812 */ /* 0x000fe400078ec0ff */
[----:B0-----:R-:W-:Y:S02]  /*44590*/  SHF.R.U32.HI R24, RZ, 0x8, R233 ;  /* 0x00000008ff187819 */ /* 0x001fe400000116e9 */
[--C-:B-1----:R-:W-:Y:S02]  /*445a0*/  PRMT R19, R233, 0x3340, R44.reuse ;  /* 0x00003340e9137816 */ /* 0x102fe4000000002c */
[----:B------:R-:W-:Y:S02]  /*445b0*/  SHF.R.U32.HI R28, RZ, 0x8, R44 ;  /* 0x00000008ff1c7819 */ /* 0x000fe4000001162c */
[--C-:B------:R-:W-:Y:S01]  /*445c0*/  PRMT R32, R231, 0x3340, R20.reuse ;  /* 0x00003340e7207816 */ /* 0x100fe20000000014 */
[----:B------:R0:W-:Y:S01]  /*445d0*/  STL [R1+0x10cc], R19 ;  /* 0x0010cc1301007387 */ /* 0x0001e20000100800 */
[----:B------:R-:W-:-:S02]  /*445e0*/  SHF.R.U32.HI R20, RZ, 0x8, R20 ;  /* 0x00000008ff147819 */ /* 0x000fc40000011614 */
[----:B------:R-:W-:Y:S02]  /*445f0*/  LOP3.LUT R24, R24, 0xffff, RZ, 0xc0, !PT ;  /* 0x0000ffff18187812 */ /* 0x000fe400078ec0ff */
[----:B------:R-:W-:Y:S02]  /*44600*/  LOP3.LUT R28, R28, 0xffff, RZ, 0xc0, !PT ;  /* 0x0000ffff1c1c7812 */ /* 0x000fe400078ec0ff */
[----:B0-----:R-:W-:Y:S02]  /*44610*/  SHF.R.U32.HI R19, RZ, 0x8, R231 ;  /* 0x00000008ff137819 */ /* 0x001fe400000116e7 */
[----:B------:R-:W-:Y:S02]  /*44620*/  LOP3.LUT R20, R20, 0xffff, RZ, 0xc0, !PT ;  /* 0x0000ffff14147812 */ /* 0x000fe400078ec0ff */
[----:B------:R-:W-:Y:S02]  /*44630*/  LOP3.LUT R19, R19, 0xffff, RZ, 0xc0, !PT ;  /* 0x0000ffff13137812 */ /* 0x000fe400078ec0ff */
[----:B------:R-:W-:-:S02]  /*44640*/  PRMT R24, R24, 0x3340, R28 ;  /* 0x0000334018187816 */ /* 0x000fc4000000001c */
[----:B------:R-:W-:Y:S01]  /*44650*/  PRMT R19, R19, 0x3340, R20 ;  /* 0x0000334013137816 */ /* 0x000fe20000000014 */
[----:B------:R-:W-:Y:S04]  /*44660*/  STL [R1+0x10d0], R32 ;  /* 0x0010d02001007387 */ /* 0x000fe80000100800 */
[----:B------:R-:W-:Y:S04]  /*44670*/  STL [R1+0xedc], R24 ;  /* 0x000edc1801007387 */ /* 0x000fe80000100800 */
[----:B------:R2:W-:Y:S02]  /*44680*/  STL [R1+0xee0], R19 ;  /* 0x000ee01301007387 */ /* 0x0005e40000100800 */
[----:B--2---:R-:W-:-:S02]  /*44690*/  LOP3.LUT R19, R49, 0xffff, RZ, 0xc0, !PT ;  /* 0x0000ffff31137812 */ /* 0x004fc400078ec0ff */
[----:B------:R-:W2:Y:S01]  /*446a0*/  LDL.LU R49, [R1+0x4a0] ;  /* 0x0004a00001317983 */ /* 0x000ea20000300800 */
[----:B------:R-:W-:Y:S02]  /*446b0*/  LOP3.LUT R173, R173, 0xffff, RZ, 0xc0, !PT ;  /* 0x0000ffffadad7812 */ /* 0x000fe400078ec0ff */
[----:B------:R-:W-:Y:S02]  /*446c0*/  SHF.R.U32.HI R24, RZ, 0x8, R19 ;  /* 0x00000008ff187819 */ /* 0x000fe40000011613 */
[--C-:B------:R-:W-:Y:S02]  /*446d0*/  PRMT R19, R19, 0x3340, R173.reuse ;  /* 0x0000334013137816 */ /* 0x100fe400000000ad */
[----:B------:R-:W-:Y:S02]  /*446e0*/  LOP3.LUT R20, R4, 0xffff, RZ, 0xc0, !PT ;  /* 0x0000ffff04147812 */ /* 0x000fe400078ec0ff */
[----:B------:R-:W-:Y:S01]  /*446f0*/  LOP3.LUT R175, R175, 0xffff, RZ, 0xc0, !PT ;  /* 0x0000ffffafaf7812 */ /* 0x000fe200078ec0ff */
[----:B------:R-:W4:Y:S01]  /*44700*/  LDL.LU R4, [R1+0x195c] ;  /* 0x00195c0001047983 */ /* 0x000f220000300800 */
[----:B------:R-:W-:-:S02]  /*44710*/  SHF.R.U32.HI R28, RZ, 0x8, R173 ;  /* 0x00000008ff1c7819 */ /* 0x000fc400000116ad */
[--C-:B------:R-:W-:Y:S01]  /*44720*/  PRMT R32, R20, 0x3340, R175.reuse ;  /* 0x0000334014207816 */ /* 0x100fe200000000af */
[----:B------:R0:W-:Y:S01]  /*44730*/  STL [R1+0x1148], R19 ;  /* 0x0011481301007387 */ /* 0x0001e20000100800 */
[----:B------:R-:W-:Y:S02]  /*44740*/  LOP3.LUT R24, R24, 0xffff, RZ, 0xc0, !PT ;  /* 0x0000ffff18187812 */ /* 0x000fe400078ec0ff */
[----:B------:R-:W-:Y:S02]  /*44750*/  LOP3.LUT R28, R28, 0xffff, RZ, 0xc0, !PT ;  /* 0x0000ffff1c1c7812 */ /* 0x000fe400078ec0ff */
[----:B0-----:R-:W-:Y:S02]  /*44760*/  SHF.R.U32.HI R19, RZ, 0x8, R20 ;  /* 0x00000008ff137819 */ /* 0x001fe40000011614 */
[----:B------:R-:W-:Y:S02]  /*44770*/  SHF.R.U32.HI R20, RZ, 0x8, R175 ;  /* 0x00000008ff147819 */ /* 0x000fe400000116af */
[----:B------:R-:W-:-:S02]  /*44780*/  LOP3.LUT R19, R19, 0xffff, RZ, 0xc0, !PT ;  /* 0x0000ffff13137812 */ /* 0x000fc400078ec0ff */
[----:B------:R-:W-:Y:S02]  /*44790*/  LOP3.LUT R20, R20, 0xffff, RZ, 0xc0, !PT ;  /* 0x0000ffff14147812 */ /* 0x000fe400078ec0ff */
[----:B------:R-:W-:Y:S02]  /*447a0*/  PRMT R24, R24, 0x3340, R28 ;  /* 0x0000334018187816 */ /* 0x000fe4000000001c */
[----:B------:R-:W-:Y:S01]  /*447b0*/  PRMT R19, R19, 0x3340, R20 ;  /* 0x0000334013137816 */ /* 0x000fe20000000014 */
[----:B------:R-:W-:Y:S04]  /*447c0*/  STL [R1+0x1144], R32 ;  /* 0x0011442001007387 */ /* 0x000fe80000100800 */
[----:B------:R-:W-:Y:S04]  /*447d0*/  STL [R1+0xf60], R24 ;  /* 0x000f601801007387 */ /* 0x000fe80000100800 */
[----:B------:R0:W-:Y:S01]  /*447e0*/  STL [R1+0xf64], R19 ;  /* 0x000f641301007387 */ /* 0x0001e20000100800 */
[----:B--2---:R-:W-:-:S03]  /*447f0*/  LOP3.LUT R20, R49, 0xffff, RZ, 0xc0, !PT ;  /* 0x0000ffff31147812 */ /* 0x004fc600078ec0ff */
[----:B------:R-:W2:Y:S01]  /*44800*/  LDL.LU R49, [R1+0x630] ;  /* 0x0006300001317983 */ /* 0x000ea20000300800 */
[----:B------:R-:W-:Y:S02]  /*44810*/  LOP3.LUT R225, R225, 0xffff, RZ, 0xc0, !PT ;  /* 0x0000ffffe1e17812 */ /* 0x000fe400078ec0ff */
[----:B------:R-:W-:Y:S02]  /*44820*/  LOP3.LUT R72, R72, 0xffff, RZ, 0xc0, !PT ;  /* 0x0000ffff48487812 */ /* 0x000fe400078ec0ff */
[----:B------:R-:W-:Y:S02]  /*44830*/  LOP3.LUT R169, R169, 0xffff, RZ, 0xc0, !PT ;  /* 0x0000ffffa9a97812 */ /* 0x000fe400078ec0ff */
[--C-:B0-----:R-:W-:Y:S02]  /*44840*/  PRMT R19, R225, 0x3340, R72.reuse ;  /* 0x00003340e1137816 */ /* 0x101fe40000000048 */
[----:B------:R-:W-:Y:S02]  /*44850*/  SHF.R.U32.HI R24, RZ, 0x8, R225 ;  /* 0x00000008ff187819 */ /* 0x000fe400000116e1 */
[----:B------:R-:W-:Y:S01]  /*44860*/  SHF.R.U32.HI R28, RZ, 0x8, R72 ;  /* 0x00000008ff1c7819 */ /* 0x000fe20000011648 */
[----:B------:R0:W-:Y:S01]  /*44870*/  STL [R1+0x1134], R19 ;  /* 0x0011341301007387 */ /* 0x0001e20000100800 */
[----:B------:R-:W-:-:S02]  /*44880*/  PRMT R32, R20, 0x3340, R169 ;  /* 0x0000334014207816 */ /* 0x000fc400000000a9 */
[----:B------:R-:W-:Y:S02]  /*44890*/  LOP3.LUT R24, R24, 0xffff, RZ, 0xc0, !PT ;  /* 0x0000ffff18187812 */ /* 0x000fe400078ec0ff */
[----:B------:R-:W-:Y:S02]  /*448a0*/  LOP3.LUT R28, R28, 0xffff, RZ, 0xc0, !PT ;  /* 0x0000ffff1c1c7812 */ /* 0x000fe400078ec0ff */
[----:B0-----:R-:W-:Y:S02]  /*448b0*/  SHF.R.U32.HI R19, RZ, 0x8, R20 ;  /* 0x00000008ff137819 */ /* 0x001fe40000011614 */
[----:B------:R-:W-:Y:S02]  /*448c0*/  SHF.R.U32.HI R20, RZ, 0x8, R169 ;  /* 0x00000008ff147819 */ /* 0x000fe400000116a9 */
[----:B------:R-:W-:Y:S02]  /*448d0*/  LOP3.LUT R19, R19, 0xffff, RZ, 0xc0, !PT ;  /* 0x0000ffff13137812 */ /* 0x000fe400078ec0ff */
[----:B------:R-:W-:-:S02]  /*448e0*/  LOP3.LUT R20, R20, 0xffff, RZ, 0xc0, !PT ;  /* 0x0000ffff14147812 */ /* 0x000fc400078ec0ff */
[----:B------:R-:W-:Y:S02]  /*448f0*/  PRMT R24, R24, 0x3340, R28 ;  /* 0x0000334018187816 */ /* 0x000fe4000000001c */
[----:B------:R-:W-:Y:S01]  /*44900*/  PRMT R19, R19, 0x3340, R20 ;  /* 0x0000334013137816 */ /* 0x000fe20000000014 */
[----:B------:R-:W-:Y:S04]  /*44910*/  STL [R1+0x1130], R32 ;  /* 0x0011302001007387 */ /* 0x000fe80000100800 */
[----:B------:R-:W-:Y:S04]  /*44920*/  STL [R1+0xf54], R24 ;  /* 0x000f541801007387 */ /* 0x000fe80000100800 */
[----:B------:R3:W-:Y:S02]  /*44930*/  STL [R1+0xf5c], R19 ;  /* 0x000f5c1301007387 */ /* 0x0007e40000100800 */
[----:B---3--:R-:W-:-:S02]  /*44940*/  LOP3.LUT R19, R17, 0xffff, RZ, 0xc0, !PT ;  /* 0x0000ffff11137812 */ /* 0x008fc400078ec0ff */
[----:B--2---:R-:W-:Y:S02]  /*44950*/  LOP3.LUT R20, R49, 0xffff, RZ, 0xc0, !PT ;  /* 0x0000ffff31147812 */ /* 0x004fe400078ec0ff */
[----:B------:R-:W2:Y:S04]  /*44960*/  LDL.LU R49, [R1+0x634] ;  /* 0x0006340001317983 */ /* 0x000ea80000300800 */
[----:B------:R-:W3:Y:S01]  /*44970*/  LDL.LU R17, [R1+0x1958] ;  /* 0x0019580001117983 */ /* 0x000ee20000300800 */
[----:B------:R-:W-:Y:S02]  /*44980*/  LOP3.LUT R171, R171, 0xffff, RZ, 0xc0, !PT ;  /* 0x0000ffffabab7812 */ /* 0x000fe400078ec0ff */
[----:B------:R-:W-:Y:S02]  /*44990*/  SHF.R.U32.HI R24, RZ, 0x8, R19 ;  /* 0x00000008ff187819 */ /* 0x000fe40000011613 */
[----:B------:R-:W-:-:S02]  /*449a0*/  PRMT R19, R19, 0x3340, R171 ;  /* 0x0000334013137816 */ /* 0x000fc400000000ab */
[----:B------:R-:W-:Y:S02]  /*449b0*/  LOP3.LUT R21, R21, 0xffff, RZ, 0xc0, !PT ;  /* 0x0000ffff15157812 */ /* 0x000fe400078ec0ff */
[----:B------:R-:W-:Y:S01]  /*449c0*/  SHF.R.U32.HI R28, RZ, 0x8, R171 ;  /* 0x00000008ff1c7819 */ /* 0x000fe200000116ab */
[----:B------:R0:W-:Y:S01]  /*449d0*/  STL [R1+0x1124], R19 ;  /* 0x0011241301007387 */ /* 0x0001e20000100800 */
[----:B------:R-:W-:Y:S02]  /*449e0*/  PRMT R32, R20, 0x3340, R21 ;  /* 0x0000334014207816 */ /* 0x000fe40000000015 */
[----:B------:R-:W-:Y:S02]  /*449f0*/  LOP3.LUT R24, R24, 0xffff, RZ, 0xc0, !PT ;  /* 0x0000ffff18187812 */ /* 0x000fe400078ec0ff */
[----:B------:R-:W-:Y:S02]  /*44a00*/  LOP3.LUT R28, R28, 0xffff, RZ, 0xc0, !PT ;  /* 0x0000ffff1c1c7812 */ /* 0x000fe400078ec0ff */
[----:B0-----:R-:W-:-:S02]  /*44a10*/  SHF.R.U32.HI R19, RZ, 0x8, R20 ;  /* 0x00000008ff137819 */ /* 0x001fc40000011614 */
[----:B------:R-:W-:Y:S02]  /*44a20*/  SHF.R.U32.HI R20, RZ, 0x8, R21 ;  /* 0x00000008ff147819 */ /* 0x000fe40000011615 */
[----:B------:R-:W-:Y:S02]  /*44a30*/  LOP3.LUT R19, R19, 0xffff, RZ, 0xc0, !PT ;  /* 0x0000ffff13137812 */ /* 0x000fe400078ec0ff */
[----:B------:R-:W-:Y:S02]  /*44a40*/  LOP3.LUT R20, R20, 0xffff, RZ, 0xc0, !PT ;  /* 0x0000ffff14147812 */ /* 0x000fe400078ec0ff */
[----:B------:R-:W-:Y:S02]  /*44a50*/  PRMT R24, R24, 0x3340, R28 ;  /* 0x0000334018187816 */ /* 0x000fe4000000001c */
[----:B------:R-:W-:Y:S01]  /*44a60*/  PRMT R19, R19, 0x3340, R20 ;  /* 0x0000334013137816 */ /* 0x000fe20000000014 */
[----:B------:R-:W-:Y:S04]  /*44a70*/  STL [R1+0x10bc], R32 ;  /* 0x0010bc2001007387 */ /* 0x000fe80000100800 */
[----:B------:R0:W-:Y:S04]  /*44a80*/  STL [R1+0xf50], R24 ;  /* 0x000f501801007387 */ /* 0x0001e80000100800 */
[----:B------:R2:W-:Y:S01]  /*44a90*/  STL [R1+0xec4], R19 ;  /* 0x000ec41301007387 */ /* 0x0005e20000100800 */
[----:B0-----:R-:W-:-:S02]  /*44aa0*/  LOP3.LUT R24, R23, 0xffff, RZ, 0xc0, !PT ;  /* 0x0000ffff17187812 */ /* 0x001fc400078ec0ff */
[----:B------:R-:W-:Y:S02]  /*44ab0*/  LOP3.LUT R20, R14, 0xffff, RZ, 0xc0, !PT ;  /* 0x0000ffff0e147812 */ /* 0x000fe400078ec0ff */
[----:B------:R-:W-:Y:S01]  /*44ac0*/  LOP3.LUT R48, R48, 0xffff, RZ, 0xc0, !PT ;  /* 0x0000ffff30307812 */ /* 0x000fe200078ec0ff */
[----:B------:R-:W4:Y:S03]  /*44ad0*/  LDL.LU R14, [R1+0x1954] ;  /* 0x00195400010e7983 */ /* 0x000f260000300800 */
[----:B------:R-:W-:Y:S02]  /*44ae0*/  PRMT R28, R20, 0x3340, R48 ;  /* 0x00003340141c7816 */ /* 0x000fe40000000030 */
[----:B------:R-:W-:Y:S02]  /*44af0*/  LOP3.LUT R50, R50, 0xffff, RZ, 0xc0, !PT ;  /* 0x0000ffff32327812 */ /* 0x000fe400078ec0ff */
[----:B------:R-:W-:-:S02]  /*44b00*/  LOP3.LUT R229, R229, 0xffff, RZ, 0xc0, !PT ;  /* 0x0000ffffe5e57812 */ /* 0x000fc400078ec0ff */
[----:B------:R-:W-:Y:S01]  /*44b10*/  LOP3.LUT R68, R68, 0xffff, RZ, 0xc0, !PT ;  /* 0x0000ffff44447812 */ /* 0x000fe200078ec0ff */
[----:B------:R-:W-:Y:S01]  /*44b20*/  IMAD R22, R0, UR4, RZ ;  /* 0x0000000400167c24 */ /* 0x000fe2000f8e02ff */
[----:B------:R-:W-:-:S03]  /*44b30*/  ULDC UR4, c[0x0][0x248] ;  /* 0x0000920000047ab9 */ /* 0x000fc60000000800 */
[----:B------:R-:W-:Y:S01]  /*44b40*/  VIADD R26, R22, UR4 ;  /* 0x00000004161a7c36 */ /* 0x000fe20008000000 */
        /* <DEDUP_REMOVED lines=24> */
[----:B------:R-:W-:Y:S01]  /*44cd0*/  ULDC UR7, c[0x0][0x248] ;  /* 0x0000920000077ab9 */ /* 0x000fe20000000800 */
[----:B--2---:R-:W-:-:S04]  /*44ce0*/  LOP3.LUT R19, R49, 0xffff, RZ, 0xc0, !PT ;  /* 0x0000ffff31137812 */ /* 0x004fc800078ec0ff */
[----:B------:R-:W-:Y:S02]  /*44cf0*/  SHF.R.U32.HI R23, RZ, 0x8, R19 ;  /* 0x00000008ff177819 */ /* 0x000fe40000011613 */
[--C-:B------:R-:W-:Y:S02]  /*44d00*/  PRMT R19, R19, 0x3340, R24.reuse ;  /* 0x0000334013137816 */ /* 0x100fe40000000018 */
[----:B------:R-:W-:-:S03]  /*44d10*/  SHF.R.U32.HI R24, RZ, 0x8, R24 ;  /* 0x00000008ff187819 */ /* 0x000fc60000011618 */
[----:B------:R0:W-:Y:S01]  /*44d20*/  STL [R1+0x10b4], R19 ;  /* 0x0010b41301007387 */ /* 0x0001e20000100800 */
        /* <DEDUP_REMOVED lines=11> */
[----:B0-----:R-:W-:-:S02]  /*44de0*/  LOP3.LUT R19, R13, 0xffff, RZ, 0xc0, !PT ;  /* 0x0000ffff0d137812 */ /* 0x001fc400078ec0ff */
[----:B------:R-:W2:Y:S02]  /*44df0*/  LDL.LU R13, [R1+0x1950] ;  /* 0x00195000010d7983 */ /* 0x000ea40000300800 */
[----:B------:R-:W-:Y:S02]  /*44e00*/  SHF.R.U32.HI R23, RZ, 0x8, R19 ;  /* 0x00000008ff177819 */ /* 0x000fe40000011613 */
[--C-:B------:R-:W-:Y:S02]  /*44e10*/  PRMT R19, R19, 0x3340, R50.reuse ;  /* 0x0000334013137816 */ /* 0x100fe40000000032 */
        /* <DEDUP_REMOVED lines=12> */
[----:B------:R-:W-:Y:S04]  /*44ee0*/  STL [R1+0xeb0], R23 ;  /* 0x000eb01701007387 */ /* 0x000fe80000100800 */
[----:B------:R3:W-:Y:S02]  /*44ef0*/  STL [R1+0xf3c], R19 ;  /* 0x000f3c1301007387 */ /* 0x0007e40000100800 */
[----:B---3--:R-:W-:-:S02]  /*44f00*/  LOP3.LUT R19, R17, 0xffff, RZ, 0xc0, !PT ;  /* 0x0000ffff11137812 */ /* 0x008fc400078ec0ff */
[----:B------:R-:W3:Y:S04]  /*44f10*/  LDL.LU R17, [R1+0x194c] ;  /* 0x00194c0001117983 */ /* 0x000ee80000300800 */
[----:B------:R-:W4:Y:S04]  /*44f20*/  LDL.LU R53, [R1+0x640] ;  /* 0x0006400001357983 */ /* 0x000f280000300800 */
[----:B------:R-:W2:Y:S01]  /*44f30*/  LDL.LU R51, [R1+0x63c] ;  /* 0x00063c0001337983 */ /* 0x000ea20000300800 */
        /* <DEDUP_REMOVED lines=61> */
[----:B------:R-:W-:Y:S01]  /*45310*/  LOP3.LUT R227, R227, 0xffff, RZ, 0xc0, !PT ;  /* 0x0000ffffe3e37812 */ /* 0x000fe200078ec0ff */
[----:B------:R-:W-:Y:S02]  /*45320*/  ULDC UR6, c[0x0][0x248] ;  /* 0x0000920000067ab9 */ /* 0x000fe40000000800 */
[----:B------:R-:W-:Y:S01]  /*45330*/  VIADD R173, R212, UR7 ;  /* 0x00000007d4ad7c36 */ /* 0x000fe20008000000 */
[----:B------:R-:W-:Y:S01]  /*45340*/  LOP3.LUT R70, R70, 0xffff, RZ, 0xc0, !PT ;  /* 0x0000ffff46467812 */ /* 0x000fe200078ec0ff */
[----:B------:R-:W-:Y:S02]  /*45350*/  ULDC UR7, c[0x0][0x248] ;  /* 0x0000920000077ab9 */ /* 0x000fe40000000800 */
[----:B------:R-:W-:Y:S01]  /*45360*/  VIADD R175, R173, UR5 ;  /* 0x00000005adaf7c36 */ /* 0x000fe20008000000 */
[----:B------:R-:W-:-:S03]  /*45370*/  ULDC UR5, c[0x0][0x248] ;  /* 0x0000920000057ab9 */ /* 0x000fc60000000800 */
[----:B------:R-:W-:Y:S01]  /*45380*/  VIADD R211, R175, UR8 ;  /* 0x00000008afd37c36 */ /* 0x000fe20008000000 */
[----:B------:R-:W-:Y:S01]  /*45390*/  PRMT R23, R227, 0x3340, R70 ;  /* 0x00003340e3177816 */ /* 0x000fe20000000046 */
[----:B------:R-:W-:Y:S02]  /*453a0*/  ULDC UR8, c[0x0][0x248] ;  /* 0x0000920000087ab9 */ /* 0x000fe40000000800 */
[----:B------:R-:W-:Y:S01]  /*453b0*/  VIADD R215, R211, UR4 ;  /* 0x00000004d3d77c36 */ /* 0x000fe20008000000 */
[----:B------:R-:W-:-:S03]  /*453c0*/  ULDC UR4, c[0x0][0x248] ;  /* 0x0000920000047ab9 */ /* 0x000fc60000000800 */
[----:B------:R-:W-:Y:S01]  /*453d0*/  VIADD R208, R215, UR4 ;  /* 0x00000004d7d07c36 */ /* 0x000fe20008000000 */
[----:B------:R-:W-:-:S03]  /*453e0*/  ULDC UR4, c[0x0][0x248] ;  /* 0x0000920000047ab9 */ /* 0x000fc60000000800 */
[----:B------:R-:W-:Y:S01]  /*453f0*/  VIADD R209, R208, UR5 ;  /* 0x00000005d0d17c36 */ /* 0x000fe20008000000 */
[----:B------:R-:W-:Y:S01]  /*45400*/  LOP3.LUT R165, R165, 0xffff, RZ, 0xc0, !PT ;  /* 0x0000ffffa5a57812 */ /* 0x000fe200078ec0ff */
[----:B------:R0:W-:Y:S01]  /*45410*/  STL [R1+0x10dc], R23 ;  /* 0x0010dc1701007387 */ /* 0x0001e20000100800 */
[----:B------:R-:W-:Y:S01]  /*45420*/  SHF.R.U32.HI R49, RZ, 0x8, R227 ;  /* 0x00000008ff317819 */ /* 0x000fe200000116e3 */
[----:B------:R-:W-:Y:S01]  /*45430*/  VIADD R213, R209, UR4 ;  /* 0x00000004d1d57c36 */ /* 0x000fe20008000000 */
[----:B------:R-:W-:Y:S01]  /*45440*/  SHF.R.U32.HI R50, RZ, 0x8, R70 ;  /* 0x00000008ff327819 */ /* 0x000fe20000011646 */
[----:B------:R-:W-:Y:S01]  /*45450*/  ULDC UR5, c[0x0][0x248] ;  /* 0x0000920000057ab9 */ /* 0x000fe20000000800 */
[----:B------:R-:W-:Y:S01]  /*45460*/  SHF.R.U32.HI R48, RZ, 0x8, R165 ;  /* 0x00000008ff307819 */ /* 0x000fe200000116a5 */
[----:B------:R-:W-:Y:S01]  /*45470*/  VIADD R221, R213, UR6 ;  /* 0x00000006d5dd7c36 */ /* 0x000fe20008000000 */
[----:B------:R-:W-:Y:S01]  /*45480*/  LOP3.LUT R49, R49, 0xffff, RZ, 0xc0, !PT ;  /* 0x0000ffff31317812 */ /* 0x000fe200078ec0ff */
[----:B------:R-:W-:Y:S01]  /*45490*/  ULDC UR4, c[0x0][0x248] ;  /* 0x0000920000047ab9 */ /* 0x000fe20000000800 */
[----:B0-----:R-:W-:Y:S01]  /*454a0*/  SHF.R.U32.HI R23, RZ, 0x8, R19 ;  /* 0x00000008ff177819 */ /* 0x001fe20000011613 */
[----:B------:R-:W-:Y:S01]  /*454b0*/  VIADD R216, R221, UR7 ;  /* 0x00000007ddd87c36 */ /* 0x000fe20008000000 */
[----:B------:R-:W-:Y:S01]  /*454c0*/  LOP3.LUT R50, R50, 0xffff, RZ, 0xc0, !PT ;  /* 0x0000ffff32327812 */ /* 0x000fe200078ec0ff */
[----:B------:R-:W-:Y:S01]  /*454d0*/  ULDC UR6, c[0x0][0x248] ;  /* 0x0000920000067ab9 */ /* 0x000fe20000000800 */
[----:B------:R-:W-:Y:S01]  /*454e0*/  LOP3.LUT R23, R23, 0xffff, RZ, 0xc0, !PT ;  /* 0x0000ffff17177812 */ /* 0x000fe200078ec0ff */
[----:B------:R-:W-:Y:S01]  /*454f0*/  VIADD R224, R216, UR5 ;  /* 0x00000005d8e07c36 */ /* 0x000fe20008000000 */
[----:B------:R-:W-:Y:S01]  /*45500*/  LOP3.LUT R48, R48, 0xffff, RZ, 0xc0, !PT ;  /* 0x0000ffff30307812 */ /* 0x000fe200078ec0ff */
[----:B------:R-:W-:Y:S01]  /*45510*/  ULDC UR5, c[0x0][0x248] ;  /* 0x0000920000057ab9 */ /* 0x000fe20000000800 */
[----:B------:R-:W-:Y:S01]  /*45520*/  PRMT R55, R19, 0x3340, R165 ;  /* 0x0000334013377816 */ /* 0x000fe200000000a5 */
[----:B------:R-:W-:Y:S01]  /*45530*/  ULDC UR7, c[0x0][0x248] ;  /* 0x0000920000077ab9 */ /* 0x000fe20000000800 */
[----:B------:R-:W-:Y:S01]  /*45540*/  PRMT R49, R49, 0x3340, R50 ;  /* 0x0000334031317816 */ /* 0x000fe20000000032 */
[----:B------:R-:W-:Y:S01]  /*45550*/  VIADD R223, R224, UR8 ;  /* 0x00000008e0df7c36 */ /* 0x000fe20008000000 */
[----:B------:R-:W-:Y:S01]  /*45560*/  PRMT R23, R23, 0x3340, R48 ;  /* 0x0000334017177816 */ /* 0x000fe20000000030 */
[----:B------:R-:W-:Y:S01]  /*45570*/  STL [R1+0x10c0], R55 ;  /* 0x0010c03701007387 */ /* 0x000fe20000100800 */
[----:B------:R-:W-:Y:S01]  /*45580*/  LOP3.LUT R153, R153, 0xffff, RZ, 0xc0, !PT ;  /* 0x0000ffff99997812 */ /* 0x000fe200078ec0ff */
[----:B------:R-:W-:Y:S01]  /*45590*/  VIADD R225, R223, UR4 ;  /* 0x00000004dfe17c36 */ /* 0x000fe20008000000 */
[----:B------:R-:W-:Y:S01]  /*455a0*/  ULDC UR4, c[0x0][0x248] ;  /* 0x0000920000047ab9 */ /* 0x000fe20000000800 */
[----:B------:R-:W-:Y:S01]  /*455b0*/  STL [R1+0xf38], R49 ;  /* 0x000f383101007387 */ /* 0x000fe20000100800 */
[----:B------:R-:W-:Y:S01]  /*455c0*/  LOP3.LUT R155, R155, 0xffff, RZ, 0xc0, !PT ;  /* 0x0000ffff9b9b7812 */ /* 0x000fe200078ec0ff */
[----:B------:R-:W-:-:S02]  /*455d0*/  ULDC UR8, c[0x0][0x248] ;  /* 0x0000920000087ab9 */ /* 0x000fc40000000800 */
[----:B------:R2:W-:Y:S01]  /*455e0*/  STL [R1+0xef8], R23 ;  /* 0x000ef81701007387 */ /* 0x0005e20000100800 */
[----:B------:R-:W-:Y:S01]  /*455f0*/  VIADD R217, R225, UR4 ;  /* 0x00000004e1d97c36 */ /* 0x000fe20008000000 */
[----:B------:R-:W-:Y:S01]  /*45600*/  SHF.R.U32.HI R50, RZ, 0x8, R153 ;  /* 0x00000008ff327819 */ /* 0x000fe20000011699 */
[----:B------:R-:W-:Y:S02]  /*45610*/  ULDC UR4, c[0x0][0x248] ;  /* 0x0000920000047ab9 */ /* 0x000fe40000000800 */
[----:B------:R-:W-:Y:S01]  /*45620*/  VIADD R220, R217, UR5 ;  /* 0x00000005d9dc7c36 */ /* 0x000fe20008000000 */
[----:B------:R-:W-:Y:S01]  /*45630*/  LOP3.LUT R50, R50, 0xffff, RZ, 0xc0, !PT ;  /* 0x0000ffff32327812 */ /* 0x000fe200078ec0ff */
[----:B------:R-:W-:Y:S02]  /*45640*/  ULDC UR5, c[0x0][0x248] ;  /* 0x0000920000057ab9 */ /* 0x000fe40000000800 */
        /* <DEDUP_REMOVED lines=24> */
[----:B----4-:R-:W-:Y:S02]  /*457d0*/  LOP3.LUT R48, R53, 0xffff, RZ, 0xc0, !PT ;  /* 0x0000ffff35307812 */ /* 0x010fe400078ec0ff */
[----:B--2---:R-:W-:Y:S02]  /*457e0*/  LOP3.LUT R23, R51, 0xffff, RZ, 0xc0, !PT ;  /* 0x0000ffff33177812 */ /* 0x004fe400078ec0ff */
[----:B------:R-:W-:Y:S02]  /*457f0*/  SHF.R.U32.HI R49, RZ, 0x8, R48 ;  /* 0x00000008ff317819 */ /* 0x000fe40000011630 */
[----:B------:R-:W-:Y:S02]  /*45800*/  PRMT R48, R48, 0x3340, R153 ;  /* 0x0000334030307816 */ /* 0x000fe40000000099 */
[----:B------:R-:W-:-:S02]  /*45810*/  SHF.R.U32.HI R51, RZ, 0x8, R23 ;  /* 0x00000008ff337819 */ /* 0x000fc40000011617 */
[----:B------:R-:W-:Y:S01]  /*45820*/  PRMT R23, R23, 0x3340, R155 ;  /* 0x0000334017177816 */ /* 0x000fe2000000009b */
[----:B------:R0:W-:Y:S01]  /*45830*/  STL [R1+0x10a8], R48 ;  /* 0x0010a83001007387 */ /* 0x0001e20000100800 */
[----:B------:R-:W-:-:S03]  /*45840*/  LOP3.LUT R49, R49, 0xffff, RZ, 0xc0, !PT ;  /* 0x0000ffff31317812 */ /* 0x000fc600078ec0ff */
[----:B------:R1:W-:Y:S01]  /*45850*/  STL [R1+0x10a4], R23 ;  /* 0x0010a41701007387 */ /* 0x0003e20000100800 */
[----:B0-----:R-:W-:Y:S02]  /*45860*/  SHF.R.U32.HI R48, RZ, 0x8, R155 ;  /* 0x00000008ff307819 */ /* 0x001fe4000001169b */
[----:B-1----:R-:W-:Y:S02]  /*45870*/  LOP3.LUT R23, R51, 0xffff, RZ, 0xc0, !PT ;  /* 0x0000ffff33177812 */ /* 0x002fe400078ec0ff */
[----:B------:R-:W-:Y:S02]  /*45880*/  LOP3.LUT R48, R48, 0xffff, RZ, 0xc0, !PT ;  /* 0x0000ffff30307812 */ /* 0x000fe400078ec0ff */
[----:B------:R-:W-:Y:S02]  /*45890*/  PRMT R49, R49, 0x3340, R50 ;  /* 0x0000334031317816 */ /* 0x000fe40000000032 */
[----:B------:R-:W-:Y:S02]  /*458a0*/  PRMT R23, R23, 0x3340, R48 ;  /* 0x0000334017177816 */ /* 0x000fe40000000030 */
[----:B------:R-:W-:Y:S01]  /*458b0*/  LOP3.LUT R48, R15, 0xffff, RZ, 0xc0, !PT ;  /* 0x0000ffff0f307812 */ /* 0x000fe200078ec0ff */
[----:B------:R-:W-:Y:S04]  /*458c0*/  STL [R1+0xeb4], R49 ;  /* 0x000eb43101007387 */ /* 0x000fe80000100800 */
[----:B------:R0:W-:Y:S04]  /*458d0*/  STL [R1+0xeb8], R23 ;  /* 0x000eb81701007387 */ /* 0x0001e80000100800 */
        /* <DEDUP_REMOVED lines=42> */
[----:B0-----:R-:W-:Y:S01]  /*45b80*/  LOP3.LUT R23, R3, 0xffff, RZ, 0xc0, !PT ;  /* 0x0000ffff03177812 */ /* 0x001fe200078ec0ff */
[----:B------:R-:W-:Y:S01]  /*45b90*/  ULDC UR4, c[0x0][0x248] ;  /* 0x0000920000047ab9 */ /* 0x000fe20000000800 */
[----:B------:R-:W4:Y:S01]  /*45ba0*/  LDL.LU R3, [R1+0x1944] ;  /* 0x0019440001037983 */ /* 0x000f220000300800 */
        /* <DEDUP_REMOVED lines=52> */
[----:B------:R-:W-:Y:S01]  /*45ef0*/  SHF.R.U32.HI R49, RZ, 0x8, R48 ;  /* 0x00000008ff317819 */ /* 0x000fe20000011630 */
[----:B------:R-:W-:Y:S02]  /*45f00*/  ULDC UR7, c[0x0][0x248] ;  /* 0x0000920000077ab9 */ /* 0x000fe40000000800 */
[----:B------:R-:W-:Y:S01]  /*45f10*/  VIADD R133, R134, UR5 ;  /* 0x0000000586857c36 */ /* 0x000fe20008000000 */
[----:B------:R-:W-:Y:S01]  /*45f20*/  LOP3.LUT R54, R54, 0xffff, RZ, 0xc0, !PT ;  /* 0x0000ffff36367812 */ /* 0x000fe200078ec0ff */
[----:B------:R-:W-:-:S02]  /*45f30*/  ULDC UR5, c[0x0][0x248] ;  /* 0x0000920000057ab9 */ /* 0x000fc40000000800 */
[----:B------:R-:W-:Y:S01]  /*45f40*/  VIADD R132, R133, UR8 ;  /* 0x0000000885847c36 */ /* 0x000fe20008000000 */
[----:B------:R-:W-:Y:S01]  /*45f50*/  PRMT R48, R48, 0x3340, R52 ;  /* 0x0000334030307816 */ /* 0x000fe20000000034 */
[----:B------:R-:W-:Y:S02]  /*45f60*/  ULDC UR8, c[0x0][0x248] ;  /* 0x0000920000087ab9 */ /* 0x000fe40000000800 */
[----:B------:R-:W-:Y:S01]  /*45f70*/  VIADD R131, R132, UR4 ;  /* 0x0000000484837c36 */ /* 0x000fe20008000000 */
[----:B------:R-:W-:Y:S01]  /*45f80*/  ULDC UR4, c[0x0][0x248] ;  /* 0x0000920000047ab9 */ /* 0x000fe20000000800 */
[----:B------:R-:W-:Y:S02]  /*45f90*/  SHF.R.U32.HI R51, RZ, 0x8, R23 ;  /* 0x00000008ff337819 */ /* 0x000fe40000011617 */
[----:B------:R-:W-:Y:S01]  /*45fa0*/  VIADD R130, R131, UR4 ;  /* 0x0000000483827c36 */ /* 0x000fe20008000000 */
[----:B------:R-:W-:Y:S01]  /*45fb0*/  PRMT R23, R23, 0x3340, R54 ;  /* 0x0000334017177816 */ /* 0x000fe20000000036 */
[----:B------:R0:W-:Y:S01]  /*45fc0*/  STL [R1+0x10a0], R48 ;  /* 0x0010a03001007387 */ /* 0x0001e20000100800 */
[----:B------:R-:W-:Y:S01]  /*45fd0*/  SHF.R.U32.HI R50, RZ, 0x8, R52 ;  /* 0x00000008ff327819 */ /* 0x000fe20000011634 */
[----:B------:R-:W-:Y:S01]  /*45fe0*/  VIADD R248, R130, UR5 ;  /* 0x0000000582f87c36 */ /* 0x000fe20008000000 */
[----:B------:R-:W-:Y:S01]  /*45ff0*/  ULDC UR4, c[0x0][0x248] ;  /* 0x0000920000047ab9 */ /* 0x000fe20000000800 */
[----:B------:R1:W-:Y:S01]  /*46000*/  STL [R1+0x1098], R23 ;  /* 0x0010981701007387 */ /* 0x0003e20000100800 */
[----:B------:R-:W-:Y:S01]  /*46010*/  LOP3.LUT R49, R49, 0xffff, RZ, 0xc0, !PT ;  /* 0x0000ffff31317812 */ /* 0x000fe200078ec0ff */
[----:B------:R-:W-:Y:S01]  /*46020*/  VIADD R244, R248, UR4 ;  /* 0x00000004f8f47c36 */ /* 0x000fe20008000000 */
[----:B------:R-:W-:Y:S01]  /*46030*/  LOP3.LUT R50, R50, 0xffff, RZ, 0xc0, !PT ;  /* 0x0000ffff32327812 */ /* 0x000fe200078ec0ff */
[----:B------:R-:W-:Y:S01]  /*46040*/  ULDC UR5, c[0x0][0x248] ;  /* 0x0000920000057ab9 */ /* 0x000fe20000000800 */
[----:B------:R-:W-:-:S02]  /*46050*/  LOP3.LUT R167, R167, 0xffff, RZ, 0xc0, !PT ;  /* 0x0000ffffa7a77812 */ /* 0x000fc400078ec0ff */
[----:B0-----:R-:W-:Y:S02]  /*46060*/  SHF.R.U32.HI R48, RZ, 0x8, R54 ;  /* 0x00000008ff307819 */ /* 0x001fe40000011636 */
[----:B-1----:R-:W-:Y:S01]  /*46070*/  LOP3.LUT R23, R51, 0xffff, RZ, 0xc0, !PT ;  /* 0x0000ffff33177812 */ /* 0x002fe200078ec0ff */
[----:B------:R-:W-:Y:S01]  /*46080*/  ULDC UR4, c[0x0][0x248] ;  /* 0x0000920000047ab9 */ /* 0x000fe20000000800 */
[----:B------:R-:W-:Y:S01]  /*46090*/  LOP3.LUT R48, R48, 0xffff, RZ, 0xc0, !PT ;  /* 0x0000ffff30307812 */ /* 0x000fe200078ec0ff */
[----:B------:R-:W-:Y:S01]  /*460a0*/  VIADD R129, R244, UR6 ;  /* 0x00000006f4817c36 */ /* 0x000fe20008000000 */
[----:B------:R-:W-:Y:S01]  /*460b0*/  PRMT R49, R49, 0x3340, R50 ;  /* 0x0000334031317816 */ /* 0x000fe20000000032 */
[----:B------:R-:W-:Y:S01]  /*460c0*/  ULDC UR6, c[0x0][0x248] ;  /* 0x0000920000067ab9 */ /* 0x000fe20000000800 */
[----:B------:R-:W-:Y:S01]  /*460d0*/  PRMT R23, R23, 0x3340, R48 ;  /* 0x0000334017177816 */ /* 0x000fe20000000030 */
[----:B------:R-:W-:Y:S01]  /*460e0*/  VIADD R128, R129, UR7 ;  /* 0x0000000781807c36 */ /* 0x000fe20008000000 */
[----:B------:R-:W-:Y:S01]  /*460f0*/  LOP3.LUT R48, R4, 0xffff, RZ, 0xc0, !PT ;  /* 0x0000ffff04307812 */ /* 0x000fe200078ec0ff */
[----:B------:R0:W-:Y:S01]  /*46100*/  STL [R1+0xea8], R49 ;  /* 0x000ea83101007387 */ /* 0x0001e20000100800 */
[----:B------:R-:W-:Y:S01]  /*46110*/  LOP3.LUT R64, R64, 0xffff, RZ, 0xc0, !PT ;  /* 0x0000ffff40407812 */ /* 0x000fe200078ec0ff */
[----:B------:R-:W-:Y:S01]  /*46120*/  VIADD R127, R128, UR5 ;  /* 0x00000005807f7c36 */ /* 0x000fe20008000000 */
[----:B------:R-:W-:Y:S01]  /*46130*/  SHF.R.U32.HI R50, RZ, 0x8, R167 ;  /* 0x00000008ff327819 */ /* 0x000fe200000116a7 */
[----:B------:R1:W-:Y:S01]  /*46140*/  STL [R1+0xeac], R23 ;  /* 0x000eac1701007387 */ /* 0x0003e20000100800 */
[----:B------:R-:W-:Y:S01]  /*46150*/  ULDC UR5, c[0x0][0x248] ;  /* 0x0000920000057ab9 */ /* 0x000fe20000000800 */
[----:B------:R-:W-:Y:S01]  /*46160*/  LOP3.LUT R161, R161, 0xffff, RZ, 0xc0, !PT ;  /* 0x0000ffffa1a17812 */ /* 0x000fe200078ec0ff */
[----:B------:R-:W-:Y:S01]  /*46170*/  ULDC UR7, c[0x0][0x248] ;  /* 0x0000920000077ab9 */ /* 0x000fe20000000800 */
[----:B------:R-:W4:Y:S01]  /*46180*/  LDL.LU R4, [R1+0x1940] ;  /* 0x0019400001047983 */ /* 0x000f220000300800 */
[----:B0-----:R-:W-:-:S02]  /*46190*/  SHF.R.U32.HI R49, RZ, 0x8, R48 ;  /* 0x00000008ff317819 */ /* 0x001fc40000011630 */
[----:B------:R-:W-:Y:S02]  /*461a0*/  PRMT R48, R48, 0x3340, R167 ;  /* 0x0000334030307816 */ /* 0x000fe400000000a7 */
[----:B-1----:R-:W-:Y:S01]  /*461b0*/  LOP3.LUT R23, R9, 0xffff, RZ, 0xc0, !PT ;  /* 0x0000ffff09177812 */ /* 0x002fe200078ec0ff */
[----:B------:R-:W-:Y:S01]  /*461c0*/  VIADD R126, R127, UR8 ;  /* 0x000000087f7e7c36 */ /* 0x000fe20008000000 */
[----:B------:R-:W4:Y:S01]  /*461d0*/  LDL.LU R9, [R1+0x193c] ;  /* 0x00193c0001097983 */ /* 0x000f220000300800 */
[----:B------:R-:W-:Y:S01]  /*461e0*/  LOP3.LUT R49, R49, 0xffff, RZ, 0xc0, !PT ;  /* 0x0000ffff31317812 */ /* 0x000fe200078ec0ff */
[----:B------:R-:W-:Y:S01]  /*461f0*/  ULDC UR8, c[0x0][0x248] ;  /* 0x0000920000087ab9 */ /* 0x000fe20000000800 */
[----:B------:R-:W-:Y:S01]  /*46200*/  SHF.R.U32.HI R51, RZ, 0x8, R23 ;  /* 0x00000008ff337819 */ /* 0x000fe20000011617 */
[----:B------:R0:W-:Y:S01]  /*46210*/  STL [R1+0x109c], R48 ;  /* 0x00109c3001007387 */ /* 0x0001e20000100800 */
[----:B------:R-:W-:Y:S01]  /*46220*/  PRMT R23, R23, 0x3340, R64 ;  /* 0x0000334017177816 */ /* 0x000fe20000000040 */
[----:B------:R-:W-:Y:S01]  /*46230*/  VIADD R125, R126, UR4 ;  /* 0x000000047e7d7c36 */ /* 0x000fe20008000000 */
[----:B------:R-:W-:Y:S01]  /*46240*/  LOP3.LUT R50, R50, 0xffff, RZ, 0xc0, !PT ;  /* 0x0000ffff32327812 */ /* 0x000fe200078ec0ff */
[----:B------:R-:W-:-:S02]  /*46250*/  ULDC UR4, c[0x0][0x248] ;  /* 0x0000920000047ab9 */ /* 0x000fc40000000800 */
[----:B------:R1:W-:Y:S01]  /*46260*/  STL [R1+0x1094], R23 ;  /* 0x0010941701007387 */ /* 0x0003e20000100800 */
[----:B0-----:R-:W-:Y:S01]  /*46270*/  SHF.R.U32.HI R48, RZ, 0x8, R64 ;  /* 0x00000008ff307819 */ /* 0x001fe20000011640 */
[----:B------:R-:W-:Y:S01]  /*46280*/  VIADD R124, R125, UR4 ;  /* 0x000000047d7c7c36 */ /* 0x000fe20008000000 */
[----:B------:R-:W-:Y:S01]  /*46290*/  PRMT R49, R49, 0x3340, R50 ;  /* 0x0000334031317816 */ /* 0x000fe20000000032 */
[----:B------:R-:W-:Y:S01]  /*462a0*/  ULDC UR4, c[0x0][0x248] ;  /* 0x0000920000047ab9 */ /* 0x000fe20000000800 */
[----:B------:R-:W-:Y:S02]  /*462b0*/  LOP3.LUT R48, R48, 0xffff, RZ, 0xc0, !PT ;  /* 0x0000ffff30307812 */ /* 0x000fe400078ec0ff */
[----:B-1----:R-:W-:Y:S01]  /*462c0*/  LOP3.LUT R23, R51, 0xffff, RZ, 0xc0, !PT ;  /* 0x0000ffff33177812 */ /* 0x002fe200078ec0ff */
[----:B------:R-:W-:Y:S01]  /*462d0*/  VIADD R123, R124, UR5 ;  /* 0x000000057c7b7c36 */ /* 0x000fe20008000000 */
[----:B------:R-:W-:Y:S01]  /*462e0*/  STL [R1+0xed0], R49 ;  /* 0x000ed03101007387 */ /* 0x000fe20000100800 */
[----:B------:R-:W-:Y:S01]  /*462f0*/  LOP3.LUT R163, R163, 0xffff, RZ, 0xc0, !PT ;  /* 0x0000ffffa3a37812 */ /* 0x000fe200078ec0ff */
[----:B------:R-:W-:Y:S01]  /*46300*/  ULDC UR5, c[0x0][0x248] ;  /* 0x0000920000057ab9 */ /* 0x000fe20000000800 */
[----:B------:R-:W-:Y:S01]  /*46310*/  PRMT R23, R23, 0x3340, R48 ;  /* 0x0000334017177816 */ /* 0x000fe20000000030 */
[----:B------:R-:W-:Y:S01]  /*46320*/  VIADD R122, R123, UR4 ;  /* 0x000000047b7a7c36 */ /* 0x000fe20008000000 */
[----:B------:R-:W-:Y:S01]  /*46330*/  LOP3.LUT R48, R14, 0xffff, RZ, 0xc0, !PT ;  /* 0x0000ffff0e307812 */ /* 0x000fe200078ec0ff */
[----:B------:R-:W-:-:S02]  /*46340*/  ULDC UR4, c[0x0][0x248] ;  /* 0x0000920000047ab9 */ /* 0x000fc40000000800 */
[----:B------:R0:W-:Y:S01]  /*46350*/  STL [R1+0xed4], R23 ;  /* 0x000ed41701007387 */ /* 0x0001e20000100800 */
[----:B------:R-:W-:Y:S01]  /*46360*/  VIADD R121, R122, UR6 ;  /* 0x000000067a797c36 */ /* 0x000fe20008000000 */
[----:B------:R-:W-:Y:S01]  /*46370*/  SHF.R.U32.HI R50, RZ, 0x8, R161 ;  /* 0x00000008ff327819 */ /* 0x000fe200000116a1 */
[----:B------:R-:W-:Y:S01]  /*46380*/  ULDC UR6, c[0x0][0x248] ;  /* 0x0000920000067ab9 */ /* 0x000fe20000000800 */
[----:B0-----:R-:W-:Y:S01]  /*46390*/  LOP3.LUT R23, R13, 0xffff, RZ, 0xc0, !PT ;  /* 0x0000ffff0d177812 */ /* 0x001fe200078ec0ff */
[----:B------:R-:W-:Y:S01]  /*463a0*/  VIADD R120, R121, UR7 ;  /* 0x0000000779787c36 */ /* 0x000fe20008000000 */
[----:B------:R-:W4:Y:S01]  /*463b0*/  LDL.LU R13, [R1+0x1938] ;  /* 0x00193800010d7983 */ /* 0x000f220000300800 */
[----:B------:R-:W-:Y:S01]  /*463c0*/  PRMT R51, R48, 0x3340, R163 ;  /* 0x0000334030337816 */ /* 0x000fe200000000a3 */
[----:B------:R-:W-:Y:S01]  /*463d0*/  ULDC UR7, c[0x0][0x248] ;  /* 0x0000920000077ab9 */ /* 0x000fe20000000800 */
[----:B------:R-:W-:Y:S01]  /*463e0*/  SHF.R.U32.HI R49, RZ, 0x8, R23 ;  /* 0x00000008ff317819 */ /* 0x000fe20000011617 */
[----:B------:R-:W4:Y:S01]  /*463f0*/  LDL.LU R14, [R1+0x1934] ;  /* 0x00193400010e7983 */ /* 0x000f220000300800 */
[----:B------:R-:W-:Y:S01]  /*46400*/  PRMT R23, R23, 0x3340, R161 ;  /* 0x0000334017177816 */ /* 0x000fe200000000a1 */
[----:B------:R-:W-:Y:S01]  /*46410*/  VIADD R119, R120, UR5 ;  /* 0x0000000578777c36 */ /* 0x000fe20008000000 */
[----:B------:R-:W-:Y:S01]  /*46420*/  LOP3.LUT R49, R49, 0xffff, RZ, 0xc0, !PT ;  /* 0x0000ffff31317812 */ /* 0x000fe200078ec0ff */
[----:B------:R-:W-:-:S02]  /*46430*/  ULDC UR5, c[0x0][0x248] ;  /* 0x0000920000057ab9 */ /* 0x000fc40000000800 */
[----:B------:R0:W-:Y:S01]  /*46440*/  STL [R1+0x1088], R23 ;  /* 0x0010881701007387 */ /* 0x0001e20000100800 */
[----:B------:R-:W-:Y:S01]  /*46450*/  LOP3.LUT R50, R50, 0xffff, RZ, 0xc0, !PT ;  /* 0x0000ffff32327812 */ /* 0x000fe200078ec0ff */
[----:B------:R-:W-:Y:S01]  /*46460*/  VIADD R118, R119, UR8 ;  /* 0x0000000877767c36 */ /* 0x000fe20008000000 */
[----:B------:R-:W-:Y:S02]  /*46470*/  LOP3.LUT R157, R157, 0xffff, RZ, 0xc0, !PT ;  /* 0x0000ffff9d9d7812 */ /* 0x000fe400078ec0ff */
[----:B0-----:R-:W-:Y:S01]  /*46480*/  SHF.R.U32.HI R23, RZ, 0x8, R48 ;  /* 0x00000008ff177819 */ /* 0x001fe20000011630 */
[----:B------:R-:W-:Y:S01]  /*46490*/  STL [R1+0x1084], R51 ;  /* 0x0010843301007387 */ /* 0x000fe20000100800 */
[----:B------:R-:W-:Y:S01]  /*464a0*/  SHF.R.U32.HI R48, RZ, 0x8, R163 ;  /* 0x00000008ff307819 */ /* 0x000fe200000116a3 */
[----:B------:R-:W-:Y:S01]  /*464b0*/  ULDC UR8, c[0x0][0x248] ;  /* 0x0000920000087ab9 */ /* 0x000fe20000000800 */
[----:B------:R-:W-:Y:S02]  /*464c0*/  LOP3.LUT R23, R23, 0xffff, RZ, 0xc0, !PT ;  /* 0x0000ffff17177812 */ /* 0x000fe400078ec0ff */
[----:B------:R-:W-:Y:S01]  /*464d0*/  LOP3.LUT R48, R48, 0xffff, RZ, 0xc0, !PT ;  /* 0x0000ffff30307812 */ /* 0x000fe200078ec0ff */
[----:B------:R-:W-:Y:S01]  /*464e0*/  VIADD R117, R118, UR4 ;  /* 0x0000000476757c36 */ /* 0x000fe20008000000 */
[----:B------:R-:W-:Y:S01]  /*464f0*/  PRMT R49, R49, 0x3340, R50 ;  /* 0x0000334031317816 */ /* 0x000fe20000000032 */
[----:B------:R-:W-:Y:S01]  /*46500*/  ULDC UR4, c[0x0][0x248] ;  /* 0x0000920000047ab9 */ /* 0x000fe20000000800 */
[----:B------:R-:W-:-:S02]  /*46510*/  PRMT R23, R23, 0x3340, R48 ;  /* 0x0000334017177816 */ /* 0x000fc40000000030 */
[----:B--2---:R-:W-:Y:S01]  /*46520*/  LOP3.LUT R48, R15, 0xffff, RZ, 0xc0, !PT ;  /* 0x0000ffff0f307812 */ /* 0x004fe200078ec0ff */
[----:B------:R0:W-:Y:S01]  /*46530*/  STL [R1+0xec8], R49 ;  /* 0x000ec83101007387 */ /* 0x0001e20000100800 */
[----:B------:R-:W-:Y:S01]  /*46540*/  VIADD R116, R117, UR4 ;  /* 0x0000000475747c36 */ /* 0x000fe20008000000 */
[----:B------:R-:W-:Y:S01]  /*46550*/  LOP3.LUT R159, R159, 0xffff, RZ, 0xc0, !PT ;  /* 0x0000ffff9f9f7812 */ /* 0x000fe200078ec0ff */
[----:B------:R-:W-:Y:S01]  /*46560*/  ULDC UR4, c[0x0][0x248] ;  /* 0x0000920000047ab9 */ /* 0x000fe20000000800 */
[----:B------:R3:W-:Y:S01]  /*46570*/  STL [R1+0xecc], R23 ;  /* 0x000ecc1701007387 */ /* 0x0007e20000100800 */
[----:B------:R-:W-:Y:S01]  /*46580*/  VIADD R115, R116, UR5 ;  /* 0x0000000574737c36 */ /* 0x000fe20008000000 */
[----:B------:R-:W-:Y:S01]  /*46590*/  SHF.R.U32.HI R50, RZ, 0x8, R157 ;  /* 0x00000008ff327819 */ /* 0x000fe2000001169d */
[----:B------:R-:W-:Y:S01]  /*465a0*/  ULDC UR5, c[0x0][0x248] ;  /* 0x0000920000057ab9 */ /* 0x000fe20000000800 */
[----:B------:R-:W2:Y:S01]  /*465b0*/  LDL.LU R15, [R1+0x1930] ;  /* 0x00193000010f7983 */ /* 0x000ea20000300800 */
[----:B0-----:R-:W-:-:S02]  /*465c0*/  SHF.R.U32.HI R49, RZ, 0x8, R48 ;  /* 0x00000008ff317819 */ /* 0x001fc40000011630 */
[----:B------:R-:W-:Y:S02]  /*465d0*/  PRMT R48, R48, 0x3340, R157 ;  /* 0x0000334030307816 */ /* 0x000fe4000000009d */
[----:B---3--:R-:W-:Y:S01]  /*465e0*/  LOP3.LUT R23, R17, 0xffff, RZ, 0xc0, !PT ;  /* 0x0000ffff11177812 */ /* 0x008fe200078ec0ff */
[----:B------:R-:W-:Y:S01]  /*465f0*/  VIADD R114, R115, UR4 ;  /* 0x0000000473727c36 */ /* 0x000fe20008000000 */
[----:B------:R-:W3:Y:S01]  /*46600*/  LDL.LU R17, [R1+0x192c] ;  /* 0x00192c0001117983 */ /* 0x000ee20000300800 */
        /* <DEDUP_REMOVED lines=16> */
[----:B------:R-:W-:Y:S01]  /*46710*/  LOP3.LUT R56, R56, 0xffff, RZ, 0xc0, !PT ;  /* 0x0000ffff38387812 */ /* 0x000fe200078ec0ff */
[----:B------:R-:W-:Y:S01]  /*46720*/  STL [R1+0xe90], R49 ;  /* 0x000e903101007387 */ /* 0x000fe20000100800 */
[----:B------:R-:W-:Y:S01]  /*46730*/  PRMT R23, R23, 0x3340, R48 ;  /* 0x0000334017177816 */ /* 0x000fe20000000030 */
[----:B------:R-:W-:Y:S01]  /*46740*/  ULDC UR5, c[0x0][0x248] ;  /* 0x0000920000057ab9 */ /* 0x000fe20000000800 */
[----:B------:R-:W-:Y:S01]  /*46750*/  LOP3.LUT R48, R16, 0xffff, RZ, 0xc0, !PT ;  /* 0x0000ffff10307812 */ /* 0x000fe200078ec0ff */
[----:B------:R-:W-:Y:S01]  /*46760*/  VIADD R110, R111, UR8 ;  /* 0x000000086f6e7c36 */ /* 0x000fe20008000000 */
[----:B------:R-:W-:Y:S01]  /*46770*/  LOP3.LUT R58, R58, 0xffff, RZ, 0xc0, !PT ;  /* 0x0000ffff3a3a7812 */ /* 0x000fe200078ec0ff */
[----:B------:R0:W-:Y:S01]  /*46780*/  STL [R1+0xe94], R23 ;  /* 0x000e941701007387 */ /* 0x0001e20000100800 */
[----:B------:R-:W-:Y:S01]  /*46790*/  SHF.R.U32.HI R167, RZ, 0x8, R48 ;  /* 0x00000008ffa77819 */ /* 0x000fe20000011630 */
[----:B------:R-:W-:Y:S01]  /*467a0*/  ULDC UR8, c[0x0][0x248] ;  /* 0x0000920000087ab9 */ /* 0x000fe20000000800 */
[----:B------:R-:W-:Y:S01]  /*467b0*/  PRMT R48, R48, 0x3340, R56 ;  /* 0x0000334030307816 */ /* 0x000fe20000000038 */
[----:B------:R-:W3:Y:S01]  /*467c0*/  LDL.LU R16, [R1+0x1928] ;  /* 0x0019280001107983 */ /* 0x000ee20000300800 */
[----:B------:R-:W-:Y:S01]  /*467d0*/  VIADD R109, R110, UR4 ;  /* 0x000000046e6d7c36 */ /* 0x000fe20008000000 */
[----:B------:R-:W-:Y:S01]  /*467e0*/  ULDC UR4, c[0x0][0x248] ;  /* 0x0000920000047ab9 */ /* 0x000fe20000000800 */
[----:B0-----:R-:W-:-:S02]  /*467f0*/  LOP3.LUT R23, R12, 0xffff, RZ, 0xc0, !PT ;  /* 0x0000ffff0c177812 */ /* 0x001fc400078ec0ff */
[----:B------:R-:W3:Y:S02]  /*46800*/  LDL.LU R12, [R1+0x1924] ;  /* 0x00192400010c7983 */ /* 0x000ee40000300800 */
[----:B------:R-:W-:Y:S02]  /*46810*/  SHF.R.U32.HI R50, RZ, 0x8, R23 ;  /* 0x00000008ff327819 */ /* 0x000fe40000011617 */
[----:B------:R-:W-:Y:S01]  /*46820*/  PRMT R23, R23, 0x3340, R58 ;  /* 0x0000334017177816 */ /* 0x000fe2000000003a */
[----:B------:R0:W-:Y:S01]  /*46830*/  STL [R1+0x1060], R48 ;  /* 0x0010603001007387 */ /* 0x0001e20000100800 */
[----:B------:R-:W-:Y:S01]  /*46840*/  VIADD R108, R109, UR4 ;  /* 0x000000046d6c7c36 */ /* 0x000fe20008000000 */
[----:B------:R-:W-:Y:S01]  /*46850*/  F2FP.SATFINITE.E5M2.F32.PACK_AB_MERGE_C R27, R107, R106, RZ ;  /* 0x0000006a6b1b723e */ /* 0x000fe200048060ff */
[----:B------:R-:W-:Y:S01]  /*46860*/  ULDC UR4, c[0x0][0x248] ;  /* 0x0000920000047ab9 */ /* 0x000fe20000000800 */
[----:B------:R1:W-:Y:S01]  /*46870*/  STL [R1+0x1054], R23 ;  /* 0x0010541701007387 */ /* 0x0003e20000100800 */
[----:B------:R-:W-:-:S02]  /*46880*/  SHF.R.U32.HI R49, RZ, 0x8, R56 ;  /* 0x00000008ff317819 */ /* 0x000fc40000011638 */
[----:B0-----:R-:W-:Y:S01]  /*46890*/  SHF.R.U32.HI R48, RZ, 0x8, R58 ;  /* 0x00000008ff307819 */ /* 0x001fe2000001163a */
[----:B------:R-:W-:Y:S01]  /*468a0*/  VIADD R107, R108, UR5 ;  /* 0x000000056c6b7c36 */ /* 0x000fe20008000000 */
[----:B-1----:R-:W-:Y:S02]  /*468b0*/  LOP3.LUT R23, R50, 0xffff, RZ, 0xc0, !PT ;  /* 0x0000ffff32177812 */ /* 0x002fe400078ec0ff */
[----:B------:R-:W-:Y:S01]  /*468c0*/  LOP3.LUT R48, R48, 0xffff, RZ, 0xc0, !PT ;  /* 0x0000ffff30307812 */ /* 0x000fe200078ec0ff */
[----:B------:R-:W-:Y:S01]  /*468d0*/  VIADD R106, R107, UR4 ;  /* 0x000000046b6a7c36 */ /* 0x000fe20008000000 */
[----:B------:R-:W-:Y:S01]  /*468e0*/  LOP3.LUT R167, R167, 0xffff, RZ, 0xc0, !PT ;  /* 0x0000ffffa7a77812 */ /* 0x000fe200078ec0ff */
[----:B------:R-:W-:Y:S01]  /*468f0*/  ULDC UR5, c[0x0][0x248] ;  /* 0x0000920000057ab9 */ /* 0x000fe20000000800 */
[----:B------:R-:W-:Y:S01]  /*46900*/  PRMT R23, R23, 0x3340, R48 ;  /* 0x0000334017177816 */ /* 0x000fe20000000030 */
[----:B------:R-:W-:Y:S01]  /*46910*/  ULDC UR4, c[0x0][0x248] ;  /* 0x0000920000047ab9 */ /* 0x000fe20000000800 */
[----:B------:R-:W-:-:S02]  /*46920*/  LOP3.LUT R49, R49, 0xffff, RZ, 0xc0, !PT ;  /* 0x0000ffff31317812 */ /* 0x000fc400078ec0ff */
[----:B------:R-:W-:Y:S02]  /*46930*/  LOP3.LUT R48, R10, 0xffff, RZ, 0xc0, !PT ;  /* 0x0000ffff0a307812 */ /* 0x000fe400078ec0ff */
[----:B------:R-:W-:Y:S01]  /*46940*/  LOP3.LUT R60, R60, 0xffff, RZ, 0xc0, !PT ;  /* 0x0000ffff3c3c7812 */ /* 0x000fe200078ec0ff */
[----:B------:R0:W-:Y:S01]  /*46950*/  STL [R1+0xe8c], R23 ;  /* 0x000e8c1701007387 */ /* 0x0001e20000100800 */
[----:B------:R-:W-:Y:S01]  /*46960*/  PRMT R167, R167, 0x3340, R49 ;  /* 0x00003340a7a77816 */ /* 0x000fe20000000031 */
[----:B------:R-:W-:Y:S01]  /*46970*/  VIADD R105, R106, UR6 ;  /* 0x000000066a697c36 */ /* 0x000fe20008000000 */
[----:B------:R-:W-:Y:S01]  /*46980*/  SHF.R.U32.HI R49, RZ, 0x8, R48 ;  /* 0x00000008ff317819 */ /* 0x000fe20000011630 */
[----:B------:R-:W3:Y:S01]  /*46990*/  LDL.LU R10, [R1+0x1920] ;  /* 0x00192000010a7983 */ /* 0x000ee20000300800 */
[----:B------:R-:W-:Y:S01]  /*469a0*/  LOP3.LUT R62, R62, 0xffff, RZ, 0xc0, !PT ;  /* 0x0000ffff3e3e7812 */ /* 0x000fe200078ec0ff */
[----:B------:R-:W-:Y:S01]  /*469b0*/  ULDC UR6, c[0x0][0x248] ;  /* 0x0000920000067ab9 */ /* 0x000fe20000000800 */
[----:B------:R-:W-:-:S02]  /*469c0*/  PRMT R48, R48, 0x3340, R60 ;  /* 0x0000334030307816 */ /* 0x000fc4000000003c */
[----:B0-----:R-:W-:Y:S01]  /*469d0*/  LOP3.LUT R23, R11, 0xffff, RZ, 0xc0, !PT ;  /* 0x0000ffff0b177812 */ /* 0x001fe200078ec0ff */
[----:B------:R-:W-:Y:S01]  /*469e0*/  VIADD R104, R105, UR7 ;  /* 0x0000000769687c36 */ /* 0x000fe20008000000 */
[----:B------:R-:W3:Y:S01]  /*469f0*/  LDL.LU R11, [R1+0x191c] ;  /* 0x00191c00010b7983 */ /* 0x000ee20000300800 */
[----:B------:R-:W-:Y:S01]  /*46a00*/  SHF.R.U32.HI R50, RZ, 0x8, R60 ;  /* 0x00000008ff327819 */ /* 0x000fe2000001163c */
[----:B------:R-:W-:Y:S01]  /*46a10*/  ULDC UR7, c[0x0][0x248] ;  /* 0x0000920000077ab9 */ /* 0x000fe20000000800 */
[----:B------:R-:W-:Y:S01]  /*46a20*/  SHF.R.U32.HI R51, RZ, 0x8, R23 ;  /* 0x00000008ff337819 */ /* 0x000fe20000011617 */
[----:B------:R0:W-:Y:S01]  /*46a30*/  STL [R1+0x1058], R48 ;  /* 0x0010583001007387 */ /* 0x0001e20000100800 */
[--C-:B------:R-:W-:Y:S01]  /*46a40*/  PRMT R23, R23, 0x3340, R62.reuse ;  /* 0x0000334017177816 */ /* 0x100fe2000000003e */
[----:B------:R-:W-:Y:S01]  /*46a50*/  VIADD R103, R104, UR5 ;  /* 0x0000000568677c36 */ /* 0x000fe20008000000 */
[----:B------:R-:W-:Y:S01]  /*46a60*/  LOP3.LUT R49, R49, 0xffff, RZ, 0xc0, !PT ;  /* 0x0000ffff31317812 */ /* 0x000fe200078ec0ff */
[----:B------:R-:W-:Y:S01]  /*46a70*/  ULDC UR5, c[0x0][0x248] ;  /* 0x0000920000057ab9 */ /* 0x000fe20000000800 */
[----:B------:R-:W-:Y:S01]  /*46a80*/  LOP3.LUT R50, R50, 0xffff, RZ, 0xc0, !PT ;  /* 0x0000ffff32327812 */ /* 0x000fe200078ec0ff */
[----:B------:R1:W-:Y:S01]  /*46a90*/  STL [R1+0x1050], R23 ;  /* 0x0010501701007387 */ /* 0x0003e20000100800 */
[----:B0-----:R-:W-:Y:S01]  /*46aa0*/  SHF.R.U32.HI R48, RZ, 0x8, R62 ;  /* 0x00000008ff307819 */ /* 0x001fe2000001163e */
[----:B------:R-:W-:Y:S01]  /*46ab0*/  VIADD R102, R103, UR8 ;  /* 0x0000000867667c36 */ /* 0x000fe20008000000 */
[----:B------:R-:W-:Y:S01]  /*46ac0*/  PRMT R49, R49, 0x3340, R50 ;  /* 0x0000334031317816 */ /* 0x000fe20000000032 */
[----:B------:R-:W-:Y:S01]  /*46ad0*/  ULDC UR8, c[0x0][0x248] ;  /* 0x0000920000087ab9 */ /* 0x000fe20000000800 */
[----:B------:R-:W-:-:S02]  /*46ae0*/  LOP3.LUT R48, R48, 0xffff, RZ, 0xc0, !PT ;  /* 0x0000ffff30307812 */ /* 0x000fc400078ec0ff */
[----:B-1----:R-:W-:Y:S01]  /*46af0*/  LOP3.LUT R23, R51, 0xffff, RZ, 0xc0, !PT ;  /* 0x0000ffff33177812 */ /* 0x002fe200078ec0ff */
[----:B------:R-:W-:Y:S01]  /*46b00*/  VIADD R101, R102, UR4 ;  /* 0x0000000466657c36 */ /* 0x000fe20008000000 */
[----:B------:R-:W-:Y:S02]  /*46b10*/  ULDC UR4, c[0x0][0x248] ;  /* 0x0000920000047ab9 */ /* 0x000fe40000000800 */
[----:B------:R-:W-:Y:S01]  /*46b20*/  PRMT R23, R23, 0x3340, R48 ;  /* 0x0000334017177816 */ /* 0x000fe20000000030 */
[----:B------:R-:W-:Y:S01]  /*46b30*/  STL [R1+0xea0], R49 ;  /* 0x000ea03101007387 */ /* 0x000fe20000100800 */
[----:B------:R-:W-:Y:S01]  /*46b40*/  VIADD R100, R101, UR4 ;  /* 0x0000000465647c36 */ /* 0x000fe20008000000 */
[----:B------:R-:W-:Y:S01]  /*46b50*/  LOP3.LUT R66, R66, 0xffff, RZ, 0xc0, !PT ;  /* 0x0000ffff42427812 */ /* 0x000fe200078ec0ff */
[----:B------:R-:W-:Y:S01]  /*46b60*/  ULDC UR4, c[0x0][0x248] ;  /* 0x0000920000047ab9 */ /* 0x000fe20000000800 */
[----:B------:R0:W-:Y:S01]  /*46b70*/  STL [R1+0xea4], R23 ;  /* 0x000ea41701007387 */ /* 0x0001e20000100800 */
[----:B------:R-:W-:Y:S01]  /*46b80*/  F2FP.SATFINITE.E5M2.F32.PACK_AB_MERGE_C R25, R99, R98, RZ ;  /* 0x000000626319723e */ /* 0x000fe200048060ff */
[----:B------:R-:W-:Y:S01]  /*46b90*/  VIADD R99, R100, UR5 ;  /* 0x0000000564637c36 */ /* 0x000fe20008000000 */
[----:B------:R-:W-:Y:S01]  /*46ba0*/  LOP3.LUT R48, R5, 0xffff, RZ, 0xc0, !PT ;  /* 0x0000ffff05307812 */ /* 0x000fe200078ec0ff */
[----:B------:R-:W-:Y:S01]  /*46bb0*/  ULDC UR5, c[0x0][0x248] ;  /* 0x0000920000057ab9 */ /* 0x000fe20000000800 */
[----:B0-----:R-:W-:Y:S01]  /*46bc0*/  LOP3.LUT R23, R2, 0xffff, RZ, 0xc0, !PT ;  /* 0x0000ffff02177812 */ /* 0x001fe200078ec0ff */
[----:B------:R-:W-:Y:S01]  /*46bd0*/  VIADD R98, R99, UR4 ;  /* 0x0000000463627c36 */ /* 0x000fe20008000000 */
[----:B------:R-:W-:Y:S01]  /*46be0*/  LOP3.LUT R74, R74, 0xffff, RZ, 0xc0, !PT ;  /* 0x0000ffff4a4a7812 */ /* 0x000fe200078ec0ff */
[----:B------:R-:W3:Y:S01]  /*46bf0*/  LDL.LU R2, [R1+0x1918] ;  /* 0x0019180001027983 */ /* 0x000ee20000300800 */
[----:B------:R-:W-:Y:S01]  /*46c00*/  SHF.R.U32.HI R49, RZ, 0x8, R23 ;  /* 0x00000008ff317819 */ /* 0x000fe20000011617 */
[----:B------:R-:W-:Y:S01]  /*46c10*/  ULDC UR4, c[0x0][0x248] ;  /* 0x0000920000047ab9 */ /* 0x000fe20000000800 */
[--C-:B------:R-:W-:Y:S01]  /*46c20*/  PRMT R23, R23, 0x3340, R66.reuse ;  /* 0x0000334017177816 */ /* 0x100fe20000000042 */
[----:B------:R-:W3:Y:S01]  /*46c30*/  LDL.LU R5, [R1+0x1914] ;  /* 0x0019140001057983 */ /* 0x000ee20000300800 */
[----:B------:R-:W-:Y:S01]  /*46c40*/  SHF.R.U32.HI R50, RZ, 0x8, R66 ;  /* 0x00000008ff327819 */ /* 0x000fe20000011642 */
[----:B------:R-:W-:Y:S01]  /*46c50*/  VIADD R97, R98, UR6 ;  /* 0x0000000662617c36 */ /* 0x000fe20008000000 */
[----:B------:R-:W-:Y:S01]  /*46c60*/  PRMT R51, R48, 0x3340, R74 ;  /* 0x0000334030337816 */ /* 0x000fe2000000004a */
[----:B------:R0:W-:Y:S01]  /*46c70*/  STL [R1+0x1044], R23 ;  /* 0x0010441701007387 */ /* 0x0001e20000100800 */
[----:B------:R-:W-:Y:S01]  /*46c80*/  LOP3.LUT R49, R49, 0xffff, RZ, 0xc0, !PT ;  /* 0x0000ffff31317812 */ /* 0x000fe200078ec0ff */
[----:B------:R-:W-:Y:S01]  /*46c90*/  VIADD R96, R97, UR7 ;  /* 0x0000000761607c36 */ /* 0x000fe20008000000 */
[----:B------:R-:W-:Y:S01]  /*46ca0*/  LOP3.LUT R50, R50, 0xffff, RZ, 0xc0, !PT ;  /* 0x0000ffff32327812 */ /* 0x000fe200078ec0ff */
[----:B------:R-:W-:Y:S01]  /*46cb0*/  ULDC UR6, c[0x0][0x248] ;  /* 0x0000920000067ab9 */ /* 0x000fe20000000800 */
[----:B0-----:R-:W-:Y:S01]  /*46cc0*/  SHF.R.U32.HI R23, RZ, 0x8, R48 ;  /* 0x00000008ff177819 */ /* 0x001fe20000011630 */
[----:B------:R-:W-:Y:S01]  /*46cd0*/  STL [R1+0x105c], R51 ;  /* 0x00105c3301007387 */ /* 0x000fe20000100800 */
[----:B------:R-:W-:Y:S01]  /*46ce0*/  SHF.R.U32.HI R48, RZ, 0x8, R74 ;  /* 0x00000008ff307819 */ /* 0x000fe2000001164a */
[----:B------:R-:W-:Y:S01]  /*46cf0*/  ULDC UR7, c[0x0][0x248] ;  /* 0x0000920000077ab9 */ /* 0x000fe20000000800 */
[----:B------:R-:W-:-:S02]  /*46d00*/  LOP3.LUT R23, R23, 0xffff, RZ, 0xc0, !PT ;  /* 0x0000ffff17177812 */ /* 0x000fc400078ec0ff */
[----:B------:R-:W-:Y:S01]  /*46d10*/  LOP3.LUT R48, R48, 0xffff, RZ, 0xc0, !PT ;  /* 0x0000ffff30307812 */ /* 0x000fe200078ec0ff */
[----:B------:R-:W-:Y:S01]  /*46d20*/  VIADD R95, R96, UR5 ;  /* 0x00000005605f7c36 */ /* 0x000fe20008000000 */
[----:B------:R-:W-:Y:S01]  /*46d30*/  PRMT R49, R49, 0x3340, R50 ;  /* 0x0000334031317816 */ /* 0x000fe20000000032 */
[----:B------:R-:W-:Y:S01]  /*46d40*/  ULDC UR5, c[0x0][0x248] ;  /* 0x0000920000057ab9 */ /* 0x000fe20000000800 */
[----:B------:R-:W-:Y:S01]  /*46d50*/  PRMT R23, R23, 0x3340, R48 ;  /* 0x0000334017177816 */ /* 0x000fe20000000030 */
[----:B------:R-:W-:Y:S02]  /*46d60*/  VIADD R94, R95, UR8 ;  /* 0x000000085f5e7c36 */ /* 0x000fe40008000000 */
[----:B------:R-:W-:Y:S01]  /*46d70*/  STL [R1+0xe9c], R49 ;  /* 0x000e9c3101007387 */ /* 0x000fe20000100800 */
[----:B------:R-:W-:Y:S01]  /*46d80*/  LOP3.LUT R82, R82, 0xffff, RZ, 0xc0, !PT ;  /* 0x0000ffff52527812 */ /* 0x000fe200078ec0ff */
[----:B------:R-:W-:Y:S01]  /*46d90*/  VIADD R93, R94, UR4 ;  /* 0x000000045e5d7c36 */ /* 0x000fe20008000000 */
[----:B------:R-:W-:Y:S01]  /*46da0*/  F2FP.SATFINITE.E5M2.F32.PACK_AB_MERGE_C R90, R91, R90, RZ ;  /* 0x0000005a5b5a723e */ /* 0x000fe200048060ff */
[----:B------:R0:W-:Y:S01]  /*46db0*/  STL [R1+0xed8], R23 ;  /* 0x000ed81701007387 */ /* 0x0001e20000100800 */
[----:B------:R-:W-:Y:S01]  /*46dc0*/  ULDC UR4, c[0x0][0x248] ;  /* 0x0000920000047ab9 */ /* 0x000fe20000000800 */
[----:B------:R-:W-:Y:S01]  /*46dd0*/  LOP3.LUT R48, R7, 0xffff, RZ, 0xc0, !PT ;  /* 0x0000ffff07307812 */ /* 0x000fe200078ec0ff */
[----:B------:R-:W-:Y:S01]  /*46de0*/  VIADD R92, R93, UR4 ;  /* 0x000000045d5c7c36 */ /* 0x000fe20008000000 */
[----:B------:R-:W-:Y:S01]  /*46df0*/  LOP3.LUT R90, R90, 0xffff, RZ, 0xc0, !PT ;  /* 0x0000ffff5a5a7812 */ /* 0x000fe200078ec0ff */
[----:B------:R-:W-:Y:S01]  /*46e00*/  ULDC UR4, c[0x0][0x248] ;  /* 0x0000920000047ab9 */ /* 0x000fe20000000800 */
[----:B------:R-:W-:Y:S01]  /*46e10*/  ULDC UR8, c[0x0][0x248] ;  /* 0x0000920000087ab9 */ /* 0x000fe20000000800 */
[----:B0-----:R-:W-:Y:S01]  /*46e20*/  LOP3.LUT R23, R6, 0xffff, RZ, 0xc0, !PT ;  /* 0x0000ffff06177812 */ /* 0x001fe200078ec0ff */
[----:B------:R-:W-:Y:S01]  /*46e30*/  VIADD R91, R92, UR5 ;  /* 0x000000055c5b7c36 */ /* 0x000fe20008000000 */
[----:B------:R-:W3:Y:S01]  /*46e40*/  LDL.LU R6, [R1+0x1910] ;  /* 0x0019100001067983 */ /* 0x000ee20000300800 */
[--C-:B------:R-:W-:Y:S01]  /*46e50*/  SHF.R.U32.HI R50, RZ, 0x8, R82.reuse ;  /* 0x00000008ff327819 */ /* 0x100fe20000011652 */
[----:B------:R-:W-:Y:S01]  /*46e60*/  ULDC UR5, c[0x0][0x248] ;  /* 0x0000920000057ab9 */ /* 0x000fe20000000800 */
[----:B------:R-:W-:Y:S01]  /*46e70*/  SHF.R.U32.HI R49, RZ, 0x8, R23 ;  /* 0x00000008ff317819 */ /* 0x000fe20000011617 */
[----:B------:R-:W3:Y:S01]  /*46e80*/  LDL.LU R7, [R1+0x190c] ;  /* 0x00190c0001077983 */ /* 0x000ee20000300800 */
[----:B------:R-:W-:-:S02]  /*46e90*/  PRMT R23, R23, 0x3340, R82 ;  /* 0x0000334017177816 */ /* 0x000fc40000000052 */
[----:B------:R-:W-:-:S03]  /*46ea0*/  PRMT R51, R48, 0x3340, R90 ;  /* 0x0000334030337816 */ /* 0x000fc6000000005a */
[----:B------:R0:W-:Y:S01]  /*46eb0*/  STL [R1+0x1064], R23 ;  /* 0x0010641701007387 */ /* 0x0001e20000100800 */
[----:B------:R-:W-:Y:S02]  /*46ec0*/  LOP3.LUT R50, R50, 0xffff, RZ, 0xc0, !PT ;  /* 0x0000ffff32327812 */ /* 0x000fe400078ec0ff */
[----:B------:R-:W-:Y:S02]  /*46ed0*/  LOP3.LUT R49, R49, 0xffff, RZ, 0xc0, !PT ;  /* 0x0000ffff31317812 */ /* 0x000fe400078ec0ff */
[----:B0-----:R-:W-:Y:S02]  /*46ee0*/  SHF.R.U32.HI R23, RZ, 0x8, R48 ;  /* 0x00000008ff177819 */ /* 0x001fe40000011630 */
[----:B------:R-:W-:Y:S01]  /*46ef0*/  SHF.R.U32.HI R48, RZ, 0x8, R90 ;  /* 0x00000008ff307819 */ /* 0x000fe2000001165a */
[----:B------:R-:W-:Y:S01]  /*46f00*/  VIADD R90, R91, UR4 ;  /* 0x000000045b5a7c36 */ /* 0x000fe20008000000 */
[----:B------:R-:W-:Y:S01]  /*46f10*/  LOP3.LUT R23, R23, 0xffff, RZ, 0xc0, !PT ;  /* 0x0000ffff17177812 */ /* 0x000fe200078ec0ff */
[----:B------:R-:W-:Y:S01]  /*46f20*/  STL [R1+0x1070], R51 ;  /* 0x0010703301007387 */ /* 0x000fe20000100800 */
[----:B------:R-:W-:Y:S01]  /*46f30*/  LOP3.LUT R48, R48, 0xffff, RZ, 0xc0, !PT ;  /* 0x0000ffff30307812 */ /* 0x000fe200078ec0ff */
[----:B------:R-:W-:Y:S01]  /*46f40*/  VIADD R89, R90, UR6 ;  /* 0x000000065a597c36 */ /* 0x000fe20008000000 */
[----:B------:R-:W-:Y:S01]  /*46f50*/  PRMT R49, R49, 0x3340, R50 ;  /* 0x0000334031317816 */ /* 0x000fe20000000032 */
[----:B------:R-:W-:Y:S01]  /*46f60*/  ULDC UR4, c[0x0][0x248] ;  /* 0x0000920000047ab9 */ /* 0x000fe20000000800 */
[----:B------:R-:W-:Y:S01]  /*46f70*/  PRMT R23, R23, 0x3340, R48 ;  /* 0x0000334017177816 */ /* 0x000fe20000000030 */
[----:B------:R-:W0:Y:S01]  /*46f80*/  LDC R50, c[0x0][0x244] ;  /* 0x00009100ff327b82 */ /* 0x000e220000000800 */
[----:B------:R-:W-:Y:S01]  /*46f90*/  VIADD R88, R89, UR7 ;  /* 0x0000000759587c36 */ /* 0x000fe20008000000 */
[----:B------:R-:W-:Y:S01]  /*46fa0*/  STL [R1+0xf00], R49 ;  /* 0x000f003101007387 */ /* 0x000fe20000100800 */
[----:B------:R-:W-:Y:S01]  /*46fb0*/  LOP3.LUT R48, R25, 0xffff, RZ, 0xc0, !PT ;  /* 0x0000ffff19307812 */ /* 0x000fe200078ec0ff */
[----:B------:R-:W-:Y:S01]  /*46fc0*/  ULDC UR6, c[0x0][0x248] ;  /* 0x0000920000067ab9 */ /* 0x000fe20000000800 */
[----:B------:R-:W-:Y:S01]  /*46fd0*/  VIADD R87, R88, UR5 ;  /* 0x0000000558577c36 */ /* 0x000fe20008000000 */
[----:B------:R1:W-:Y:S01]  /*46fe0*/  STL [R1+0xf2c], R23 ;  /* 0x000f2c1701007387 */ /* 0x0003e20000100800 */
[----:B------:R-:W-:Y:S01]  /*46ff0*/  LOP3.LUT R25, R27, 0xffff, RZ, 0xc0, !PT ;  /* 0x0000ffff1b197812 */ /* 0x000fe200078ec0ff */
[----:B------:R-:W-:Y:S01]  /*47000*/  ULDC UR5, c[0x0][0x248] ;  /* 0x0000920000057ab9 */ /* 0x000fe20000000800 */
[----:B------:R-:W-:Y:S01]  /*47010*/  VIADD R86, R87, UR8 ;  /* 0x0000000857567c36 */ /* 0x000fe20008000000 */
[----:B------:R-:W-:Y:S01]  /*47020*/  SHF.R.S32.HI R159, RZ, 0x1f, R19 ;  /* 0x0000001fff9f7819 */ /* 0x000fe20000011413 */
[----:B------:R-:W-:Y:S01]  /*47030*/  ULDC UR8, c[0x0][0x248] ;  /* 0x0000920000087ab9 */ /* 0x000fe20000000800 */
[----:B-1----:R-:W-:Y:S01]  /*47040*/  LOP3.LUT R23, R8, 0xffff, RZ, 0xc0, !PT ;  /* 0x0000ffff08177812 */ /* 0x002fe200078ec0ff */
[----:B------:R-:W-:Y:S01]  /*47050*/  VIADD R85, R86, UR9 ;  /* 0x0000000956557c36 */ /* 0x000fe20008000000 */
[----:B------:R-:W-:Y:S01]  /*47060*/  LOP3.LUT R49, R190, 0xffff, RZ, 0xc0, !PT ;  /* 0x0000ffffbe317812 */ /* 0x000fe200078ec0ff */
[----:B------:R-:W3:Y:S01]  /*47070*/  LDL.LU R8, [R1+0x1908] ;  /* 0x0019080001087983 */ /* 0x000ee20000300800 */
[--C-:B------:R-:W-:Y:S01]  /*47080*/  PRMT R51, R23, 0x3340, R48.reuse ;  /* 0x0000334017337816 */ /* 0x100fe20000000030 */
[----:B------:R-:W-:Y:S01]  /*47090*/  ULDC UR9, c[0x0][0x248] ;  /* 0x0000920000097ab9 */ /* 0x000fe20000000800 */
[----:B------:R-:W-:Y:S01]  /*470a0*/  SHF.R.U32.HI R27, RZ, 0x8, R23 ;  /* 0x00000008ff1b7819 */ /* 0x000fe20000011617 */
[----:B------:R-:W-:Y:S01]  /*470b0*/  VIADD R84, R85, UR4 ;  /* 0x0000000455547c36 */ /* 0x000fe20008000000 */
[----:B------:R-:W-:Y:S01]  /*470c0*/  SHF.R.U32.HI R48, RZ, 0x8, R48 ;  /* 0x00000008ff307819 */ /* 0x000fe20000011630 */
[----:B------:R-:W-:Y:S01]  /*470d0*/  ULDC UR4, c[0x0][0x244] ;  /* 0x0000910000047ab9 */ /* 0x000fe20000000800 */
[----:B------:R-:W-:Y:S01]  /*470e0*/  LOP3.LUT R27, R27, 0xffff, RZ, 0xc0, !PT ;  /* 0x0000ffff1b1b7812 */ /* 0x000fe200078ec0ff */
[----:B------:R-:W3:Y:S01]  /*470f0*/  LDL.LU R190, [R1+0x1904] ;  /* 0x0019040001be7983 */ /* 0x000ee20000300800 */
[----:B------:R-:W-:-:S02]  /*47100*/  LOP3.LUT R48, R48, 0xffff, RZ, 0xc0, !PT ;  /* 0x0000ffff30307812 */ /* 0x000fc400078ec0ff */
[----:B------:R-:W-:Y:S02]  /*47110*/  SHF.R.U32.HI R23, RZ, 0x8, R49 ;  /* 0x00000008ff177819 */ /* 0x000fe40000011631 */
[--C-:B------:R-:W-:Y:S02]  /*47120*/  PRMT R49, R49, 0x3340, R25.reuse ;  /* 0x0000334031317816 */ /* 0x100fe40000000019 */
[----:B------:R-:W-:Y:S01]  /*47130*/  PRMT R27, R27, 0x3340, R48 ;  /* 0x000033401b1b7816 */ /* 0x000fe20000000030 */
[----:B----4-:R-:W-:Y:S01]  /*47140*/  IMAD R48, R3, UR4, RZ ;  /* 0x0000000403307c24 */ /* 0x010fe2000f8e02ff */
[----:B------:R-:W-:Y:S01]  /*47150*/  SHF.R.U32.HI R25, RZ, 0x8, R25 ;  /* 0x00000008ff197819 */ /* 0x000fe20000011619 */
[----:B------:R-:W-:Y:S01]  /*47160*/  STL [R1+0x1078], R51 ;  /* 0x0010783301007387 */ /* 0x000fe20000100800 */
[----:B------:R-:W-:Y:S01]  /*47170*/  VIADD R83, R84, UR5 ;  /* 0x0000000554537c36 */ /* 0x000fe20008000000 */
[----:B------:R-:W-:Y:S01]  /*47180*/  LOP3.LUT R23, R23, 0xffff, RZ, 0xc0, !PT ;  /* 0x0000ffff17177812 */ /* 0x000fe200078ec0ff */
[----:B------:R-:W-:Y:S01]  /*47190*/  ULDC.64 UR4, c[0x0][0x220] ;  /* 0x0000880000047ab9 */ /* 0x000fe20000000a00 */
[----:B------:R0:W-:Y:S01]  /*471a0*/  STL [R1+0x1080], R49 ;  /* 0x0010803101007387 */ /* 0x0001e20000100800 */
[----:B------:R-:W-:Y:S01]  /*471b0*/  LOP3.LUT R25, R25, 0xffff, RZ, 0xc0, !PT ;  /* 0x0000ffff19197812 */ /* 0x000fe200078ec0ff */
[----:B------:R-:W-:Y:S01]  /*471c0*/  VIADD R82, R83, UR6 ;  /* 0x0000000653527c36 */ /* 0x000fe20008000000 */
[----:B------:R-:W-:-:S02]  /*471d0*/  ULDC.64 UR6, c[0x0][0x220] ;  /* 0x0000880000067ab9 */ /* 0x000fc40000000a00 */
[----:B------:R-:W-:Y:S01]  /*471e0*/  PRMT R23, R23, 0x3340, R25 ;  /* 0x0000334017177816 */ /* 0x000fe20000000019 */
[----:B0-----:R-:W-:Y:S01]  /*471f0*/  IMAD R49, R50, 0x80, R48 ;  /* 0x0000008032317824 */ /* 0x001fe200078e0230 */
[C---:B------:R-:W-:Y:S01]  /*47200*/  IADD3 R51, P3, R48.reuse, UR4, RZ ;  /* 0x0000000430337c10 */ /* 0x040fe2000ff7e0ff */
[----:B------:R0:W-:Y:S01]  /*47210*/  STL [R1+0xf4c], R27 ;  /* 0x000f4c1b01007387 */ /* 0x0001e20000100800 */
[----:B------:R-:W-:Y:S02]  /*47220*/  SHF.R.S32.HI R25, RZ, 0x1f, R29 ;  /* 0x0000001fff197819 */ /* 0x000fe4000001141d */
[----:B------:R-:W-:Y:S02]  /*47230*/  SHF.R.S32.HI R157, RZ, 0x1f, R169 ;  /* 0x0000001fff9d7819 */ /* 0x000fe400000114a9 */
[C---:B------:R-:W-:Y:S01]  /*47240*/  IADD3 R52, P4, R49.reuse, UR6, RZ ;  /* 0x0000000631347c10 */ /* 0x040fe2000ff9e0ff */
[----:B------:R1:W-:Y:S01]  /*47250*/  STL [R1+0xf58], R23 ;  /* 0x000f581701007387 */ /* 0x0003e20000100800 */
[----:B------:R-:W-:Y:S01]  /*47260*/  LEA.HI.X.SX32 R48, R48, UR5, 0x1, P3 ;  /* 0x0000000530307c11 */ /* 0x000fe200098f0eff */
[----:B------:R-:W-:Y:S01]  /*47270*/  VIADD R81, R82, UR8 ;  /* 0x0000000852517c36 */ /* 0x000fe20008000000 */
[----:B------:R-:W-:Y:S01]  /*47280*/  LEA.HI.X.SX32 R49, R49, UR7, 0x1, P4 ;  /* 0x0000000731317c11 */ /* 0x000fe2000a0f0eff */
[----:B------:R-:W-:Y:S01]  /*47290*/  ULDC UR4, c[0x0][0x248] ;  /* 0x0000920000047ab9 */ /* 0x000fe20000000800 */
[----:B0-----:R-:W-:Y:S01]  /*472a0*/  SHF.R.S32.HI R27, RZ, 0x1f, R22 ;  /* 0x0000001fff1b7819 */ /* 0x001fe20000011416 */
[----:B------:R-:W-:Y:S01]  /*472b0*/  ULDC UR5, c[0x0][0x248] ;  /* 0x0000920000057ab9 */ /* 0x000fe20000000800 */
[-C--:B------:R-:W-:Y:S01]  /*472c0*/  IADD3 R236, P3, R22, R51.reuse, RZ ;  /* 0x0000003316ec7210 */ /* 0x080fe20007f7e0ff */
[----:B------:R-:W-:Y:S01]  /*472d0*/  ULDC UR6, c[0x0][0x248] ;  /* 0x0000920000067ab9 */ /* 0x000fe20000000800 */
[-C--:B------:R-:W-:Y:S01]  /*472e0*/  IADD3 R232, P4, R26, R51.reuse, RZ ;  /* 0x000000331ae87210 */ /* 0x080fe20007f9e0ff */
[----:B------:R-:W-:Y:S01]  /*472f0*/  ULDC UR7, c[0x0][0x248] ;  /* 0x0000920000077ab9 */ /* 0x000fe20000000800 */
[----:B-1----:R-:W-:Y:S01]  /*47300*/  SHF.R.S32.HI R23, RZ, 0x1f, R26 ;  /* 0x0000001fff177819 */ /* 0x002fe2000001141a */
[----:B------:R-:W-:Y:S01]  /*47310*/  IMAD.X R237, R27, 0x1, R48, P3 ;  /* 0x000000011bed7824 */ /* 0x000fe200018e0630 */
[----:B------:R-:W-:Y:S01]  /*47320*/  IADD3 R242, P6, R29, R51, RZ ;  /* 0x000000331df27210 */ /* 0x000fe20007fde0ff */
[----:B------:R-:W-:-:S02]  /*47330*/  ULDC UR8, c[0x0][0x248] ;  /* 0x0000920000087ab9 */ /* 0x000fc40000000800 */
[----:B------:R-:W-:Y:S01]  /*47340*/  IMAD.X R233, R23, 0x1, R48, P4 ;  /* 0x0000000117e97824 */ /* 0x000fe200020e0630 */
[----:B------:R-:W-:Y:S04]  /*47350*/  STL.64 [R1+0xe58], R236 ;  /* 0x000e58ec01007387 */ /* 0x000fe80000100a00 */
[----:B------:R0:W-:Y:S01]  /*47360*/  STL.64 [R1+0xe50], R232 ;  /* 0x000e50e801007387 */ /* 0x0001e20000100a00 */
[-C--:B------:R-:W-:Y:S02]  /*47370*/  IADD3 R240, P4, R26, R52.reuse, RZ ;  /* 0x000000341af07210 */ /* 0x080fe40007f9e0ff */
[-C--:B0-----:R-:W-:Y:S02]  /*47380*/  IADD3 R232, P5, R22, R52.reuse, RZ ;  /* 0x0000003416e87210 */ /* 0x081fe40007fbe0ff */
[----:B------:R-:W-:-:S03]  /*47390*/  IADD3 R236, P3, R29, R52, RZ ;  /* 0x000000341dec7210 */ /* 0x000fc60007f7e0ff */
[--C-:B------:R-:W-:Y:S01]  /*473a0*/  IMAD.X R233, R27, 0x1, R49.reuse, P5 ;  /* 0x000000011be97824 */ /* 0x100fe200028e0631 */
[----:B------:R-:W-:Y:S01]  /*473b0*/  SHF.R.S32.HI R22, RZ, 0x1f, R30 ;  /* 0x0000001fff167819 */ /* 0x000fe2000001141e */
[C-C-:B------:R-:W-:Y:S01]  /*473c0*/  IMAD.X R237, R25.reuse, 0x1, R49.reuse, P3 ;  /* 0x0000000119ed7824 */ /* 0x140fe200018e0631 */
[----:B------:R-:W-:Y:S02]  /*473d0*/  IADD3 R26, P3, R30, R52, RZ ;  /* 0x000000341e1a7210 */ /* 0x000fe40007f7e0ff */
[----:B------:R0:W-:Y:S01]  /*473e0*/  STL.64 [R1+0xe40], R232 ;  /* 0x000e40e801007387 */ /* 0x0001e20000100a00 */
[--C-:B------:R-:W-:Y:S02]  /*473f0*/  IMAD.X R243, R25, 0x1, R48.reuse, P6 ;  /* 0x0000000119f37824 */ /* 0x100fe400030e0630 */
[--C-:B------:R-:W-:Y:S02]  /*47400*/  IMAD.X R241, R23, 0x1, R49.reuse, P4 ;  /* 0x0000000117f17824 */ /* 0x100fe400020e0631 */
[----:B------:R-:W-:Y:S01]  /*47410*/  IMAD.X R27, R22, 0x1, R49, P3 ;  /* 0x00000001161b7824 */ /* 0x000fe200018e0631 */
[----:B0-----:R-:W-:Y:S01]  /*47420*/  IADD3 R232, P5, R30, R51, RZ ;  /* 0x000000331ee87210 */ /* 0x001fe20007fbe0ff */
[----:B------:R-:W-:Y:S04]  /*47430*/  STL.64 [R1+0xe48], R242 ;  /* 0x000e48f201007387 */ /* 0x000fe80000100a00 */
[----:B------:R-:W-:Y:S01]  /*47440*/  IMAD.X R233, R22, 0x1, R48, P5 ;  /* 0x0000000116e97824 */ /* 0x000fe200028e0630 */
[----:B------:R-:W-:Y:S01]  /*47450*/  STL.64 [R1+0xe38], R240 ;  /* 0x000e38f001007387 */ /* 0x000fe20000100a00 */
[----:B------:R-:W-:-:S03]  /*47460*/  SHF.R.S32.HI R23, RZ, 0x1f, R31 ;  /* 0x0000001fff177819 */ /* 0x000fc6000001141f */
[----:B------:R-:W-:Y:S04]  /*47470*/  STL.64 [R1+0xe30], R236 ;  /* 0x000e30ec01007387 */ /* 0x000fe80000100a00 */
[----:B------:R-:W-:Y:S04]  /*47480*/  STL.64 [R1+0xe28], R232 ;  /* 0x000e28e801007387 */ /* 0x000fe80000100a00 */
[----:B------:R0:W-:Y:S01]  /*47490*/  STL.64 [R1+0xe20], R26 ;  /* 0x000e201a01007387 */ /* 0x0001e20000100a00 */
[----:B------:R-:W-:Y:S02]  /*474a0*/  SHF.R.S32.HI R22, RZ, 0x1f, R33 ;  /* 0x0000001fff167819 */ /* 0x000fe40000011421 */
[----:B0-----:R-:W-:-:S05]  /*474b0*/  IADD3 R26, P3, R31, R52, RZ ;  /* 0x000000341f1a7210 */ /* 0x001fca0007f7e0ff */
[--C-:B------:R-:W-:Y:S01]  /*474c0*/  IMAD.X R27, R23, 0x1, R49.reuse, P3 ;  /* 0x00000001171b7824 */ /* 0x100fe200018e0631 */
[-C--:B------:R-:W-:Y:S02]  /*474d0*/  IADD3 R236, P4, R31, R51.reuse, RZ ;  /* 0x000000331fec7210 */ /* 0x080fe40007f9e0ff */
[----:B------:R-:W-:Y:S02]  /*474e0*/  IADD3 R232, P5, R33, R51, RZ ;  /* 0x0000003321e87210 */ /* 0x000fe40007fbe0ff */
[----:B------:R0:W-:Y:S01]  /*474f0*/  STL.64 [R1+0xe10], R26 ;  /* 0x000e101a01007387 */ /* 0x0001e20000100a00 */
[--C-:B------:R-:W-:Y:S02]  /*47500*/  IMAD.X R237, R23, 0x1, R48.reuse, P4 ;  /* 0x0000000117ed7824 */ /* 0x100fe400020e0630 */
[C---:B------:R-:W-:Y:S01]  /*47510*/  IMAD.X R233, R22.reuse, 0x1, R48, P5 ;  /* 0x0000000116e97824 */ /* 0x040fe200028e0630 */
[----:B0-----:R-:W-:Y:S02]  /*47520*/  IADD3 R26, P3, R33, R52, RZ ;  /* 0x00000034211a7210 */ /* 0x001fe40007f7e0ff */
[----:B------:R-:W-:Y:S03]  /*47530*/  STL.64 [R1+0xe18], R236 ;  /* 0x000e18ec01007387 */ /* 0x000fe60000100a00 */
[----:B------:R-:W-:Y:S01]  /*47540*/  IMAD.X R27, R22, 0x1, R49, P3 ;  /* 0x00000001161b7824 */ /* 0x000fe200018e0631 */
[----:B------:R-:W-:Y:S01]  /*47550*/  STL.64 [R1+0xe08], R232 ;  /* 0x000e08e801007387 */ /* 0x000fe20000100a00 */
[----:B------:R-:W-:-:S03]  /*47560*/  SHF.R.S32.HI R23, RZ, 0x1f, R34 ;  /* 0x0000001fff177819 */ /* 0x000fc60000011422 */
        /* <DEDUP_REMOVED lines=15> */
[C---:B------:R-:W-:Y:S02]  /*47660*/  IADD3 R34, P4, R37.reuse, R51, RZ ;  /* 0x0000003325227210 */ /* 0x040fe40007f9e0ff */
[----:B0-----:R-:W-:-:S05]  /*47670*/  IADD3 R26, P3, R37, R52, RZ ;  /* 0x00000034251a7210 */ /* 0x001fca0007f7e0ff */
[C-C-:B------:R-:W-:Y:S01]  /*47680*/  IMAD.X R27, R23.reuse, 0x1, R49.reuse, P3 ;  /* 0x00000001171b7824 */ /* 0x140fe200018e0631 */
[----:B------:R-:W-:Y:S02]  /*47690*/  SHF.R.S32.HI R22, RZ, 0x1f, R38 ;  /* 0x0000001fff167819 */ /* 0x000fe40000011426 */
[----:B------:R-:W-:Y:S02]  /*476a0*/  IADD3 R30, P5, R38, R51, RZ ;  /* 0x00000033261e7210 */ /* 0x000fe40007fbe0ff */
[----:B------:R0:W-:Y:S01]  /*476b0*/  STL.64 [R1+0xdd0], R26 ;  /* 0x000dd01a01007387 */ /* 0x0001e20000100a00 */
[--C-:B------:R-:W-:Y:S02]  /*476c0*/  IMAD.X R35, R23, 0x1, R48.reuse, P4 ;  /* 0x0000000117237824 */ /* 0x100fe400020e0630 */
[----:B------:R-:W-:Y:S01]  /*476d0*/  IMAD.X R31, R22, 0x1, R48, P5 ;  /* 0x00000001161f7824 */ /* 0x000fe200028e0630 */
[----:B0-----:R-:W-:Y:S02]  /*476e0*/  IADD3 R26, P3, R38, R52, RZ ;  /* 0x00000034261a7210 */ /* 0x001fe40007f7e0ff */
[----:B------:R0:W-:Y:S03]  /*476f0*/  STL.64 [R1+0xdd8], R34 ;  /* 0x000dd82201007387 */ /* 0x0001e60000100a00 */
[----:B------:R-:W-:Y:S01]  /*47700*/  IMAD.X R27, R22, 0x1, R49, P3 ;  /* 0x00000001161b7824 */ /* 0x000fe200018e0631 */
[----:B------:R-:W-:Y:S01]  /*47710*/  STL.64 [R1+0xdc8], R30 ;  /* 0x000dc81e01007387 */ /* 0x000fe20000100a00 */
[----:B------:R-:W-:-:S03]  /*47720*/  SHF.R.S32.HI R23, RZ, 0x1f, R39 ;  /* 0x0000001fff177819 */ /* 0x000fc60000011427 */
[----:B------:R1:W-:Y:S01]  /*47730*/  STL.64 [R1+0xdc0], R26 ;  /* 0x000dc01a01007387 */ /* 0x0003e20000100a00 */
[----:B------:R-:W-:Y:S02]  /*47740*/  SHF.R.S32.HI R22, RZ, 0x1f, R41 ;  /* 0x0000001fff167819 */ /* 0x000fe40000011429 */
[C---:B0-----:R-:W-:Y:S02]  /*47750*/  IADD3 R34, P4, R39.reuse, R51, RZ ;  /* 0x0000003327227210 */ /* 0x041fe40007f9e0ff */
[----:B-1----:R-:W-:-:S05]  /*47760*/  IADD3 R26, P3, R39, R52, RZ ;  /* 0x00000034271a7210 */ /* 0x002fca0007f7e0ff */
[----:B------:R-:W-:Y:S01]  /*47770*/  IMAD.X R27, R23, 0x1, R49, P3 ;  /* 0x00000001171b7824 */ /* 0x000fe200018e0631 */
[----:B------:R-:W-:-:S04]  /*47780*/  IADD3 R30, P5, R41, R51, RZ ;  /* 0x00000033291e7210 */ /* 0x000fc80007fbe0ff */
[----:B------:R0:W-:Y:S01]  /*47790*/  STL.64 [R1+0xdb0], R26 ;  /* 0x000db01a01007387 */ /* 0x0001e20000100a00 */
[--C-:B------:R-:W-:Y:S02]  /*477a0*/  IMAD.X R35, R23, 0x1, R48.reuse, P4 ;  /* 0x0000000117237824 */ /* 0x100fe400020e0630 */
[C---:B------:R-:W-:Y:S01]  /*477b0*/  IMAD.X R31, R22.reuse, 0x1, R48, P5 ;  /* 0x00000001161f7824 */ /* 0x040fe200028e0630 */
        /* <DEDUP_REMOVED lines=351> */
[----:B------:R-:W-:Y:S03]  /*48db0*/  STL.64 [R1+0xa98], R34 ;  /* 0x000a982201007387 */ /* 0x000fe60000100a00 */
[----:B------:R-:W-:Y:S01]  /*48dc0*/  IMAD.X R27, R22, 0x1, R49, P3 ;  /* 0x00000001161b7824 */ /* 0x000fe200018e0631 */
[----:B------:R0:W-:Y:S01]  /*48dd0*/  STL.64 [R1+0xa88], R30 ;  /* 0x000a881e01007387 */ /* 0x0001e20000100a00 */
[----:B------:R-:W-:-:S03]  /*48de0*/  SHF.R.S32.HI R18, RZ, 0x1f, R21 ;  /* 0x0000001fff127819 */ /* 0x000fc60000011415 */
[----:B------:R1:W-:Y:S01]  /*48df0*/  STL.64 [R1+0xa80], R26 ;  /* 0x000a801a01007387 */ /* 0x0003e20000100a00 */
[-C--:B------:R-:W-:Y:S02]  /*48e00*/  IADD3 R240, P5, R238, R51.reuse, RZ ;  /* 0x00000033eef07210 */ /* 0x080fe40007fbe0ff */
[C---:B0-----:R-:W-:Y:S02]  /*48e10*/  IADD3 R30, P4, R21.reuse, R51, RZ ;  /* 0x00000033151e7210 */ /* 0x041fe40007f9e0ff */
[----:B-1----:R-:W-:Y:S02]  /*48e20*/  IADD3 R26, P3, R21, R52, RZ ;  /* 0x00000034151a7210 */ /* 0x002fe40007f7e0ff */
[----:B------:R-:W-:-:S03]  /*48e30*/  SHF.R.S32.HI R21, RZ, 0x1f, R238 ;  /* 0x0000001fff157819 */ /* 0x000fc600000114ee */
[--C-:B------:R-:W-:Y:S01]  /*48e40*/  IMAD.X R27, R18, 0x1, R49.reuse, P3 ;  /* 0x00000001121b7824 */ /* 0x100fe200018e0631 */
[-C--:B------:R-:W-:Y:S01]  /*48e50*/  IADD3 R238, P3, R238, R52.reuse, RZ ;  /* 0x00000034eeee7210 */ /* 0x080fe20007f7e0ff */
[----:B------:R-:W-:Y:S01]  /*48e60*/  IMAD.X R31, R18, 0x1, R48, P4 ;  /* 0x00000001121f7824 */ /* 0x000fe200020e0630 */
[----:B------:R-:W-:Y:S02]  /*48e70*/  SHF.R.S32.HI R18, RZ, 0x1f, R234 ;  /* 0x0000001fff127819 */ /* 0x000fe400000114ea */
[CC--:B------:R-:W-:Y:S01]  /*48e80*/  IADD3 R236, P4, R234.reuse, R51.reuse, RZ ;  /* 0x00000033eaec7210 */ /* 0x0c0fe20007f9e0ff */
[C-C-:B------:R-:W-:Y:S01]  /*48e90*/  IMAD.X R239, R21.reuse, 0x1, R49.reuse, P3 ;  /* 0x0000000115ef7824 */ /* 0x140fe200018e0631 */
[-C--:B------:R-:W-:Y:S01]  /*48ea0*/  IADD3 R234, P3, R234, R52.reuse, RZ ;  /* 0x00000034eaea7210 */ /* 0x080fe20007f7e0ff */
[----:B------:R-:W-:Y:S01]  /*48eb0*/  IMAD.X R241, R21, 0x1, R48, P5 ;  /* 0x0000000115f17824 */ /* 0x000fe200028e0630 */
[----:B------:R-:W-:Y:S02]  /*48ec0*/  SHF.R.S32.HI R21, RZ, 0x1f, R230 ;  /* 0x0000001fff157819 */ /* 0x000fe400000114e6 */
[----:B------:R-:W-:Y:S01]  /*48ed0*/  IADD3 R232, P5, R230, R51, RZ ;  /* 0x00000033e6e87210 */ /* 0x000fe20007fbe0ff */
[----:B------:R-:W-:Y:S01]  /*48ee0*/  IMAD.X R235, R18, 0x1, R49, P3 ;  /* 0x0000000112eb7824 */ /* 0x000fe200018e0631 */
[----:B------:R-:W-:Y:S01]  /*48ef0*/  IADD3 R230, P3, R230, R52, RZ ;  /* 0x00000034e6e67210 */ /* 0x000fe20007f7e0ff */
[----:B------:R-:W-:Y:S01]  /*48f00*/  IMAD.X R237, R18, 0x1, R48, P4 ;  /* 0x0000000112ed7824 */ /* 0x000fe200020e0630 */
[----:B------:R-:W-:-:S02]  /*48f10*/  SHF.R.S32.HI R18, RZ, 0x1f, R226 ;  /* 0x0000001fff127819 */ /* 0x000fc400000114e2 */
        /* <DEDUP_REMOVED lines=82> */
[----:B------:R-:W-:Y:S01]  /*49440*/  IADD3 R32, P3, R32, R52, RZ ;  /* 0x0000003420207210 */ /* 0x000fe20007f7e0ff */
[----:B------:R0:W-:Y:S01]  /*49450*/  STL.64 [R1+0xa78], R30 ;  /* 0x000a781e01007387 */ /* 0x0001e20000100a00 */
[----:B------:R-:W-:Y:S01]  /*49460*/  IMAD.X R39, R21, 0x1, R48, P5 ;  /* 0x0000000115277824 */ /* 0x000fe200028e0630 */
[----:B------:R-:W-:Y:S02]  /*49470*/  SHF.R.S32.HI R21, RZ, 0x1f, R28 ;  /* 0x0000001fff157819 */ /* 0x000fe4000001141c */
[C---:B------:R-:W-:Y:S01]  /*49480*/  IMAD.X R33, R18.reuse, 0x1, R49, P3 ;  /* 0x0000000112217824 */ /* 0x040fe200018e0631 */
[----:B------:R1:W-:Y:S01]  /*49490*/  STL.64 [R1+0xa70], R26 ;  /* 0x000a701a01007387 */ /* 0x0003e20000100a00 */
[----:B------:R-:W-:Y:S01]  /*494a0*/  IMAD.X R35, R18, 0x1, R48, P4 ;  /* 0x0000000112237824 */ /* 0x000fe200020e0630 */
[----:B0-----:R-:W-:-:S02]  /*494b0*/  IADD3 R30, P5, R28, R51, RZ ;  /* 0x000000331c1e7210 */ /* 0x001fc40007fbe0ff */
[-C--:B------:R-:W-:Y:S02]  /*494c0*/  IADD3 R28, P3, R28, R52.reuse, RZ ;  /* 0x000000341c1c7210 */ /* 0x080fe40007f7e0ff */
[----:B------:R-:W-:Y:S02]  /*494d0*/  SHF.R.S32.HI R18, RZ, 0x1f, R24 ;  /* 0x0000001fff127819 */ /* 0x000fe40000011418 */
[CC--:B-1----:R-:W-:Y:S01]  /*494e0*/  IADD3 R26, P4, R24.reuse, R51.reuse, RZ ;  /* 0x00000033181a7210 */ /* 0x0c2fe20007f9e0ff */
[C-C-:B------:R-:W-:Y:S01]  /*494f0*/  IMAD.X R29, R21.reuse, 0x1, R49.reuse, P3 ;  /* 0x00000001151d7824 */ /* 0x140fe200018e0631 */
[-C--:B------:R-:W-:Y:S01]  /*49500*/  IADD3 R24, P3, R24, R52.reuse, RZ ;  /* 0x0000003418187210 */ /* 0x080fe20007f7e0ff */
[----:B------:R-:W-:Y:S01]  /*49510*/  IMAD.X R31, R21, 0x1, R48, P5 ;  /* 0x00000001151f7824 */ /* 0x000fe200028e0630 */
[----:B------:R-:W-:Y:S02]  /*49520*/  SHF.R.S32.HI R21, RZ, 0x1f, R20 ;  /* 0x0000001fff157819 */ /* 0x000fe40000011414 */
[----:B------:R-:W-:Y:S01]  /*49530*/  IADD3 R22, P5, R20, R51, RZ ;  /* 0x0000003314167210 */ /* 0x000fe20007fbe0ff */
[----:B------:R-:W-:Y:S01]  /*49540*/  IMAD.X R25, R18, 0x1, R49, P3 ;  /* 0x0000000112197824 */ /* 0x000fe200018e0631 */
[----:B------:R-:W-:-:S03]  /*49550*/  IADD3 R20, P3, R20, R52, RZ ;  /* 0x0000003414147210 */ /* 0x000fc60007f7e0ff */
[C---:B------:R-:W-:Y:S02]  /*49560*/  IMAD.X R23, R21.reuse, 0x1, R48, P5 ;  /* 0x0000000115177824 */ /* 0x040fe400028e0630 */
[----:B------:R-:W-:Y:S01]  /*49570*/  IMAD.X R21, R21, 0x1, R49, P3 ;  /* 0x0000000115157824 */ /* 0x000fe200018e0631 */
[----:B------:R-:W-:Y:S02]  /*49580*/  IADD3 R170, P3, R19, R52, RZ ;  /* 0x0000003413aa7210 */ /* 0x000fe40007f7e0ff */
[----:B------:R-:W-:-:S03]  /*49590*/  IADD3 R172, P5, R169, R51, RZ ;  /* 0x00000033a9ac7210 */ /* 0x000fc60007fbe0ff */
[----:B------:R-:W-:Y:S02]  /*495a0*/  IMAD.X R171, R159, 0x1, R49, P3 ;  /* 0x000000019fab7824 */ /* 0x000fe400018e0631 */
[--C-:B------:R-:W-:Y:S01]  /*495b0*/  IMAD.X R27, R18, 0x1, R48.reuse, P4 ;  /* 0x00000001121b7824 */ /* 0x100fe200020e0630 */
[----:B------:R-:W-:Y:S01]  /*495c0*/  IADD3 R18, P4, R19, R51, RZ ;  /* 0x0000003313127210 */ /* 0x000fe20007f9e0ff */
[--C-:B------:R-:W-:Y:S01]  /*495d0*/  IMAD.X R173, R157, 0x1, R48.reuse, P5 ;  /* 0x000000019dad7824 */ /* 0x100fe200028e0630 */
[----:B------:R0:W-:Y:S03]  /*495e0*/  STL.64 [R1+0xa68], R170 ;  /* 0x000a68aa01007387 */ /* 0x0001e60000100a00 */
[----:B------:R-:W-:Y:S01]  /*495f0*/  IMAD.X R19, R159, 0x1, R48, P4 ;  /* 0x000000019f137824 */ /* 0x000fe200020e0630 */
[----:B------:R1:W-:Y:S01]  /*49600*/  STL.64 [R1+0xa60], R172 ;  /* 0x000a60ac01007387 */ /* 0x0003e20000100a00 */
[----:B------:R-:W-:-:S02]  /*49610*/  SHF.R.S32.HI R159, RZ, 0x1f, R168 ;  /* 0x0000001fff9f7819 */ /* 0x000fc400000114a8 */
[----:B0-----:R-:W-:Y:S02]  /*49620*/  IADD3 R170, P3, R169, R52, RZ ;  /* 0x00000034a9aa7210 */ /* 0x001fe40007f7e0ff */
[----:B-1----:R-:W-:-:S03]  /*49630*/  IADD3 R172, P4, R168, R51, RZ ;  /* 0x00000033a8ac7210 */ /* 0x002fc60007f9e0ff */
[----:B------:R-:W-:Y:S01]  /*49640*/  IMAD.X R171, R157, 0x1, R49, P3 ;  /* 0x000000019dab7824 */ /* 0x000fe200018e0631 */
[----:B------:R-:W-:-:S05]  /*49650*/  IADD3 R168, P3, R168, R52, RZ ;  /* 0x00000034a8a87210 */ /* 0x000fca0007f7e0ff */
[----:B------:R-:W-:Y:S01]  /*49660*/  IMAD.X R169, R159, 0x1, R49, P3 ;  /* 0x000000019fa97824 */ /* 0x000fe200018e0631 */
[----:B------:R0:W-:Y:S01]  /*49670*/  STL.64 [R1+0xa58], R170 ;  /* 0x000a58aa01007387 */ /* 0x0001e20000100a00 */
[----:B------:R-:W-:-:S03]  /*49680*/  SHF.R.S32.HI R157, RZ, 0x1f, R166 ;  /* 0x0000001fff9d7819 */ /* 0x000fc600000114a6 */
[----:B------:R1:W-:Y:S01]  /*49690*/  STL.64 [R1+0xa48], R168 ;  /* 0x000a48a801007387 */ /* 0x0003e20000100a00 */
[----:B------:R-:W-:Y:S01]  /*496a0*/  IMAD.X R173, R159, 0x1, R48, P4 ;  /* 0x000000019fad7824 */ /* 0x000fe200020e0630 */
[C---:B0-----:R-:W-:Y:S02]  /*496b0*/  IADD3 R170, P5, R166.reuse, R51, RZ ;  /* 0x00000033a6aa7210 */ /* 0x041fe40007fbe0ff */
[----:B-1----:R-:W-:-:S03]  /*496c0*/  IADD3 R168, P3, R166, R52, RZ ;  /* 0x00000034a6a87210 */ /* 0x002fc60007f7e0ff */
[C---:B------:R-:W-:Y:S01]  /*496d0*/  IMAD.X R171, R157.reuse, 0x1, R48, P5 ;  /* 0x000000019dab7824 */ /* 0x040fe200028e0630 */
[----:B------:R0:W-:Y:S01]  /*496e0*/  STL.64 [R1+0xa50], R172 ;  /* 0x000a50ac01007387 */ /* 0x0001e20000100a00 */
[----:B------:R-:W-:Y:S01]  /*496f0*/  IMAD.X R169, R157, 0x1, R49, P3 ;  /* 0x000000019da97824 */ /* 0x000fe200018e0631 */
[----:B------:R-:W-:Y:S02]  /*49700*/  SHF.R.S32.HI R159, RZ, 0x1f, R165 ;  /* 0x0000001fff9f7819 */ /* 0x000fe400000114a5 */
[----:B------:R1:W-:Y:S01]  /*49710*/  STL.64 [R1+0xa40], R170 ;  /* 0x000a40aa01007387 */ /* 0x0003e20000100a00 */
[----:B------:R-:W-:-:S03]  /*49720*/  SHF.R.S32.HI R157, RZ, 0x1f, R164 ;  /* 0x0000001fff9d7819 */ /* 0x000fc600000114a4 */
[----:B------:R4:W-:Y:S01]  /*49730*/  STL.64 [R1+0xa38], R168 ;  /* 0x000a38a801007387 */ /* 0x0009e20000100a00 */
[C---:B0-----:R-:W-:Y:S02]  /*49740*/  IADD3 R172, P4, R165.reuse, R51, RZ ;  /* 0x00000033a5ac7210 */ /* 0x041fe40007f9e0ff */
[----:B-1----:R-:W-:-:S03]  /*49750*/  IADD3 R170, P3, R165, R52, RZ ;  /* 0x00000034a5aa7210 */ /* 0x002fc60007f7e0ff */
[C---:B------:R-:W-:Y:S01]  /*49760*/  IMAD.X R173, R159.reuse, 0x1, R48, P4 ;  /* 0x000000019fad7824 */ /* 0x040fe200020e0630 */
[C---:B----4-:R-:W-:Y:S01]  /*49770*/  IADD3 R168, P5, R164.reuse, R51, RZ ;  /* 0x00000033a4a87210 */ /* 0x050fe20007fbe0ff */
[----:B------:R-:W-:Y:S01]  /*49780*/  IMAD.X R171, R159, 0x1, R49, P3 ;  /* 0x000000019fab7824 */ /* 0x000fe200018e0631 */
[----:B------:R-:W-:-:S03]  /*49790*/  IADD3 R164, P3, R164, R52, RZ ;  /* 0x00000034a4a47210 */ /* 0x000fc60007f7e0ff */
[C---:B------:R-:W-:Y:S01]  /*497a0*/  IMAD.X R169, R157.reuse, 0x1, R48, P5 ;  /* 0x000000019da97824 */ /* 0x040fe200028e0630 */
[----:B------:R-:W-:Y:S01]  /*497b0*/  STL.64 [R1+0xa30], R172 ;  /* 0x000a30ac01007387 */ /* 0x000fe20000100a00 */
[----:B------:R-:W-:Y:S01]  /*497c0*/  SHF.R.S32.HI R159, RZ, 0x1f, R162 ;  /* 0x0000001fff9f7819 */ /* 0x000fe200000114a2 */
[----:B------:R-:W-:Y:S02]  /*497d0*/  IMAD.X R165, R157, 0x1, R49, P3 ;  /* 0x000000019da57824 */ /* 0x000fe400018e0631 */
[----:B------:R-:W-:Y:S04]  /*497e0*/  STL.64 [R1+0xa28], R170 ;  /* 0x000a28aa01007387 */ /* 0x000fe80000100a00 */
[----:B------:R0:W-:Y:S01]  /*497f0*/  STL.64 [R1+0xa20], R168 ;  /* 0x000a20a801007387 */ /* 0x0001e20000100a00 */
[----:B------:R-:W-:-:S03]  /*49800*/  SHF.R.S32.HI R157, RZ, 0x1f, R160 ;  /* 0x0000001fff9d7819 */ /* 0x000fc600000114a0 */
[----:B------:R1:W-:Y:S01]  /*49810*/  STL.64 [R1+0xa18], R164 ;  /* 0x000a18a401007387 */ /* 0x0003e20000100a00 */
[CC--:B0-----:R-:W-:Y:S02]  /*49820*/  IADD3 R168, P4, R162.reuse, R51.reuse, RZ ;  /* 0x00000033a2a87210 */ /* 0x0c1fe40007f9e0ff */
[----:B------:R-:W-:Y:S02]  /*49830*/  IADD3 R162, P3, R162, R52, RZ ;  /* 0x00000034a2a27210 */ /* 0x000fe40007f7e0ff */
[----:B-1----:R-:W-:-:S03]  /*49840*/  IADD3 R164, P5, R160, R51, RZ ;  /* 0x00000033a0a47210 */ /* 0x002fc60007fbe0ff */
[C-C-:B------:R-:W-:Y:S01]  /*49850*/  IMAD.X R163, R159.reuse, 0x1, R49.reuse, P3 ;  /* 0x000000019fa37824 */ /* 0x140fe200018e0631 */
[----:B------:R-:W-:Y:S01]  /*49860*/  IADD3 R160, P3, R160, R52, RZ ;  /* 0x00000034a0a07210 */ /* 0x000fe20007f7e0ff */
[--C-:B------:R-:W-:Y:S02]  /*49870*/  IMAD.X R169, R159, 0x1, R48.reuse, P4 ;  /* 0x000000019fa97824 */ /* 0x100fe400020e0630 */
[C---:B------:R-:W-:Y:S02]  /*49880*/  IMAD.X R165, R157.reuse, 0x1, R48, P5 ;  /* 0x000000019da57824 */ /* 0x040fe400028e0630 */
        /* <DEDUP_REMOVED lines=8> */
[----:B------:R-:W-:Y:S01]  /*49910*/  IMAD.X R161, R159, 0x1, R49, P3 ;  /* 0x000000019fa17824 */ /* 0x000fe200018e0631 */
[----:B------:R-:W-:-:S04]  /*49920*/  IADD3 R164, P4, R158, R51, RZ ;  /* 0x000000339ea47210 */ /* 0x000fc80007f9e0ff */
[----:B------:R0:W-:Y:S01]  /*49930*/  STL.64 [R1+0x9e8], R160 ;  /* 0x0009e8a001007387 */ /* 0x0001e20000100a00 */
[C---:B------:R-:W-:Y:S01]  /*49940*/  IADD3 R162, P5, R156.reuse, R51, RZ ;  /* 0x000000339ca27210 */ /* 0x040fe20007fbe0ff */
[----:B------:R-:W-:Y:S01]  /*49950*/  IMAD.X R165, R159, 0x1, R48, P4 ;  /* 0x000000019fa57824 */ /* 0x000fe200020e0630 */
[----:B0-----:R-:W-:Y:S02]  /*49960*/  IADD3 R160, P3, R156, R52, RZ ;  /* 0x000000349ca07210 */ /* 0x001fe40007f7e0ff */
[----:B------:R-:W-:-:S03]  /*49970*/  SHF.R.S32.HI R156, RZ, 0x1f, R155 ;  /* 0x0000001fff9c7819 */ /* 0x000fc6000001149b */
[--C-:B------:R-:W-:Y:S01]  /*49980*/  IMAD.X R161, R157, 0x1, R49.reuse, P3 ;  /* 0x000000019da17824 */ /* 0x100fe200018e0631 */
[----:B------:R-:W-:Y:S01]  /*49990*/  IADD3 R158, P3, R155, R52, RZ ;  /* 0x000000349b9e7210 */ /* 0x000fe20007f7e0ff */
[----:B------:R-:W-:Y:S01]  /*499a0*/  IMAD.X R163, R157, 0x1, R48, P5 ;  /* 0x000000019da37824 */ /* 0x000fe200028e0630 */
[----:B------:R-:W-:Y:S03]  /*499b0*/  STL.64 [R1+0x9f0], R164 ;  /* 0x0009f0a401007387 */ /* 0x000fe60000100a00 */
[----:B------:R-:W-:Y:S01]  /*499c0*/  IMAD.X R159, R156, 0x1, R49, P3 ;  /* 0x000000019c9f7824 */ /* 0x000fe200018e0631 */
[----:B------:R0:W-:Y:S04]  /*499d0*/  STL.64 [R1+0x9e0], R162 ;  /* 0x0009e0a201007387 */ /* 0x0001e80000100a00 */
[----:B------:R1:W-:Y:S04]  /*499e0*/  STL.64 [R1+0x9d8], R160 ;  /* 0x0009d8a001007387 */ /* 0x0003e80000100a00 */
[----:B------:R4:W-:Y:S01]  /*499f0*/  STL.64 [R1+0x9c8], R158 ;  /* 0x0009c89e01007387 */ /* 0x0009e20000100a00 */
[----:B0-----:R-:W-:-:S02]  /*49a00*/  IADD3 R162, P4, R155, R51, RZ ;  /* 0x000000339ba27210 */ /* 0x001fc40007f9e0ff */
[----:B------:R-:W-:Y:S02]  /*49a10*/  SHF.R.S32.HI R155, RZ, 0x1f, R154 ;  /* 0x0000001fff9b7819 */ /* 0x000fe4000001149a */
[C---:B-1----:R-:W-:Y:S02]  /*49a20*/  IADD3 R160, P5, R154.reuse, R51, RZ ;  /* 0x000000339aa07210 */ /* 0x042fe40007fbe0ff */
[----:B----4-:R-:W-:Y:S01]  /*49a30*/  IADD3 R158, P3, R154, R52, RZ ;  /* 0x000000349a9e7210 */ /* 0x010fe20007f7e0ff */
[----:B------:R-:W-:Y:S01]  /*49a40*/  IMAD.X R163, R156, 0x1, R48, P4 ;  /* 0x000000019ca37824 */ /* 0x000fe200020e0630 */
        /* <DEDUP_REMOVED lines=165> */
[CC--:B-1----:R-:W-:Y:S02]  /*4a4a0*/  IADD3 R136, P5, R130.reuse, R51.reuse, RZ ;  /* 0x0000003382887210 */ /* 0x0c2fe40007fbe0ff */
[-C--:B----4-:R-:W-:Y:S01]  /*4a4b0*/  IADD3 R134, P3, R130, R52.reuse, RZ ;  /* 0x0000003482867210 */ /* 0x090fe20007f7e0ff */
[----:B------:R-:W-:Y:S01]  /*4a4c0*/  IMAD.X R139, R132, 0x1, R48, P4 ;  /* 0x00000001848b7824 */ /* 0x000fe200020e0630 */
[----:B------:R-:W-:Y:S02]  /*4a4d0*/  SHF.R.S32.HI R130, RZ, 0x1f, R248 ;  /* 0x0000001fff827819 */ /* 0x000fe400000114f8 */
[C---:B------:R-:W-:Y:S01]  /*4a4e0*/  IADD3 R250, P4, R248.reuse, R51, RZ ;  /* 0x00000033f8fa7210 */ /* 0x040fe20007f9e0ff */
[C---:B------:R-:W-:Y:S01]  /*4a4f0*/  IMAD.X R135, R131.reuse, 0x1, R49, P3 ;  /* 0x0000000183877824 */ /* 0x040fe200018e0631 */
[----:B------:R-:W-:Y:S01]  /*4a500*/  IADD3 R248, P3, R248, R52, RZ ;  /* 0x00000034f8f87210 */ /* 0x000fe20007f7e0ff */
[----:B------:R-:W-:Y:S01]  /*4a510*/  IMAD.X R137, R131, 0x1, R48, P5 ;  /* 0x0000000183897824 */ /* 0x000fe200028e0630 */
[----:B------:R-:W-:-:S02]  /*4a520*/  SHF.R.S32.HI R131, RZ, 0x1f, R244 ;  /* 0x0000001fff837819 */ /* 0x000fc400000114f4 */
[----:B------:R-:W-:Y:S01]  /*4a530*/  IADD3 R246, P5, R244, R51, RZ ;  /* 0x00000033f4f67210 */ /* 0x000fe20007fbe0ff */
[----:B------:R-:W-:Y:S01]  /*4a540*/  IMAD.X R249, R130, 0x1, R49, P3 ;  /* 0x0000000182f97824 */ /* 0x000fe200018e0631 */
[----:B------:R-:W-:Y:S01]  /*4a550*/  IADD3 R244, P3, R244, R52, RZ ;  /* 0x00000034f4f47210 */ /* 0x000fe20007f7e0ff */
[----:B------:R-:W-:Y:S01]  /*4a560*/  IMAD.X R251, R130, 0x1, R48, P4 ;  /* 0x0000000182fb7824 */ /* 0x000fe200020e0630 */
[----:B------:R-:W-:-:S03]  /*4a570*/  SHF.R.S32.HI R130, RZ, 0x1f, R129 ;  /* 0x0000001fff827819 */ /* 0x000fc60000011481 */
[--C-:B------:R-:W-:Y:S01]  /*4a580*/  IMAD.X R245, R131, 0x1, R49.reuse, P3 ;  /* 0x0000000183f57824 */ /* 0x100fe200018e0631 */
[C---:B------:R-:W-:Y:S01]  /*4a590*/  IADD3 R132, P3, R129.reuse, R52, RZ ;  /* 0x0000003481847210 */ /* 0x040fe20007f7e0ff */
[----:B------:R-:W-:Y:S04]  /*4a5a0*/  STL.64 [R1+0x18], R138 ;  /* 0x0000188a01007387 */ /* 0x000fe80000100a00 */
[----:B------:R-:W-:Y:S01]  /*4a5b0*/  IMAD.X R133, R130, 0x1, R49, P3 ;  /* 0x0000000182857824 */ /* 0x000fe200018e0631 */
[----:B------:R-:W-:Y:S01]  /*4a5c0*/  STL.64 [R1+0x8], R136 ;  /* 0x0000088801007387 */ /* 0x000fe20000100a00 */
[----:B------:R-:W-:-:S03]  /*4a5d0*/  IADD3 R242, P4, R129, R51, RZ ;  /* 0x0000003381f27210 */ /* 0x000fc60007f9e0ff */
[----:B------:R0:W-:Y:S01]  /*4a5e0*/  STL.64 [R1], R134 ;  /* 0x0000008601007387 */ /* 0x0001e20000100a00 */
[----:B------:R-:W-:-:S03]  /*4a5f0*/  SHF.R.S32.HI R129, RZ, 0x1f, R128 ;  /* 0x0000001fff817819 */ /* 0x000fc60000011480 */
[----:B------:R1:W-:Y:S01]  /*4a600*/  STL.64 [R1+0x8e8], R132 ;  /* 0x0008e88401007387 */ /* 0x0003e20000100a00 */
[--C-:B------:R-:W-:Y:S02]  /*4a610*/  IMAD.X R247, R131, 0x1, R48.reuse, P5 ;  /* 0x0000000183f77824 */ /* 0x100fe400028e0630 */
[----:B------:R-:W-:Y:S01]  /*4a620*/  IMAD.X R243, R130, 0x1, R48, P4 ;  /* 0x0000000182f37824 */ /* 0x000fe200020e0630 */
[C---:B0-----:R-:W-:Y:S02]  /*4a630*/  IADD3 R134, P5, R128.reuse, R51, RZ ;  /* 0x0000003380867210 */ /* 0x041fe40007fbe0ff */
[----:B-1----:R-:W-:Y:S02]  /*4a640*/  IADD3 R132, P3, R128, R52, RZ ;  /* 0x0000003480847210 */ /* 0x002fe40007f7e0ff */
[----:B------:R-:W-:-:S03]  /*4a650*/  SHF.R.S32.HI R128, RZ, 0x1f, R127 ;  /* 0x0000001fff807819 */ /* 0x000fc6000001147f */
[----:B------:R-:W-:Y:S01]  /*4a660*/  IMAD.X R133, R129, 0x1, R49, P3 ;  /* 0x0000000181857824 */ /* 0x000fe200018e0631 */
[----:B------:R-:W-:Y:S01]  /*4a670*/  IADD3 R130, P3, R127, R52, RZ ;  /* 0x000000347f827210 */ /* 0x000fe20007f7e0ff */
[----:B------:R-:W-:-:S04]  /*4a680*/  IMAD.X R135, R129, 0x1, R48, P5 ;  /* 0x0000000181877824 */ /* 0x000fc800028e0630 */
        /* <DEDUP_REMOVED lines=321> */
[----:B------:R-:W-:Y:S01]  /*4baa0*/  STL.64 [R1+0x6d0], R90 ;  /* 0x0006d05a01007387 */ /* 0x000fe20000100a00 */
[C---:B------:R-:W-:Y:S01]  /*4bab0*/  VIADD R80, R81.reuse, UR4 ;  /* 0x0000000451507c36 */ /* 0x040fe20008000000 */
[----:B------:R-:W-:Y:S01]  /*4bac0*/  ULDC UR4, c[0x0][0x248] ;  /* 0x0000920000047ab9 */ /* 0x000fe20000000800 */
[----:B------:R-:W-:Y:S01]  /*4bad0*/  IMAD.X R85, R82, 0x1, R49, P3 ;  /* 0x0000000152557824 */ /* 0x000fe200018e0631 */
[----:B------:R0:W-:Y:S01]  /*4bae0*/  STL.64 [R1+0x6c8], R88 ;  /* 0x0006c85801007387 */ /* 0x0001e20000100a00 */
[----:B------:R-:W-:Y:S01]  /*4baf0*/  VIADD R79, R80, UR4 ;  /* 0x00000004504f7c36 */ /* 0x000fe20008000000 */
[----:B------:R-:W-:Y:S02]  /*4bb00*/  ULDC UR4, c[0x0][0x248] ;  /* 0x0000920000047ab9 */ /* 0x000fe40000000800 */
        /* <DEDUP_REMOVED lines=208> */
[----:B------:R-:W-:Y:S02]  /*4c810*/  IMAD.X R65, R59, 0x1, R48, P5 ;  /* 0x000000013b417824 */ /* 0x000fe400028e0630 */
[C---:B------:R-:W-:Y:S01]  /*4c820*/  VIADD R56, R57.reuse, UR50 ;  /* 0x0000003239387c36 */ /* 0x040fe20008000000 */
[----:B------:R-:W-:Y:S01]  /*4c830*/  STL.64 [R1+0x610], R66 ;  /* 0x0006104201007387 */ /* 0x000fe20000100a00 */
[----:B------:R-:W-:Y:S01]  /*4c840*/  IMAD.X R61, R58, 0x1, R49, P3 ;  /* 0x000000013a3d7824 */ /* 0x000fe200018e0631 */
[----:B------:R-:W-:Y:S02]  /*4c850*/  ULDC UR50, c[0x0][0x248] ;  /* 0x0000920000327ab9 */ /* 0x000fe40000000800 */
[----:B------:R0:W-:Y:S04]  /*4c860*/  STL.64 [R1+0x608], R64 ;  /* 0x0006084001007387 */ /* 0x0001e80000100a00 */
[----:B------:R1:W-:Y:S04]  /*4c870*/  STL.64 [R1+0x538], R62 ;  /* 0x0005383e01007387 */ /* 0x0003e80000100a00 */
[----:B------:R4:W-:Y:S01]  /*4c880*/  STL.64 [R1+0x568], R60 ;  /* 0x0005683c01007387 */ /* 0x0009e20000100a00 */
[----:B0-----:R-:W-:-:S02]  /*4c890*/  IADD3 R64, P4, R57, R51, RZ ;  /* 0x0000003339407210 */ /* 0x001fc40007f9e0ff */
[----:B------:R-:W-:Y:S02]  /*4c8a0*/  SHF.R.S32.HI R57, RZ, 0x1f, R56 ;  /* 0x0000001fff397819 */ /* 0x000fe40000011438 */
[----:B-1----:R-:W-:Y:S01]  /*4c8b0*/  IADD3 R62, P5, R56, R51, RZ ;  /* 0x00000033383e7210 */ /* 0x002fe20007fbe0ff */
[----:B------:R-:W-:Y:S01]  /*4c8c0*/  IMAD.X R65, R58, 0x1, R48, P4 ;  /* 0x000000013a417824 */ /* 0x000fe200020e0630 */
[----:B----4-:R-:W-:-:S03]  /*4c8d0*/  IADD3 R60, P3, R56, R52, RZ ;  /* 0x00000034383c7210 */ /* 0x010fc60007f7e0ff */
[C---:B------:R-:W-:Y:S02]  /*4c8e0*/  IMAD.X R63, R57.reuse, 0x1, R48, P5 ;  /* 0x00000001393f7824 */ /* 0x040fe400028e0630 */
[----:B------:R-:W-:Y:S01]  /*4c8f0*/  VIADD R55, R56, UR53 ;  /* 0x0000003538377c36 */ /* 0x000fe20008000000 */
[----:B------:R-:W-:Y:S01]  /*4c900*/  STL.64 [R1+0x600], R64 ;  /* 0x0006004001007387 */ /* 0x000fe20000100a00 */
[----:B------:R-:W-:Y:S01]  /*4c910*/  IMAD.X R61, R57, 0x1, R49, P3 ;  /* 0x00000001393d7824 */ /* 0x000fe200018e0631 */
[----:B------:R-:W-:Y:S02]  /*4c920*/  ULDC UR53, c[0x0][0x248] ;  /* 0x0000920000357ab9 */ /* 0x000fe40000000800 */
[----:B------:R0:W-:Y:S01]  /*4c930*/  STL.64 [R1+0x5f8], R62 ;  /* 0x0005f83e01007387 */ /* 0x0001e20000100a00 */
[----:B------:R-:W-:Y:S01]  /*4c940*/  VIADD R53, R55, UR9 ;  /* 0x0000000937357c36 */ /* 0x000fe20008000000 */
[----:B------:R-:W-:Y:S01]  /*4c950*/  SHF.R.S32.HI R56, RZ, 0x1f, R55 ;  /* 0x0000001fff387819 */ /* 0x000fe20000011437 */
[----:B------:R-:W-:Y:S01]  /*4c960*/  ULDC UR9, c[0x0][0x248] ;  /* 0x0000920000097ab9 */ /* 0x000fe20000000800 */
[----:B------:R1:W-:Y:S02]  /*4c970*/  STL.64 [R1+0x540], R60 ;  /* 0x0005403c01007387 */ /* 0x0003e40000100a00 */
[----:B------:R-:W-:-:S02]  /*4c980*/  IADD3 R58, P5, R53, R51, RZ ;  /* 0x00000033353a7210 */ /* 0x000fc40007fbe0ff */
[C---:B0-----:R-:W-:Y:S02]  /*4c990*/  IADD3 R62, P4, R55.reuse, R51, RZ ;  /* 0x00000033373e7210 */ /* 0x041fe40007f9e0ff */
[----:B-1----:R-:W-:Y:S02]  /*4c9a0*/  IADD3 R60, P3, R55, R52, RZ ;  /* 0x00000034373c7210 */ /* 0x002fe40007f7e0ff */
[----:B------:R-:W-:-:S03]  /*4c9b0*/  SHF.R.S32.HI R55, RZ, 0x1f, R53 ;  /* 0x0000001fff377819 */ /* 0x000fc60000011435 */
[C---:B------:R-:W-:Y:S02]  /*4c9c0*/  IMAD.X R61, R56.reuse, 0x1, R49, P3 ;  /* 0x00000001383d7824 */ /* 0x040fe400018e0631 */
[--C-:B------:R-:W-:Y:S02]  /*4c9d0*/  IMAD.X R63, R56, 0x1, R48.reuse, P4 ;  /* 0x00000001383f7824 */ /* 0x100fe400020e0630 */
[----:B------:R-:W-:Y:S01]  /*4c9e0*/  IMAD.X R59, R55, 0x1, R48, P5 ;  /* 0x00000001373b7824 */ /* 0x000fe200028e0630 */
[----:B------:R0:W-:Y:S01]  /*4c9f0*/  STL.64 [R1+0x560], R60 ;  /* 0x0005603c01007387 */ /* 0x0001e20000100a00 */
[C---:B------:R-:W-:Y:S01]  /*4ca00*/  VIADD R54, R53.reuse, UR6 ;  /* 0x0000000635367c36 */ /* 0x040fe20008000000 */
[----:B------:R-:W-:Y:S02]  /*4ca10*/  ULDC UR6, c[0x0][0x248] ;  /* 0x0000920000067ab9 */ /* 0x000fe40000000800 */
[----:B------:R-:W-:Y:S04]  /*4ca20*/  STL.64 [R1+0x5f0], R62 ;  /* 0x0005f03e01007387 */ /* 0x000fe80000100a00 */
[----:B------:R1:W-:Y:S01]  /*4ca30*/  STL.64 [R1+0x5e8], R58 ;  /* 0x0005e83a01007387 */ /* 0x0003e20000100a00 */
[----:B0-----:R-:W-:-:S02]  /*4ca40*/  IADD3 R60, P3, R53, R52, RZ ;  /* 0x00000034353c7210 */ /* 0x001fc40007f7e0ff */
[----:B------:R-:W-:-:S03]  /*4ca50*/  SHF.R.S32.HI R53, RZ, 0x1f, R54 ;  /* 0x0000001fff357819 */ /* 0x000fc60000011436 */
[--C-:B------:R-:W-:Y:S01]  /*4ca60*/  IMAD.X R61, R55, 0x1, R49.reuse, P3 ;  /* 0x00000001373d7824 */ /* 0x100fe200018e0631 */
[C---:B------:R-:W-:Y:S02]  /*4ca70*/  IADD3 R56, P3, R54.reuse, R52, RZ ;  /* 0x0000003436387210 */ /* 0x040fe40007f7e0ff */
[C---:B-1----:R-:W-:Y:S01]  /*4ca80*/  IADD3 R58, P4, R54.reuse, R51, RZ ;  /* 0x00000033363a7210 */ /* 0x042fe20007f9e0ff */
[----:B------:R-:W-:Y:S01]  /*4ca90*/  VIADD R50, R54, UR5 ;  /* 0x0000000536327c36 */ /* 0x000fe20008000000 */
[----:B------:R-:W-:Y:S01]  /*4caa0*/  STL.64 [R1+0x550], R60 ;  /* 0x0005503c01007387 */ /* 0x000fe20000100a00 */
[----:B------:R-:W-:Y:S01]  /*4cab0*/  IMAD.X R57, R53, 0x1, R49, P3 ;  /* 0x0000000135397824 */ /* 0x000fe200018e0631 */
[----:B------:R-:W-:Y:S01]  /*4cac0*/  LOP3.LUT R9, R9, 0xffffdfff, RZ, 0xc0, !PT ;  /* 0xffffdfff09097812 */ /* 0x000fe200078ec0ff */
[----:B------:R-:W-:Y:S01]  /*4cad0*/  IMAD.X R59, R53, 0x1, R48, P4 ;  /* 0x00000001353b7824 */ /* 0x000fe200020e0630 */
[----:B------:R-:W-:Y:S01]  /*4cae0*/  SHF.R.S32.HI R55, RZ, 0x1f, R50 ;  /* 0x0000001fff377819 */ /* 0x000fe20000011432 */
[----:B------:R-:W-:-:S03]  /*4caf0*/  ULDC UR5, c[0x0][0x248] ;  /* 0x0000920000057ab9 */ /* 0x000fc60000000800 */
[----:B------:R0:W-:Y:S04]  /*4cb00*/  STL.64 [R1+0x5e0], R58 ;  /* 0x0005e03a01007387 */ /* 0x0001e80000100a00 */
[----:B------:R1:W-:Y:S01]  /*4cb10*/  STL.64 [R1+0x558], R56 ;  /* 0x0005583801007387 */ /* 0x0003e20000100a00 */
[C---:B------:R-:W-:Y:S01]  /*4cb20*/  VIADD R54, R50.reuse, UR4 ;  /* 0x0000000432367c36 */ /* 0x040fe20008000000 */
[----:B------:R-:W-:Y:S01]  /*4cb30*/  ULDC UR4, c[0x0][0x22c] ;  /* 0x00008b0000047ab9 */ /* 0x000fe20000000800 */
[C---:B0-----:R-:W-:Y:S02]  /*4cb40*/  IADD3 R58, P4, R50.reuse, R51, RZ ;  /* 0x00000033323a7210 */ /* 0x041fe40007f9e0ff */
[----:B-1----:R-:W-:-:S03]  /*4cb50*/  IADD3 R56, P3, R50, R52, RZ ;  /* 0x0000003432387210 */ /* 0x002fc60007f7e0ff */
[C---:B------:R-:W-:Y:S02]  /*4cb60*/  IMAD.X R59, R55.reuse, 0x1, R48, P4 ;  /* 0x00000001373b7824 */ /* 0x040fe400020e0630 */
[----:B------:R-:W-:-:S03]  /*4cb70*/  IMAD.X R57, R55, 0x1, R49, P3 ;  /* 0x0000000137397824 */ /* 0x000fc600018e0631 */
[----:B------:R0:W-:Y:S01]  /*4cb80*/  STL.64 [R1+0x548], R58 ;  /* 0x0005483a01007387 */ /* 0x0001e20000100a00 */
[----:B------:R-:W-:-:S03]  /*4cb90*/  SHF.R.S32.HI R53, RZ, 0x1f, R54 ;  /* 0x0000001fff357819 */ /* 0x000fc60000011436 */
        /* <DEDUP_REMOVED lines=19> */
[----:B------:R-:W-:Y:S01]  /*4ccd0*/  LOP3.LUT R13, R13, 0x7fffffff, RZ, 0xc0, !PT ;  /* 0x7fffffff0d0d7812 */ /* 0x000fe200078ec0ff */
        /* <DEDUP_REMOVED lines=17> */
[----:B------:R-:W-:Y:S01]  /*4cdf0*/  ULDC.64 UR42, c[0x0][0x228] ;  /* 0x00008a00002a7ab9 */ /* 0x000fe20000000a00 */
        /* <DEDUP_REMOVED lines=286> */
[----:B------:R-:W-:Y:S01]  /*4dfe0*/  UMOV UR11, UR14 ;  /* 0x0000000e000b7c82 */ /* 0x000fe20008000000 */
[----:B------:R-:W-:Y:S01]  /*4dff0*/  IMAD.U32 R66, RZ, RZ, UR27 ;  /* 0x0000001bff427e24 */ /* 0x000fe2000f8e00ff */
        /* <DEDUP_REMOVED lines=108> */
[----:B------:R-:W-:Y:S01]  /*4e6c0*/  VIADD R54, R50, UR6 ;  /* 0x0000000632367c36 */ /* 0x000fe20008000000 */
[----:B------:R-:W-:Y:S01]  /*4e6d0*/  SHF.R.S32.HI R55, RZ, 0x1f, R50 ;  /* 0x0000001fff377819 */ /* 0x000fe20000011432 */
[----:B------:R-:W-:Y:S01]  /*4e6e0*/  IMAD.X R57, R53, 0x1, R49, P3 ;  /* 0x0000000135397824 */ /* 0x000fe200018e0631 */
[----:B------:R0:W-:Y:S01]  /*4e6f0*/  STL.64 [R1+0xf0], R58 ;  /* 0x0000f03a01007387 */ /* 0x0001e20000100a00 */
[----:B------:R-:W-:Y:S01]  /*4e700*/  UMOV UR13, UR8 ;  /* 0x00000008000d7c82 */ /* 0x000fe20008000000 */
[-C--:B------:R-:W-:Y:S01]  /*4e710*/  IADD3 R62, P3, R54, R51.reuse, RZ ;  /* 0x00000033363e7210 */ /* 0x080fe20007f7e0ff */
[----:B------:R-:W-:Y:S01]  /*4e720*/  ULDC UR6, c[0x0][0x22c] ;  /* 0x00008b0000067ab9 */ /* 0x000fe20000000800 */
[----:B------:R1:W-:Y:S01]  /*4e730*/  STL.64 [R1+0xe8], R56 ;  /* 0x0000e83801007387 */ /* 0x0003e20000100a00 */
[----:B0-----:R-:W-:-:S02]  /*4e740*/  IADD3 R58, P4, R50, R51, RZ ;  /* 0x00000033323a7210 */ /* 0x001fc40007f9e0ff */
[-C--:B-1----:R-:W-:Y:S02]  /*4e750*/  IADD3 R56, P5, R50, R52.reuse, RZ ;  /* 0x0000003432387210 */ /* 0x082fe40007fbe0ff */
[----:B------:R-:W-:Y:S01]  /*4e760*/  SHF.R.S32.HI R50, RZ, 0x1f, R54 ;  /* 0x0000001fff327819 */ /* 0x000fe20000011436 */
[----:B------:R-:W-:Y:S01]  /*4e770*/  IMAD.X R59, R55, 0x1, R48, P4 ;  /* 0x00000001373b7824 */ /* 0x000fe200020e0630 */
[----:B------:R-:W-:-:S03]  /*4e780*/  IADD3 R60, P4, R54, R52, RZ ;  /* 0x00000034363c7210 */ /* 0x000fc60007f9e0ff */
[C---:B------:R-:W-:Y:S01]  /*4e790*/  IMAD.X R63, R50.reuse, 0x1, R48, P3 ;  /* 0x00000001323f7824 */ /* 0x040fe200018e0630 */
[----:B------:R-:W-:Y:S01]  /*4e7a0*/  ISETP.GE.AND P3, PT, R3, UR13, PT ;  /* 0x0000000d03007c0c */ /* 0x000fe2000bf66270 */
[----:B------:R-:W-:-:S03]  /*4e7b0*/  IMAD.X R61, R50, 0x1, R49, P4 ;  /* 0x00000001323d7824 */ /* 0x000fc600020e0631 */
[----:B------:R-:W-:Y:S02]  /*4e7c0*/  ISETP.LT.AND P4, PT, R0, UR43, !P3 ;  /* 0x0000002b00007c0c */ /* 0x000fe4000df81270 */
[----:B------:R-:W-:Y:S01]  /*4e7d0*/  ISETP.LT.AND P3, PT, R4, UR11, !P2 ;  /* 0x0000000b04007c0c */ /* 0x000fe2000d761270 */
[----:B------:R-:W-:Y:S01]  /*4e7e0*/  UMOV UR8, UR9 ;  /* 0x0000000900087c82 */ /* 0x000fe20008000000 */
[----:B------:R-:W-:Y:S01]  /*4e7f0*/  UMOV UR9, UR15 ;  /* 0x0000000f00097c82 */ /* 0x000fe20008000000 */
[----:B------:R-:W-:Y:S02]  /*4e800*/  ULDC.64 UR14, c[0x0][0x228] ;  /* 0x00008a00000e7ab9 */ /* 0x000fe40000000a00 */
[----:B------:R-:W-:Y:S02]  /*4e810*/  UMOV UR25, UR14 ;  /* 0x0000000e00197c82 */ /* 0x000fe40008000000 */
[----:B------:R-:W-:-:S04]  /*4e820*/  ISETP.LT.AND P2, PT, R3, UR25, !P2 ;  /* 0x0000001903007c0c */ /* 0x000fc8000d741270 */
[----:B------:R-:W-:Y:S01]  /*4e830*/  @P4 LOP3.LUT R9, R9, 0x2000, RZ, 0xfc, !PT ;  /* 0x0000200009094812 */ /* 0x000fe200078efcff */
[----:B------:R-:W-:Y:S01]  /*4e840*/  IMAD.U32 R73, RZ, RZ, UR15 ;  /* 0x0000000fff497e24 */ /* 0x000fe2000f8e00ff */
[----:B------:R-:W-:Y:S02]  /*4e850*/  ULDC.64 UR14, c[0x0][0x228] ;  /* 0x00008a00000e7ab9 */ /* 0x000fe40000000a00 */
[----:B------:R-:W-:Y:S01]  /*4e860*/  LOP3.LUT R9, R9, 0xffffefff, RZ, 0xc0, !PT ;  /* 0xffffefff09097812 */ /* 0x000fe200078ec0ff */
[----:B------:R-:W-:-:S03]  /*4e870*/  UMOV UR23, UR14 ;  /* 0x0000000e00177c82 */ /* 0x000fc60008000000 */
[----:B------:R-:W-:Y:S02]  /*4e880*/  @P3 LOP3.LUT R9, R9, 0x1000, RZ, 0xfc, !PT ;  /* 0x0000100009093812 */ /* 0x000fe400078efcff */
[----:B------:R-:W-:Y:S02]  /*4e890*/  ISETP.LT.AND P3, PT, R4, UR23, !P1 ;  /* 0x0000001704007c0c */ /* 0x000fe4000cf61270 */
[----:B------:R-:W-:Y:S01]  /*4e8a0*/  LOP3.LUT R9, R9, 0xfffff7ff, RZ, 0xc0, !PT ;  /* 0xfffff7ff09097812 */ /* 0x000fe200078ec0ff */
[----:B------:R-:W-:Y:S01]  /*4e8b0*/  IMAD.U32 R72, RZ, RZ, UR15 ;  /* 0x0000000fff487e24 */ /* 0x000fe2000f8e00ff */
[----:B------:R-:W-:Y:S02]  /*4e8c0*/  ULDC.64 UR14, c[0x0][0x228] ;  /* 0x00008a00000e7ab9 */ /* 0x000fe40000000a00 */
[----:B------:R-:W-:Y:S01]  /*4e8d0*/  @P2 LOP3.LUT R9, R9, 0x800, RZ, 0xfc, !PT ;  /* 0x0000080009092812 */ /* 0x000fe200078efcff */
[----:B------:R-:W-:Y:S02]  /*4e8e0*/  UMOV UR21, UR14 ;  /* 0x0000000e00157c82 */ /* 0x000fe40008000000 */
[----:B------:R-:W-:-:S02]  /*4e8f0*/  ISETP.LT.AND P2, PT, R3, UR21, !P1 ;  /* 0x0000001503007c0c */ /* 0x000fc4000cf41270 */
[----:B------:R-:W-:Y:S01]  /*4e900*/  LOP3.LUT R9, R9, 0xfffffbff, RZ, 0xc0, !PT ;  /* 0xfffffbff09097812 */ /* 0x000fe200078ec0ff */
[----:B------:R-:W-:Y:S01]  /*4e910*/  IMAD.U32 R71, RZ, RZ, UR15 ;  /* 0x0000000fff477e24 */ /* 0x000fe2000f8e00ff */
[----:B------:R-:W-:Y:S02]  /*4e920*/  ULDC.64 UR14, c[0x0][0x228] ;  /* 0x00008a00000e7ab9 */ /* 0x000fe40000000a00 */
[----:B------:R-:W-:Y:S01]  /*4e930*/  @P3 LOP3.LUT R9, R9, 0x400, RZ, 0xfc, !PT ;  /* 0x0000040009093812 */ /* 0x000fe200078efcff */
[----:B------:R-:W-:Y:S02]  /*4e940*/  UMOV UR20, UR14 ;  /* 0x0000000e00147c82 */ /* 0x000fe40008000000 */
[----:B------:R-:W-:Y:S01]  /*4e950*/  ISETP.LT.AND P1, PT, R4, UR20, !P0 ;  /* 0x0000001404007c0c */ /* 0x000fe2000c721270 */
[----:B------:R-:W-:Y:S01]  /*4e960*/  IMAD.U32 R70, RZ, RZ, UR15 ;  /* 0x0000000fff467e24 */ /* 0x000fe2000f8e00ff */
[----:B------:R-:W-:Y:S01]  /*4e970*/  LOP3.LUT R9, R9, 0xfffffdff, RZ, 0xc0, !PT ;  /* 0xfffffdff09097812 */ /* 0x000fe200078ec0ff */
[----:B------:R-:W-:Y:S01]  /*4e980*/  ULDC.64 UR14, c[0x0][0x228] ;  /* 0x00008a00000e7ab9 */ /* 0x000fe20000000a00 */
[----:B------:R-:W-:Y:S01]  /*4e990*/  VIADD R53, R54, UR5 ;  /* 0x0000000536357c36 */ /* 0x000fe20008000000 */
[----:B------:R-:W-:Y:S01]  /*4e9a0*/  UMOV UR19, UR14 ;  /* 0x0000000e00137c82 */ /* 0x000fe20008000000 */
[----:B------:R-:W-:Y:S01]  /*4e9b0*/  @P2 LOP3.LUT R9, R9, 0x200, RZ, 0xfc, !PT ;  /* 0x0000020009092812 */ /* 0x000fe200078efcff */
[----:B------:R-:W-:Y:S01]  /*4e9c0*/  IMAD.X R57, R55, 0x1, R49, P5 ;  /* 0x0000000137397824 */ /* 0x000fe200028e0631 */
[----:B------:R-:W-:Y:S01]  /*4e9d0*/  ISETP.LT.AND P0, PT, R3, UR19, !P0 ;  /* 0x0000001303007c0c */ /* 0x000fe2000c701270 */
[----:B------:R0:W-:Y:S01]  /*4e9e0*/  STL.64 [R1+0xe0], R58 ;  /* 0x0000e03a01007387 */ /* 0x0001e20000100a00 */
[----:B------:R-:W-:Y:S01]  /*4e9f0*/  LOP3.LUT R9, R9, 0xfffffeff, RZ, 0xc0, !PT ;  /* 0xfffffeff09097812 */ /* 0x000fe200078ec0ff */
[----:B------:R-:W-:Y:S01]  /*4ea00*/  IMAD.U32 R69, RZ, RZ, UR15 ;  /* 0x0000000fff457e24 */ /* 0x000fe2000f8e00ff */
[----:B------:R-:W-:Y:S01]  /*4ea10*/  ULDC.64 UR14, c[0x0][0x228] ;  /* 0x00008a00000e7ab9 */ /* 0x000fe20000000a00 */
[----:B------:R-:W-:Y:S01]  /*4ea20*/  ULDC UR5, c[0x0][0x22c] ;  /* 0x00008b0000057ab9 */ /* 0x000fe20000000800 */
[----:B------:R-:W-:Y:S01]  /*4ea30*/  @P1 LOP3.LUT R9, R9, 0x100, RZ, 0xfc, !PT ;  /* 0x0000010009091812 */ /* 0x000fe200078efcff */
[----:B------:R-:W-:Y:S01]  /*4ea40*/  VIADD R50, R0, 0x53 ;  /* 0x0000005300327836 */ /* 0x000fe20000000000 */
[----:B------:R-:W-:Y:S01]  /*4ea50*/  UMOV UR43, UR9 ;  /* 0x00000009002b7c82 */ /* 0x000fe20008000000 */
[----:B------:R-:W-:Y:S01]  /*4ea60*/  ULDC.64 UR20, c[0x0][0x228] ;  /* 0x00008a0000147ab9 */ /* 0x000fe20000000a00 */
[----:B0-----:R-:W-:-:S02]  /*4ea70*/  IADD3 R58, P5, R53, R51, RZ ;  /* 0x00000033353a7210 */ /* 0x001fc40007fbe0ff */
[----:B------:R-:W-:Y:S02]  /*4ea80*/  SHF.R.S32.HI R51, RZ, 0x1f, R53 ;  /* 0x0000001fff337819 */ /* 0x000fe40000011435 */
[----:B------:R-:W-:-:S03]  /*4ea90*/  LOP3.LUT R9, R9, 0xffffff7f, RZ, 0xc0, !PT ;  /* 0xffffff7f09097812 */ /* 0x000fc600078ec0ff */
[----:B------:R-:W-:Y:S02]  /*4eaa0*/  IMAD.X R59, R51, 0x1, R48, P5 ;  /* 0x00000001333b7824 */ /* 0x000fe400028e0630 */
[----:B------:R-:W-:Y:S01]  /*4eab0*/  VIADD R48, R0, 0x55 ;  /* 0x0000005500307836 */ /* 0x000fe20000000000 */
[----:B------:R-:W-:Y:S01]  /*4eac0*/  @P0 LOP3.LUT R9, R9, 0x80, RZ, 0xfc, !PT ;  /* 0x0000008009090812 */ /* 0x000fe200078efcff */
[----:B------:R-:W-:-:S03]  /*4ead0*/  UMOV UR17, UR14 ;  /* 0x0000000e00117c82 */ /* 0x000fc60008000000 */
[----:B------:R-:W-:Y:S01]  /*4eae0*/  ISETP.GE.AND P0, PT, R48, UR7, PT ;  /* 0x0000000730007c0c */ /* 0x000fe2000bf06270 */
[----:B------:R-:W-:Y:S01]  /*4eaf0*/  IMAD.U32 R68, RZ, RZ, UR15 ;  /* 0x0000000fff447e24 */ /* 0x000fe2000f8e00ff */
[----:B------:R-:W-:Y:S02]  /*4eb00*/  ULDC.64 UR14, c[0x0][0x228] ;  /* 0x00008a00000e7ab9 */ /* 0x000fe40000000a00 */
[----:B------:R-:W-:Y:S01]  /*4eb10*/  ISETP.LT.AND P2, PT, R4, UR17, !P0 ;  /* 0x0000001104007c0c */ /* 0x000fe2000c741270 */
[----:B------:R-:W-:Y:S01]  /*4eb20*/  IMAD.U32 R67, RZ, RZ, UR15 ;  /* 0x0000000fff437e24 */ /* 0x000fe2000f8e00ff */
[----:B------:R0:W-:Y:S01]  /*4eb30*/  STL.64 [R1+0xd8], R56 ;  /* 0x0000d83801007387 */ /* 0x0001e20000100a00 */
[----:B------:R-:W-:Y:S01]  /*4eb40*/  UMOV UR15, UR14 ;  /* 0x0000000e000f7c82 */ /* 0x000fe20008000000 */
[----:B------:R-:W-:Y:S02]  /*4eb50*/  LOP3.LUT R9, R9, 0xffffffbf, RZ, 0xc0, !PT ;  /* 0xffffffbf09097812 */ /* 0x000fe400078ec0ff */
[----:B------:R-:W-:-:S02]  /*4eb60*/  ISETP.LT.AND P1, PT, R3, UR15, !P0 ;  /* 0x0000000f03007c0c */ /* 0x000fc4000c721270 */
[----:B0-----:R-:W-:-:S05]  /*4eb70*/  IADD3 R56, P6, R53, R52, RZ ;  /* 0x0000003435387210 */ /* 0x001fca0007fde0ff */
[----:B------:R-:W-:Y:S01]  /*4eb80*/  @P2 LOP3.LUT R9, R9, 0x40, RZ, 0xfc, !PT ;  /* 0x0000004009092812 */ /* 0x000fe200078efcff */
[----:B------:R-:W-:Y:S02]  /*4eb90*/  IMAD.X R57, R51, 0x1, R49, P6 ;  /* 0x0000000133397824 */ /* 0x000fe400030e0631 */
[----:B------:R-:W-:Y:S01]  /*4eba0*/  VIADD R49, R0, 0x54 ;  /* 0x0000005400317836 */ /* 0x000fe20000000000 */
[----:B------:R-:W-:Y:S01]  /*4ebb0*/  LOP3.LUT R9, R9, 0xffffffdf, RZ, 0xc0, !PT ;  /* 0xffffffdf09097812 */ /* 0x000fe200078ec0ff */
[----:B------:R-:W-:Y:S01]  /*4ebc0*/  UMOV UR14, UR26 ;  /* 0x0000001a000e7c82 */ /* 0x000fe20008000000 */
[----:B------:R-:W-:Y:S02]  /*4ebd0*/  ULDC.64 UR26, c[0x0][0x228] ;  /* 0x00008a00001a7ab9 */ /* 0x000fe40000000a00 */
[----:B------:R-:W-:Y:S02]  /*4ebe0*/  ISETP.GE.AND P0, PT, R49, UR5, PT ;  /* 0x0000000531007c0c */ /* 0x000fe4000bf06270 */
[----:B------:R-:W-:-:S02]  /*4ebf0*/  @P1 LOP3.LUT R9, R9, 0x20, RZ, 0xfc, !PT ;  /* 0x0000002009091812 */ /* 0x000fc400078efcff */
[----:B------:R-:W-:Y:S01]  /*4ec00*/  ISETP.LT.AND P1, PT, R4, UR14, !P0 ;  /* 0x0000000e04007c0c */ /* 0x000fe2000c721270 */
[----:B------:R-:W-:Y:S01]  /*4ec10*/  UMOV UR13, UR26 ;  /* 0x0000001a000d7c82 */ /* 0x000fe20008000000 */
[----:B------:R-:W-:Y:S01]  /*4ec20*/  LOP3.LUT R9, R9, 0xffffffef, RZ, 0xc0, !PT ;  /* 0xffffffef09097812 */ /* 0x000fe200078ec0ff */
[----:B------:R-:W-:Y:S01]  /*4ec30*/  IMAD.U32 R65, RZ, RZ, UR27 ;  /* 0x0000001bff417e24 */ /* 0x000fe2000f8e00ff */
[----:B------:R-:W-:Y:S01]  /*4ec40*/  ISETP.LT.AND P0, PT, R3, UR13, !P0 ;  /* 0x0000000d03007c0c */ /* 0x000fe2000c701270 */
[----:B------:R-:W-:Y:S01]  /*4ec50*/  ULDC.64 UR26, c[0x0][0x228] ;  /* 0x00008a00001a7ab9 */ /* 0x000fe20000000a00 */
[C---:B------:R-:W-:Y:S02]  /*4ec60*/  VIADD R51, R0.reuse, 0x52 ;  /* 0x0000005200337836 */ /* 0x040fe40000000000 */
[C---:B------:R-:W-:Y:S02]  /*4ec70*/  VIADD R54, R0.reuse, 0x4f ;  /* 0x0000004f00367836 */ /* 0x040fe40000000000 */
[C---:B------:R-:W-:Y:S01]  /*4ec80*/  VIADD R55, R0.reuse, 0x4e ;  /* 0x0000004e00377836 */ /* 0x040fe20000000000 */
[----:B------:R-:W-:Y:S01]  /*4ec90*/  STL.64 [R1+0xd0], R62 ;  /* 0x0000d03e01007387 */ /* 0x000fe20000100a00 */
[C---:B------:R-:W-:Y:S01]  /*4eca0*/  VIADD R52, R0.reuse, 0x51 ;  /* 0x0000005100347836 */ /* 0x040fe20000000000 */
[----:B------:R-:W-:Y:S01]  /*4ecb0*/  @P1 LOP3.LUT R9, R9, 0x10, RZ, 0xfc, !PT ;  /* 0x0000001009091812 */ /* 0x000fe200078efcff */
[----:B------:R-:W-:Y:S01]  /*4ecc0*/  UMOV UR11, UR26 ;  /* 0x0000001a000b7c82 */ /* 0x000fe20008000000 */
[----:B------:R-:W-:Y:S01]  /*4ecd0*/  VIADD R53, R0, 0x50 ;  /* 0x0000005000357836 */ /* 0x000fe20000000000 */
[----:B------:R-:W4:Y:S01]  /*4ece0*/  LDL.LU R126, [R1+0x1900] ;  /* 0x00190000017e7983 */ /* 0x000f220000300800 */
[----:B------:R-:W-:Y:S01]  /*4ecf0*/  LOP3.LUT R9, R9, 0xfffffff7, RZ, 0xc0, !PT ;  /* 0xfffffff709097812 */ /* 0x000fe200078ec0ff */
[----:B------:R-:W-:-:S03]  /*4ed00*/  ULDC.64 UR14, c[0x0][0x228] ;  /* 0x00008a00000e7ab9 */ /* 0x000fc60000000a00 */
[----:B------:R-:W-:Y:S02]  /*4ed10*/  @P0 LOP3.LUT R9, R9, 0x8, RZ, 0xfc, !PT ;  /* 0x0000000809090812 */ /* 0x000fe400078efcff */
[----:B------:R-:W-:Y:S01]  /*4ed20*/  ISETP.GE.AND P0, PT, R50, UR4, PT ;  /* 0x0000000432007c0c */ /* 0x000fe2000bf06270 */
[----:B------:R-:W-:-:S03]  /*4ed30*/  ULDC.64 UR4, c[0x0][0x228] ;  /* 0x00008a0000047ab9 */ /* 0x000fc60000000a00 */
[----:B------:R-:W-:Y:S02]  /*4ed40*/  ISETP.LT.AND P1, PT, R4, UR11, !P0 ;  /* 0x0000000b04007c0c */ /* 0x000fe4000c721270 */
[----:B------:R-:W-:Y:S02]  /*4ed50*/  ISETP.LT.AND P0, PT, R3, UR44, !P0 ;  /* 0x0000002c03007c0c */ /* 0x000fe4000c701270 */
[----:B------:R-:W-:-:S09]  /*4ed60*/  LOP3.LUT R9, R9, 0xfffffffb, RZ, 0xc0, !PT ;  /* 0xfffffffb09097812 */ /* 0x000fd200078ec0ff */
[----:B------:R-:W-:-:S04]  /*4ed70*/  @P1 LOP3.LUT R9, R9, 0x4, RZ, 0xfc, !PT ;  /* 0x0000000409091812 */ /* 0x000fc800078efcff */
[----:B------:R-:W-:-:S04]  /*4ed80*/  LOP3.LUT R9, R9, 0xfffffffd, RZ, 0xc0, !PT ;  /* 0xfffffffd09097812 */ /* 0x000fc800078ec0ff */
[----:B------:R-:W-:Y:S02]  /*4ed90*/  @P0 LOP3.LUT R9, R9, 0x2, RZ, 0xfc, !PT ;  /* 0x0000000209090812 */ /* 0x000fe400078efcff */
[----:B------:R-:W-:Y:S01]  /*4eda0*/  ISETP.GE.AND P0, PT, R51, UR6, PT ;  /* 0x0000000633007c0c */ /* 0x000fe2000bf06270 */
[----:B------:R-:W-:-:S03]  /*4edb0*/  ULDC.64 UR6, c[0x0][0x228] ;  /* 0x00008a0000067ab9 */ /* 0x000fc60000000a00 */
[----:B------:R-:W-:Y:S02]  /*4edc0*/  ISETP.LT.AND P1, PT, R4, UR46, !P0 ;  /* 0x0000002e04007c0c */ /* 0x000fe4000c721270 */
[----:B------:R-:W-:Y:S02]  /*4edd0*/  ISETP.LT.AND P0, PT, R3, UR48, !P0 ;  /* 0x0000003003007c0c */ /* 0x000fe4000c701270 */
[----:B------:R-:W-:-:S11]  /*4ede0*/  LOP3.LUT R9, R9, 0xfffffffe, RZ, 0xc0, !PT ;  /* 0xfffffffe09097812 */ /* 0x000fd600078ec0ff */
[----:B------:R-:W-:Y:S02]  /*4edf0*/  @P0 LOP3.LUT R13, R13, 0x80000000, RZ, 0xfc, !PT ;  /* 0x800000000d0d0812 */ /* 0x000fe400078efcff */
[----:B------:R-:W-:Y:S01]  /*4ee00*/  ISETP.GE.AND P0, PT, R52, UR10, PT ;  /* 0x0000000a34007c0c */ /* 0x000fe2000bf06270 */
[----:B------:R-:W-:Y:S01]  /*4ee10*/  UMOV UR44, UR8 ;  /* 0x00000008002c7c82 */ /* 0x000fe20008000000 */
[----:B------:R-:W-:Y:S01]  /*4ee20*/  @P1 LOP3.LUT R9, R9, 0x1, RZ, 0xfc, !PT ;  /* 0x0000000109091812 */ /* 0x000fe200078efcff */
[----:B------:R-:W-:Y:S01]  /*4ee30*/  ULDC.64 UR8, c[0x0][0x228] ;  /* 0x00008a0000087ab9 */ /* 0x000fe20000000a00 */
[----:B------:R-:W-:Y:S01]  /*4ee40*/  ISETP.LT.AND P2, PT, R4, UR50, !P0 ;  /* 0x0000003204007c0c */ /* 0x000fe2000c741270 */
[----:B------:R-:W-:Y:S01]  /*4ee50*/  ULDC.64 UR10, c[0x0][0x228] ;  /* 0x00008a00000a7ab9 */ /* 0x000fe20000000a00 */
[----:B------:R-:W-:Y:S02]  /*4ee60*/  ISETP.LT.AND P1, PT, R3, UR52, !P0 ;  /* 0x0000003403007c0c */ /* 0x000fe4000c721270 */
[----:B------:R-:W-:-:S02]  /*4ee70*/  LOP3.LUT R13, R13, 0xbfffffff, RZ, 0xc0, !PT ;  /* 0xbfffffff0d0d7812 */ /* 0x000fc400078ec0ff */
[----:B------:R-:W-:Y:S01]  /*4ee80*/  ISETP.GE.AND P0, PT, R53, UR12, PT ;  /* 0x0000000c35007c0c */ /* 0x000fe2000bf06270 */
[----:B------:R0:W-:Y:S01]  /*4ee90*/  STL.64 [R1+0xc8], R60 ;  /* 0x0000c83c01007387 */ /* 0x0001e20000100a00 */
[----:B------:R-:W-:-:S05]  /*4eea0*/  ULDC.64 UR12, c[0x0][0x228] ;  /* 0x00008a00000c7ab9 */ /* 0x000fca0000000a00 */
[----:B------:R-:W-:-:S04]  /*4eeb0*/  @P2 LOP3.LUT R13, R13, 0x40000000, RZ, 0xfc, !PT ;  /* 0x400000000d0d2812 */ /* 0x000fc800078efcff */
[----:B------:R-:W-:-:S04]  /*4eec0*/  LOP3.LUT R13, R13, 0xdfffffff, RZ, 0xc0, !PT ;  /* 0xdfffffff0d0d7812 */ /* 0x000fc800078ec0ff */
[----:B------:R-:W-:Y:S02]  /*4eed0*/  @P1 LOP3.LUT R13, R13, 0x20000000, RZ, 0xfc, !PT ;  /* 0x200000000d0d1812 */ /* 0x000fe400078efcff */
[----:B------:R-:W-:Y:S02]  /*4eee0*/  ISETP.LT.AND P1, PT, R4, UR54, !P0 ;  /* 0x0000003604007c0c */ /* 0x000fe4000c721270 */
[----:B------:R-:W-:Y:S02]  /*4eef0*/  ISETP.LT.AND P0, PT, R3, UR60, !P0 ;  /* 0x0000003c03007c0c */ /* 0x000fe4000c701270 */
[----:B------:R-:W-:-:S09]  /*4ef00*/  LOP3.LUT R13, R13, 0xefffffff, RZ, 0xc0, !PT ;  /* 0xefffffff0d0d7812 */ /* 0x000fd200078ec0ff */
[----:B------:R-:W-:-:S04]  /*4ef10*/  @P1 LOP3.LUT R13, R13, 0x10000000, RZ, 0xfc, !PT ;  /* 0x100000000d0d1812 */ /* 0x000fc800078efcff */
[----:B------:R-:W-:-:S04]  /*4ef20*/  LOP3.LUT R13, R13, 0xf7ffffff, RZ, 0xc0, !PT ;  /* 0xf7ffffff0d0d7812 */ /* 0x000fc800078ec0ff */
[----:B------:R-:W-:Y:S02]  /*4ef30*/  @P0 LOP3.LUT R13, R13, 0x8000000, RZ, 0xfc, !PT ;  /* 0x080000000d0d0812 */ /* 0x000fe400078efcff */
[----:B------:R-:W-:Y:S01]  /*4ef40*/  ISETP.GE.AND P0, PT, R54, UR16, PT ;  /* 0x0000001036007c0c */ /* 0x000fe2000bf06270 */
[----:B------:R1:W-:Y:S01]  /*4ef50*/  STL.64 [R1+0xc0], R58 ;  /* 0x0000c03a01007387 */ /* 0x0003e20000100a00 */
[----:B------:R-:W-:Y:S01]  /*4ef60*/  LOP3.LUT R13, R13, 0xfbffffff, RZ, 0xc0, !PT ;  /* 0xfbffffff0d0d7812 */ /* 0x000fe200078ec0ff */
[----:B------:R-:W-:Y:S01]  /*4ef70*/  ULDC.64 UR16, c[0x0][0x228] ;  /* 0x00008a0000107ab9 */ /* 0x000fe20000000a00 */
[----:B------:R-:W-:Y:S02]  /*4ef80*/  ISETP.LT.AND P2, PT, R4, UR4, !P0 ;  /* 0x0000000404007c0c */ /* 0x000fe4000c741270 */
[----:B------:R-:W-:Y:S01]  /*4ef90*/  ISETP.LT.AND P1, PT, R3, UR6, !P0 ;  /* 0x0000000603007c0c */ /* 0x000fe2000c721270 */
[----:B------:R2:W-:Y:S01]  /*4efa0*/  STL.64 [R1+0xb8], R56 ;  /* 0x0000b83801007387 */ /* 0x0005e20000100a00 */
[----:B------:R-:W-:Y:S01]  /*4efb0*/  ISETP.GE.AND P0, PT, R55, UR18, PT ;  /* 0x0000001237007c0c */ /* 0x000fe2000bf06270 */
[----:B------:R-:W-:Y:S01]  /*4efc0*/  ULDC.64 UR18, c[0x0][0x228] ;  /* 0x00008a0000127ab9 */ /* 0x000fe20000000a00 */
[----:B------:R-:W-:Y:S01]  /*4efd0*/  IMAD.U32 R64, RZ, RZ, UR27 ;  /* 0x0000001bff407e24 */ /* 0x000fe2000f8e00ff */
[----:B------:R-:W-:Y:S01]  /*4efe0*/  ULDC.64 UR26, c[0x0][0x228] ;  /* 0x00008a00001a7ab9 */ /* 0x000fe20000000a00 */
[C---:B0-----:R-:W-:Y:S01]  /*4eff0*/  VIADD R60, R0.reuse, 0x49 ;  /* 0x00000049003c7836 */ /* 0x041fe20000000000 */
[----:B------:R-:W-:Y:S01]  /*4f000*/  ULDC UR4, c[0x0][0x22c] ;  /* 0x00008b0000047ab9 */ /* 0x000fe20000000800 */
[----:B-1----:R-:W-:Y:S01]  /*4f010*/  VIADD R58, R0, 0x4b ;  /* 0x0000004b003a7836 */ /* 0x002fe20000000000 */
[----:B------:R-:W-:-:S02]  /*4f020*/  ULDC UR6, c[0x0][0x228] ;  /* 0x00008a0000067ab9 */ /* 0x000fc40000000800 */
[----:B------:R-:W-:-:S04]  /*4f030*/  @P2 LOP3.LUT R13, R13, 0x4000000, RZ, 0xfc, !PT ;  /* 0x040000000d0d2812 */ /* 0x000fc800078efcff */
[----:B------:R-:W-:-:S04]  /*4f040*/  LOP3.LUT R13, R13, 0xfdffffff, RZ, 0xc0, !PT ;  /* 0xfdffffff0d0d7812 */ /* 0x000fc800078ec0ff */
[----:B------:R-:W-:Y:S02]  /*4f050*/  @P1 LOP3.LUT R13, R13, 0x2000000, RZ, 0xfc, !PT ;  /* 0x020000000d0d1812 */ /* 0x000fe400078efcff */
[----:B------:R-:W-:Y:S01]  /*4f060*/  ISETP.LT.AND P1, PT, R4, UR8, !P0 ;  /* 0x0000000804007c0c */ /* 0x000fe2000c721270 */
[C---:B--2---:R-:W-:Y:S01]  /*4f070*/  VIADD R56, R0.reuse, 0x4d ;  /* 0x0000004d00387836 */ /* 0x044fe20000000000 */
[----:B------:R-:W-:Y:S01]  /*4f080*/  ISETP.LT.AND P0, PT, R3, UR10, !P0 ;  /* 0x0000000a03007c0c */ /* 0x000fe2000c701270 */
[C---:B------:R-:W-:Y:S01]  /*4f090*/  VIADD R57, R0.reuse, 0x4c ;  /* 0x0000004c00397836 */ /* 0x040fe20000000000 */
[----:B------:R-:W-:Y:S01]  /*4f0a0*/  LOP3.LUT R13, R13, 0xfeffffff, RZ, 0xc0, !PT ;  /* 0xfeffffff0d0d7812 */ /* 0x000fe200078ec0ff */
[C---:B------:R-:W-:Y:S01]  /*4f0b0*/  VIADD R59, R0.reuse, 0x4a ;  /* 0x0000004a003b7836 */ /* 0x040fe20000000000 */
[----:B------:R-:W-:Y:S01]  /*4f0c0*/  ULDC UR8, c[0x0][0x228] ;  /* 0x00008a0000087ab9 */ /* 0x000fe20000000800 */
[----:B------:R-:W-:Y:S01]  /*4f0d0*/  VIADD R61, R0, 0x48 ;  /* 0x00000048003d7836 */ /* 0x000fe20000000000 */
[----:B------:R-:W-:Y:S01]  /*4f0e0*/  LOP3.LUT R14, R14, 0x7fffffff, RZ, 0xc0, !PT ;  /* 0x7fffffff0e0e7812 */ /* 0x000fe200078ec0ff */
[C---:B------:R-:W-:Y:S01]  /*4f0f0*/  VIADD R62, R0.reuse, 0x47 ;  /* 0x00000047003e7836 */ /* 0x040fe20000000000 */
[----:B------:R-:W-:Y:S01]  /*4f100*/  LOP3.LUT R15, R15, 0x7fffffff, RZ, 0xc0, !PT ;  /* 0x7fffffff0f0f7812 */ /* 0x000fe200078ec0ff */
[C---:B------:R-:W-:Y:S01]  /*4f110*/  VIADD R63, R0.reuse, 0x46 ;  /* 0x00000046003f7836 */ /* 0x040fe20000000000 */
[----:B---3--:R-:W-:Y:S01]  /*4f120*/  LOP3.LUT R17, R17, 0x7fffffff, RZ, 0xc0, !PT ;  /* 0x7fffffff11117812 */ /* 0x008fe200078ec0ff */
[C---:B------:R-:W-:Y:S01]  /*4f130*/  VIADD R48, R0.reuse, 0x45 ;  /* 0x0000004500307836 */ /* 0x040fe20000000000 */
[----:B------:R-:W-:Y:S01]  /*4f140*/  @P1 LOP3.LUT R13, R13, 0x1000000, RZ, 0xfc, !PT ;  /* 0x010000000d0d1812 */ /* 0x000fe200078efcff */
[----:B------:R-:W-:Y:S01]  /*4f150*/  VIADD R49, R0, 0x43 ;  /* 0x0000004300317836 */ /* 0x000fe20000000000 */
[----:B------:R-:W-:-:S02]  /*4f160*/  ULDC UR10, c[0x0][0x22c] ;  /* 0x00008b00000a7ab9 */ /* 0x000fc40000000800 */
[----:B------:R-:W-:-:S04]  /*4f170*/  LOP3.LUT R13, R13, 0xff7fffff, RZ, 0xc0, !PT ;  /* 0xff7fffff0d0d7812 */ /* 0x000fc800078ec0ff */
[----:B------:R-:W-:Y:S02]  /*4f180*/  @P0 LOP3.LUT R13, R13, 0x800000, RZ, 0xfc, !PT ;  /* 0x008000000d0d0812 */ /* 0x000fe400078efcff */
[----:B------:R-:W-:Y:S01]  /*4f190*/  ISETP.GE.AND P0, PT, R56, UR22, PT ;  /* 0x0000001638007c0c */ /* 0x000fe2000bf06270 */
[----:B------:R-:W-:-:S03]  /*4f1a0*/  ULDC.64 UR22, c[0x0][0x228] ;  /* 0x00008a0000167ab9 */ /* 0x000fc60000000a00 */
[----:B------:R-:W-:Y:S01]  /*4f1b0*/  ISETP.LT.AND P2, PT, R4, UR12, !P0 ;  /* 0x0000000c04007c0c */ /* 0x000fe2000c741270 */
[----:B------:R-:W-:Y:S01]  /*4f1c0*/  ULDC UR12, c[0x0][0x228] ;  /* 0x00008a00000c7ab9 */ /* 0x000fe20000000800 */
[----:B------:R-:W-:Y:S01]  /*4f1d0*/  ISETP.LT.AND P1, PT, R3, UR14, !P0 ;  /* 0x0000000e03007c0c */ /* 0x000fe2000c721270 */
[----:B------:R-:W-:Y:S01]  /*4f1e0*/  ULDC UR14, c[0x0][0x22c] ;  /* 0x00008b00000e7ab9 */ /* 0x000fe20000000800 */
[----:B------:R-:W-:Y:S02]  /*4f1f0*/  LOP3.LUT R13, R13, 0xffbfffff, RZ, 0xc0, !PT ;  /* 0xffbfffff0d0d7812 */ /* 0x000fe400078ec0ff */
[----:B------:R-:W-:Y:S01]  /*4f200*/  ISETP.GE.AND P0, PT, R57, UR24, PT ;  /* 0x0000001839007c0c */ /* 0x000fe2000bf06270 */
[----:B------:R-:W-:-:S06]  /*4f210*/  ULDC.64 UR24, c[0x0][0x228] ;  /* 0x00008a0000187ab9 */ /* 0x000fcc0000000a00 */
[----:B------:R-:W-:-:S04]  /*4f220*/  @P2 LOP3.LUT R13, R13, 0x400000, RZ, 0xfc, !PT ;  /* 0x004000000d0d2812 */ /* 0x000fc800078efcff */
[----:B------:R-:W-:-:S04]  /*4f230*/  LOP3.LUT R13, R13, 0xffdfffff, RZ, 0xc0, !PT ;  /* 0xffdfffff0d0d7812 */ /* 0x000fc800078ec0ff */
[----:B------:R-:W-:Y:S02]  /*4f240*/  @P1 LOP3.LUT R13, R13, 0x200000, RZ, 0xfc, !PT ;  /* 0x002000000d0d1812 */ /* 0x000fe400078efcff */
[----:B------:R-:W-:Y:S01]  /*4f250*/  ISETP.LT.AND P1, PT, R4, UR16, !P0 ;  /* 0x0000001004007c0c */ /* 0x000fe2000c721270 */
[----:B------:R-:W-:Y:S01]  /*4f260*/  ULDC UR16, c[0x0][0x228] ;  /* 0x00008a0000107ab9 */ /* 0x000fe20000000800 */
[----:B------:R-:W-:Y:S01]  /*4f270*/  ISETP.LT.AND P0, PT, R3, UR18, !P0 ;  /* 0x0000001203007c0c */ /* 0x000fe2000c701270 */
[----:B------:R-:W-:Y:S01]  /*4f280*/  ULDC UR18, c[0x0][0x22c] ;  /* 0x00008b0000127ab9 */ /* 0x000fe20000000800 */
[----:B------:R-:W-:-:S09]  /*4f290*/  LOP3.LUT R13, R13, 0xffefffff, RZ, 0xc0, !PT ;  /* 0xffefffff0d0d7812 */ /* 0x000fd200078ec0ff */
[----:B------:R-:W-:-:S04]  /*4f2a0*/  @P1 LOP3.LUT R13, R13, 0x100000, RZ, 0xfc, !PT ;  /* 0x001000000d0d1812 */ /* 0x000fc800078efcff */
        /* <DEDUP_REMOVED lines=49> */
[----:B------:R-:W-:-:S07]  /*4f5c0*/  ISETP.GE.AND P0, PT, R63, UR59, PT ;  /* 0x0000003b3f007c0c */ /* 0x000fce000bf06270 */
        /* <DEDUP_REMOVED lines=11> */
[----:B------:R-:W-:Y:S02]  /*4f680*/  ISETP.GE.AND P0, PT, R48, UR4, PT ;  /* 0x0000000430007c0c */ /* 0x000fe4000bf06270 */
[----:B------:R-:W-:Y:S01]  /*4f690*/  LOP3.LUT R13, R13, 0xffffffbf, RZ, 0xc0, !PT ;  /* 0xffffffbf0d0d7812 */ /* 0x000fe200078ec0ff */
[----:B------:R-:W-:Y:S01]  /*4f6a0*/  VIADD R48, R0, 0x44 ;  /* 0x0000004400307836 */ /* 0x000fe20000000000 */
[----:B------:R-:W-:Y:S01]  /*4f6b0*/  ISETP.LT.AND P1, PT, R4, UR6, !P0 ;  /* 0x0000000604007c0c */ /* 0x000fe2000c721270 */
[----:B------:R-:W-:Y:S01]  /*4f6c0*/  ULDC UR4, c[0x0][0x22c] ;  /* 0x00008b0000047ab9 */ /* 0x000fe20000000800 */
[----:B------:R-:W-:Y:S01]  /*4f6d0*/  ISETP.LT.AND P0, PT, R3, UR8, !P0 ;  /* 0x0000000803007c0c */ /* 0x000fe2000c701270 */
[----:B------:R-:W-:Y:S01]  /*4f6e0*/  ULDC UR6, c[0x0][0x228] ;  /* 0x00008a0000067ab9 */ /* 0x000fe20000000800 */
[----:B------:R-:W-:-:S09]  /*4f6f0*/  ULDC UR8, c[0x0][0x228] ;  /* 0x00008a0000087ab9 */ /* 0x000fd20000000800 */
[----:B------:R-:W-:-:S04]  /*4f700*/  @P1 LOP3.LUT R13, R13, 0x40, RZ, 0xfc, !PT ;  /* 0x000000400d0d1812 */ /* 0x000fc800078efcff */
[----:B------:R-:W-:-:S04]  /*4f710*/  LOP3.LUT R13, R13, 0xffffffdf, RZ, 0xc0, !PT ;  /* 0xffffffdf0d0d7812 */ /* 0x000fc800078ec0ff */
[----:B------:R-:W-:Y:S02]  /*4f720*/  @P0 LOP3.LUT R13, R13, 0x20, RZ, 0xfc, !PT ;  /* 0x000000200d0d0812 */ /* 0x000fe400078efcff */
[----:B------:R-:W-:Y:S01]  /*4f730*/  ISETP.GE.AND P0, PT, R48, UR4, PT ;  /* 0x0000000430007c0c */ /* 0x000fe2000bf06270 */
[----:B------:R-:W-:-:S03]  /*4f740*/  ULDC UR4, c[0x0][0x22c] ;  /* 0x00008b0000047ab9 */ /* 0x000fc60000000800 */
        /* <DEDUP_REMOVED lines=9> */
[----:B------:R-:W-:Y:S01]  /*4f7e0*/  VIADD R48, R0, 0x42 ;  /* 0x0000004200307836 */ /* 0x000fe20000000000 */
[----:B------:R-:W-:Y:S01]  /*4f7f0*/  LOP3.LUT R13, R13, 0xfffffffb, RZ, 0xc0, !PT ;  /* 0xfffffffb0d0d7812 */ /* 0x000fe200078ec0ff */
[----:B------:R-:W-:Y:S01]  /*4f800*/  ULDC UR4, c[0x0][0x22c] ;  /* 0x00008b0000047ab9 */ /* 0x000fe20000000800 */
[----:B------:R-:W-:Y:S01]  /*4f810*/  ISETP.LT.AND P1, PT, R4, UR6, !P0 ;  /* 0x0000000604007c0c */ /* 0x000fe2000c721270 */
[----:B------:R-:W-:Y:S01]  /*4f820*/  ULDC UR6, c[0x0][0x228] ;  /* 0x00008a0000067ab9 */ /* 0x000fe20000000800 */
[----:B------:R-:W-:Y:S01]  /*4f830*/  ISETP.LT.AND P0, PT, R3, UR8, !P0 ;  /* 0x0000000803007c0c */ /* 0x000fe2000c701270 */
[----:B------:R-:W-:-:S10]  /*4f840*/  ULDC UR8, c[0x0][0x228] ;  /* 0x00008a0000087ab9 */ /* 0x000fd40000000800 */
[----:B------:R-:W-:-:S04]  /*4f850*/  @P1 LOP3.LUT R13, R13, 0x4, RZ, 0xfc, !PT ;  /* 0x000000040d0d1812 */ /* 0x000fc800078efcff */
[----:B------:R-:W-:-:S04]  /*4f860*/  LOP3.LUT R13, R13, 0xfffffffd, RZ, 0xc0, !PT ;  /* 0xfffffffd0d0d7812 */ /* 0x000fc800078ec0ff */
[----:B------:R-:W-:Y:S02]  /*4f870*/  @P0 LOP3.LUT R13, R13, 0x2, RZ, 0xfc, !PT ;  /* 0x000000020d0d0812 */ /* 0x000fe400078efcff */
[----:B------:R-:W-:Y:S01]  /*4f880*/  ISETP.GE.AND P0, PT, R48, UR4, PT ;  /* 0x0000000430007c0c */ /* 0x000fe2000bf06270 */
[----:B------:R-:W-:Y:S01]  /*4f890*/  VIADD R49, R0, 0x41 ;  /* 0x0000004100317836 */ /* 0x000fe20000000000 */
[----:B------:R-:W-:Y:S02]  /*4f8a0*/  ULDC UR4, c[0x0][0x22c] ;  /* 0x00008b0000047ab9 */ /* 0x000fe40000000800 */
[----:B------:R-:W-:Y:S01]  /*4f8b0*/  ISETP.LT.AND P1, PT, R4, UR6, !P0 ;  /* 0x0000000604007c0c */ /* 0x000fe2000c721270 */
[----:B------:R-:W-:Y:S01]  /*4f8c0*/  ULDC UR6, c[0x0][0x228] ;  /* 0x00008a0000067ab9 */ /* 0x000fe20000000800 */
[----:B------:R-:W-:Y:S01]  /*4f8d0*/  ISETP.LT.AND P0, PT, R3, UR8, !P0 ;  /* 0x0000000803007c0c */ /* 0x000fe2000c701270 */
[----:B------:R-:W-:Y:S01]  /*4f8e0*/  ULDC UR8, c[0x0][0x228] ;  /* 0x00008a0000087ab9 */ /* 0x000fe20000000800 */
[----:B------:R-:W-:-:S11]  /*4f8f0*/  LOP3.LUT R13, R13, 0xfffffffe, RZ, 0xc0, !PT ;  /* 0xfffffffe0d0d7812 */ /* 0x000fd600078ec0ff */
[----:B------:R-:W-:Y:S02]  /*4f900*/  @P0 LOP3.LUT R14, R14, 0x80000000, RZ, 0xfc, !PT ;  /* 0x800000000e0e0812 */ /* 0x000fe400078efcff */
[----:B------:R-:W-:Y:S01]  /*4f910*/  ISETP.GE.AND P0, PT, R49, UR4, PT ;  /* 0x0000000431007c0c */ /* 0x000fe2000bf06270 */
[----:B------:R-:W-:Y:S01]  /*4f920*/  ULDC UR4, c[0x0][0x228] ;  /* 0x00008a0000047ab9 */ /* 0x000fe20000000800 */
[----:B------:R-:W-:Y:S02]  /*4f930*/  @P1 LOP3.LUT R13, R13, 0x1, RZ, 0xfc, !PT ;  /* 0x000000010d0d1812 */ /* 0x000fe400078efcff */
[----:B------:R-:W-:Y:S01]  /*4f940*/  ISETP.LT.AND P1, PT, R4, UR6, !P0 ;  /* 0x0000000604007c0c */ /* 0x000fe2000c721270 */
[----:B------:R-:W-:Y:S01]  /*4f950*/  VIADD R48, R0, 0x40 ;  /* 0x0000004000307836 */ /* 0x000fe20000000000 */
[----:B------:R-:W-:Y:S01]  /*4f960*/  ISETP.LT.AND P0, PT, R3, UR8, !P0 ;  /* 0x0000000803007c0c */ /* 0x000fe2000c701270 */
[----:B------:R-:W-:Y:S01]  /*4f970*/  ULDC UR6, c[0x0][0x228] ;  /* 0x00008a0000067ab9 */ /* 0x000fe20000000800 */
[----:B------:R-:W-:Y:S01]  /*4f980*/  LOP3.LUT R14, R14, 0xbfffffff, RZ, 0xc0, !PT ;  /* 0xbfffffff0e0e7812 */ /* 0x000fe200078ec0ff */
[----:B------:R-:W-:-:S08]  /*4f990*/  ULDC UR8, c[0x0][0x228] ;  /* 0x00008a0000087ab9 */ /* 0x000fd00000000800 */
[----:B------:R-:W-:-:S04]  /*4f9a0*/  @P1 LOP3.LUT R14, R14, 0x40000000, RZ, 0xfc, !PT ;  /* 0x400000000e0e1812 */ /* 0x000fc800078efcff */
[----:B------:R-:W-:-:S04]  /*4f9b0*/  LOP3.LUT R14, R14, 0xdfffffff, RZ, 0xc0, !PT ;  /* 0xdfffffff0e0e7812 */ /* 0x000fc800078ec0ff */
[----:B------:R-:W-:Y:S02]  /*4f9c0*/  @P0 LOP3.LUT R14, R14, 0x20000000, RZ, 0xfc, !PT ;  /* 0x200000000e0e0812 */ /* 0x000fe400078efcff */
[C---:B------:R-:W-:Y:S01]  /*4f9d0*/  ISETP.GE.AND P0, PT, R0.reuse, UR44, PT ;  /* 0x0000002c00007c0c */ /* 0x040fe2000bf06270 */
[----:B------:R-:W-:Y:S01]  /*4f9e0*/  VIADD R49, R0, 0x1 ;  /* 0x0000000100317836 */ /* 0x000fe20000000000 */
[----:B------:R-:W-:Y:S01]  /*4f9f0*/  LOP3.LUT R14, R14, 0xefffffff, RZ, 0xc0, !PT ;  /* 0xefffffff0e0e7812 */ /* 0x000fe200078ec0ff */
[----:B------:R-:W-:Y:S01]  /*4fa00*/  ULDC UR44, c[0x0][0x22c] ;  /* 0x00008b00002c7ab9 */ /* 0x000fe20000000800 */
[----:B------:R-:W-:Y:S01]  /*4fa10*/  ISETP.LT.AND P0, PT, R4, UR4, !P0 ;  /* 0x0000000404007c0c */ /* 0x000fe2000c701270 */
[----:B------:R-:W-:-:S12]  /*4fa20*/  ULDC UR4, c[0x0][0x22c] ;  /* 0x00008b0000047ab9 */ /* 0x000fd80000000800 */
[----:B------:R-:W-:Y:S02]  /*4fa30*/  @P0 LOP3.LUT R14, R14, 0x10000000, RZ, 0xfc, !PT ;  /* 0x100000000e0e0812 */ /* 0x000fe400078efcff */
[----:B------:R-:W-:Y:S01]  /*4fa40*/  ISETP.GE.AND P0, PT, R48, UR4, PT ;  /* 0x0000000430007c0c */ /* 0x000fe2000bf06270 */
[----:B------:R-:W-:-:S03]  /*4fa50*/  ULDC UR4, c[0x0][0x228] ;  /* 0x00008a0000047ab9 */ /* 0x000fc60000000800 */
[----:B------:R-:W-:Y:S01]  /*4fa60*/  ISETP.LT.AND P1, PT, R4, UR6, !P0 ;  /* 0x0000000604007c0c */ /* 0x000fe2000c721270 */
[----:B------:R-:W-:Y:S01]  /*4fa70*/  ULDC UR6, c[0x0][0x228] ;  /* 0x00008a0000067ab9 */ /* 0x000fe20000000800 */
[----:B------:R-:W-:Y:S02]  /*4fa80*/  ISETP.LT.AND P0, PT, R3, UR8, !P0 ;  /* 0x0000000803007c0c */ /* 0x000fe4000c701270 */
[----:B------:R-:W-:Y:S01]  /*4fa90*/  LOP3.LUT R14, R14, 0xf7ffffff, RZ, 0xc0, !PT ;  /* 0xf7ffffff0e0e7812 */ /* 0x000fe200078ec0ff */
[----:B------:R-:W-:Y:S01]  /*4faa0*/  VIADD R48, R0, 0x3f ;  /* 0x0000003f00307836 */ /* 0x000fe20000000000 */
[----:B------:R-:W-:-:S07]  /*4fab0*/  ULDC UR8, c[0x0][0x228] ;  /* 0x00008a0000087ab9 */ /* 0x000fce0000000800 */
        /* <DEDUP_REMOVED lines=60> */
[----:B------:R-:W-:Y:S02]  /*4fe80*/  ISETP.LT.AND P1, PT, R4, UR6, !P0 ;  /* 0x0000000604007c0c */ /* 0x000fe4000c721270 */
[----:B------:R-:W-:Y:S01]  /*4fe90*/  LOP3.LUT R14, R14, 0xfffeffff, RZ, 0xc0, !PT ;  /* 0xfffeffff0e0e7812 */ /* 0x000fe200078ec0ff */
[----:B------:R-:W-:Y:S01]  /*4fea0*/  VIADD R48, R0, 0x3c ;  /* 0x0000003c00307836 */ /* 0x000fe20000000000 */
[----:B------:R-:W-:Y:S01]  /*4feb0*/  ISETP.LT.AND P0, PT, R3, UR8, !P0 ;  /* 0x0000000803007c0c */ /* 0x000fe2000c701270 */
[----:B------:R-:W-:Y:S01]  /*4fec0*/  ULDC UR8, c[0x0][0x228] ;  /* 0x00008a0000087ab9 */ /* 0x000fe20000000800 */
        /* <DEDUP_REMOVED lines=77> */
[----:B------:R-:W-:-:S11]  /*503a0*/  ULDC UR44, c[0x0][0x22c] ;  /* 0x00008b00002c7ab9 */ /* 0x000fd60000000800 */
[----:B------:R-:W-:Y:S02]  /*503b0*/  @P0 LOP3.LUT R15, R15, 0x80000000, RZ, 0xfc, !PT ;  /* 0x800000000f0f0812 */ /* 0x000fe400078efcff */
[----:B------:R-:W-:Y:S02]  /*503c0*/  ISETP.GE.AND P0, PT, R48, UR4, PT ;  /* 0x0000000430007c0c */ /* 0x000fe4000bf06270 */
[----:B------:R-:W-:Y:S02]  /*503d0*/  @P1 LOP3.LUT R14, R14, 0x4, RZ, 0xfc, !PT ;  /* 0x000000040e0e1812 */ /* 0x000fe400078efcff */
[----:B------:R-:W-:Y:S01]  /*503e0*/  LOP3.LUT R15, R15, 0xbfffffff, RZ, 0xc0, !PT ;  /* 0xbfffffff0f0f7812 */ /* 0x000fe200078ec0ff */
[----:B------:R-:W-:Y:S01]  /*503f0*/  VIADD R48, R0, 0x38 ;  /* 0x0000003800307836 */ /* 0x000fe20000000000 */
[----:B------:R-:W-:Y:S01]  /*50400*/  ISETP.LT.AND P1, PT, R4, UR8, !P0 ;  /* 0x0000000804007c0c */ /* 0x000fe2000c721270 */
[----:B------:R-:W-:Y:S01]  /*50410*/  ULDC UR8, c[0x0][0x228] ;  /* 0x00008a0000087ab9 */ /* 0x000fe20000000800 */
[----:B------:R-:W-:Y:S01]  /*50420*/  ISETP.LT.AND P0, PT, R3, UR12, !P0 ;  /* 0x0000000c03007c0c */ /* 0x000fe2000c701270 */
[----:B------:R-:W-:Y:S01]  /*50430*/  ULDC UR12, c[0x0][0x228] ;  /* 0x00008a00000c7ab9 */ /* 0x000fe20000000800 */
[----:B------:R-:W-:Y:S01]  /*50440*/  LOP3.LUT R14, R14, 0xfffffffe, RZ, 0xc0, !PT ;  /* 0xfffffffe0e0e7812 */ /* 0x000fe200078ec0ff */
[----:B------:R-:W-:-:S10]  /*50450*/  ULDC UR4, c[0x0][0x22c] ;  /* 0x00008b0000047ab9 */ /* 0x000fd40000000800 */
        /* <DEDUP_REMOVED lines=20> */
[----:B------:R-:W-:Y:S01]  /*505a0*/  LOP3.LUT R16, R16, 0x7fffffff, RZ, 0xc0, !PT ;  /* 0x7fffffff10107812 */ /* 0x000fe200078ec0ff */
[----:B------:R-:W-:-:S08]  /*505b0*/  ULDC UR8, c[0x0][0x22c] ;  /* 0x00008b0000087ab9 */ /* 0x000fd00000000800 */
        /* <DEDUP_REMOVED lines=142> */
[----:B------:R-:W-:-:S02]  /*50ea0*/  LOP3.LUT R12, R12, 0x7fffffff, RZ, 0xc0, !PT ;  /* 0x7fffffff0c0c7812 */ /* 0x000fc400078ec0ff */
[----:B------:R-:W-:Y:S02]  /*50eb0*/  LOP3.LUT R10, R10, 0x7fffffff, RZ, 0xc0, !PT ;  /* 0x7fffffff0a0a7812 */ /* 0x000fe400078ec0ff */
[----:B------:R-:W-:Y:S02]  /*50ec0*/  LOP3.LUT R11, R11, 0x7fffffff, RZ, 0xc0, !PT ;  /* 0x7fffffff0b0b7812 */ /* 0x000fe400078ec0ff */
[----:B------:R-:W-:Y:S02]  /*50ed0*/  LOP3.LUT R2, R2, 0x7fffffff, RZ, 0xc0, !PT ;  /* 0x7fffffff02027812 */ /* 0x000fe400078ec0ff */
[----:B------:R-:W-:Y:S02]  /*50ee0*/  LOP3.LUT R5, R5, 0x7fffffff, RZ, 0xc0, !PT ;  /* 0x7fffffff05057812 */ /* 0x000fe400078ec0ff */
[----:B------:R-:W-:Y:S01]  /*50ef0*/  LOP3.LUT R6, R6, 0xbfffffff, RZ, 0xc0, !PT ;  /* 0xbfffffff06067812 */ /* 0x000fe200078ec0ff */
[----:B------:R-:W-:Y:S01]  /*50f00*/  UMOV UR46, UR43 ;  /* 0x0000002b002e7c82 */ /* 0x000fe20008000000 */
[----:B------:R-:W-:Y:S01]  /*50f10*/  @P0 LOP3.LUT R17, R17, 0x80000000, RZ, 0xfc, !PT ;  /* 0x8000000011110812 */ /* 0x000fe200078efcff */
[----:B------:R-:W-:Y:S01]  /*50f20*/  ULDC UR43, c[0x0][0x22c] ;  /* 0x00008b00002b7ab9 */ /* 0x000fe20000000800 */
[----:B------:R-:W-:Y:S01]  /*50f30*/  ISETP.GE.AND P0, PT, R48, UR26, PT ;  /* 0x0000001a30007c0c */ /* 0x000fe2000bf06270 */
[----:B------:R-:W-:Y:S01]  /*50f40*/  ULDC UR26, c[0x0][0x228] ;  /* 0x00008a00001a7ab9 */ /* 0x000fe20000000800 */
[----:B------:R-:W-:Y:S01]  /*50f50*/  @P1 LOP3.LUT R15, R15, 0x4, RZ, 0xfc, !PT ;  /* 0x000000040f0f1812 */ /* 0x000fe200078efcff */
[----:B------:R-:W-:Y:S01]  /*50f60*/  ULDC UR44, c[0x0][0x22c] ;  /* 0x00008b00002c7ab9 */ /* 0x000fe20000000800 */
[----:B------:R-:W-:-:S02]  /*50f70*/  ISETP.LT.AND P1, PT, R4, UR30, !P0 ;  /* 0x0000001e04007c0c */ /* 0x000fc4000c721270 */
[----:B------:R-:W-:Y:S01]  /*50f80*/  LOP3.LUT R17, R17, 0xbfffffff, RZ, 0xc0, !PT ;  /* 0xbfffffff11117812 */ /* 0x000fe200078ec0ff */
[----:B------:R-:W-:Y:S01]  /*50f90*/  VIADD R48, R0, 0x30 ;  /* 0x0000003000307836 */ /* 0x000fe20000000000 */
[----:B------:R-:W-:Y:S01]  /*50fa0*/  ISETP.LT.AND P0, PT, R3, UR38, !P0 ;  /* 0x0000002603007c0c */ /* 0x000fe2000c701270 */
[----:B------:R-:W-:Y:S01]  /*50fb0*/  ULDC UR38, c[0x0][0x228] ;  /* 0x00008a0000267ab9 */ /* 0x000fe20000000800 */
[----:B------:R-:W-:Y:S01]  /*50fc0*/  LOP3.LUT R15, R15, 0xfffffffe, RZ, 0xc0, !PT ;  /* 0xfffffffe0f0f7812 */ /* 0x000fe200078ec0ff */
[----:B------:R-:W-:-:S06]  /*50fd0*/  ULDC UR30, c[0x0][0x22c] ;  /* 0x00008b00001e7ab9 */ /* 0x000fcc0000000800 */
[----:B------:R-:W-:-:S04]  /*50fe0*/  @P1 LOP3.LUT R15, R15, 0x1, RZ, 0xfc, !PT ;  /* 0x000000010f0f1812 */ /* 0x000fc800078efcff */
        /* <DEDUP_REMOVED lines=16> */
[----:B------:R-:W-:Y:S01]  /*510f0*/  VIADD R48, R0, 0x2f ;  /* 0x0000002f00307836 */ /* 0x000fe20000000000 */
        /* <DEDUP_REMOVED lines=67> */
[----:B------:R-:W-:Y:S01]  /*51530*/  VIADD R48, R0, 0x2c ;  /* 0x0000002c00307836 */ /* 0x000fe20000000000 */
[----:B------:R-:W-:-:S08]  /*51540*/  ULDC UR14, c[0x0][0x22c] ;  /* 0x00008b00000e7ab9 */ /* 0x000fd00000000800 */
        /* <DEDUP_REMOVED lines=75> */
[----:B------:R-:W-:-:S11]  /*51a00*/  LOP3.LUT R17, R17, 0xfffffffb, RZ, 0xc0, !PT ;  /* 0xfffffffb11117812 */ /* 0x000fd600078ec0ff */
[----:B------:R-:W-:Y:S02]  /*51a10*/  @P0 LOP3.LUT R16, R16, 0x80000000, RZ, 0xfc, !PT ;  /* 0x8000000010100812 */ /* 0x000fe400078efcff */
[----:B------:R-:W-:Y:S01]  /*51a20*/  ISETP.GE.AND P0, PT, R48, UR32, PT ;  /* 0x0000002030007c0c */ /* 0x000fe2000bf06270 */
[----:B------:R-:W-:Y:S01]  /*51a30*/  VIADD R49, R0, 0x18 ;  /* 0x0000001800317836 */ /* 0x000fe20000000000 */
[----:B------:R-:W-:Y:S01]  /*51a40*/  @P1 LOP3.LUT R17, R17, 0x4, RZ, 0xfc, !PT ;  /* 0x0000000411111812 */ /* 0x000fe200078efcff */
[----:B------:R-:W-:Y:S01]  /*51a50*/  ULDC UR32, c[0x0][0x228] ;  /* 0x00008a0000207ab9 */ /* 0x000fe20000000800 */
[----:B------:R-:W-:Y:S02]  /*51a60*/  ISETP.LT.AND P1, PT, R4, UR34, !P0 ;  /* 0x0000002204007c0c */ /* 0x000fe4000c721270 */
        /* <DEDUP_REMOVED lines=354> */
[----:B------:R-:W-:-:S10]  /*53090*/  ULDC UR38, c[0x0][0x228] ;  /* 0x00008a0000267ab9 */ /* 0x000fd40000000800 */
        /* <DEDUP_REMOVED lines=458> */
[----:B------:R-:W-:Y:S01]  /*54d40*/  VIADD R48, R0, 0x93 ;  /* 0x0000009300307836 */ /* 0x000fe20000000000 */
        /* <DEDUP_REMOVED lines=136> */
[----:B------:R-:W-:-:S04]  /*555d0*/  ISETP.GE.AND P0, PT, R48, UR43, PT ;  /* 0x0000002b30007c0c */ /* 0x000fc8000bf06270 */
        /* <DEDUP_REMOVED lines=41> */
[----:B------:R-:W-:-:S04]  /*55870*/  ISETP.GE.AND P0, PT, R49, UR40, PT ;  /* 0x0000002831007c0c */ /* 0x000fc8000bf06270 */
[----:B------:R-:W-:Y:S01]  /*55880*/  ISETP.LT.AND P1, PT, R3, UR36, !P0 ;  /* 0x0000002403007c0c */ /* 0x000fe2000c721270 */
[----:B------:R-:W-:Y:S01]  /*55890*/  ULDC UR36, c[0x0][0x228] ;  /* 0x00008a0000247ab9 */ /* 0x000fe20000000800 */
[----:B------:R-:W-:Y:S01]  /*558a0*/  ISETP.LT.AND P0, PT, R4, UR38, !P0 ;  /* 0x0000002604007c0c */ /* 0x000fe2000c701270 */
[----:B------:R-:W-:Y:S01]  /*558b0*/  ULDC UR38, c[0x0][0x228] ;  /* 0x00008a0000267ab9 */ /* 0x000fe20000000800 */
[----:B------:R-:W-:-:S11]  /*558c0*/  LOP3.LUT R6, R6, 0xfffffffe, RZ, 0xc0, !PT ;  /* 0xfffffffe06067812 */ /* 0x000fd600078ec0ff */
[----:B------:R-:W-:Y:S02]  /*558d0*/  @P0 LOP3.LUT R7, R7, 0x40000000, RZ, 0xfc, !PT ;  /* 0x4000000007070812 */ /* 0x000fe400078efcff */
[----:B------:R-:W-:Y:S02]  /*558e0*/  ISETP.GE.AND P0, PT, R48, UR42, PT ;  /* 0x0000002a30007c0c */ /* 0x000fe4000bf06270 */
        /* <DEDUP_REMOVED lines=17> */
[----:B------:R-:W-:Y:S01]  /*55a00*/  VIADD R49, R0, 0xa6 ;  /* 0x000000a600317836 */ /* 0x000fe20000000000 */
[----:B------:R-:W-:-:S09]  /*55a10*/  R2UR UR42, R73 ;  /* 0x00000000492a72ca */ /* 0x000fd200000e0000 */
[----:B------:R-:W-:Y:S01]  /*55a20*/  @P1 LOP3.LUT R7, R7, 0x2000000, RZ, 0xfc, !PT ;  /* 0x0200000007071812 */ /* 0x000fe200078efcff */
[----:B------:R-:W-:Y:S01]  /*55a30*/  VIADD R85, R0, 0xdb ;  /* 0x000000db00557836 */ /* 0x000fe20000000000 */
[----:B------:R-:W-:Y:S01]  /*55a40*/  UMOV UR40, UR46 ;  /* 0x0000002e00287c82 */ /* 0x000fe20008000000 */
[----:B------:R-:W-:Y:S01]  /*55a50*/  R2UR UR43, R72 ;  /* 0x00000000482b72ca */ /* 0x000fe200000e0000 */
[C---:B------:R-:W-:Y:S01]  /*55a60*/  VIADD R84, R0.reuse, 0xdc ;  /* 0x000000dc00547836 */ /* 0x040fe20000000000 */
[----:B------:R-:W-:Y:S01]  /*55a70*/  LOP3.LUT R7, R7, 0xff7fffff, RZ, 0xc0, !PT ;  /* 0xff7fffff07077812 */ /* 0x000fe200078ec0ff */
[----:B------:R-:W-:Y:S01]  /*55a80*/  VIADD R83, R0, 0xdd ;  /* 0x000000dd00537836 */ /* 0x000fe20000000000 */
[----:B------:R-:W-:Y:S01]  /*55a90*/  LOP3.LUT R6, R6, 0xff7fffff, RZ, 0xc0, !PT ;  /* 0xff7fffff06067812 */ /* 0x000fe200078ec0ff */
[C---:B------:R-:W-:Y:S01]  /*55aa0*/  VIADD R82, R0.reuse, 0xde ;  /* 0x000000de00527836 */ /* 0x040fe20000000000 */
[----:B------:R-:W-:Y:S02]  /*55ab0*/  @P0 LOP3.LUT R7, R7, 0x800000, RZ, 0xfc, !PT ;  /* 0x0080000007070812 */ /* 0x000fe400078efcff */
[----:B------:R-:W-:Y:S01]  /*55ac0*/  R2UR UR48, R69 ;  /* 0x00000000453072ca */ /* 0x000fe200000e0000 */
[----:B------:R-:W-:Y:S01]  /*55ad0*/  VIADD R81, R0, 0xdf ;  /* 0x000000df00517836 */ /* 0x000fe20000000000 */
[----:B------:R-:W-:Y:S01]  /*55ae0*/  ISETP.GE.AND P0, PT, R48, UR6, PT ;  /* 0x0000000630007c0c */ /* 0x000fe2000bf06270 */
[----:B------:R-:W-:Y:S01]  /*55af0*/  ULDC UR6, c[0x0][0x228] ;  /* 0x00008a0000067ab9 */ /* 0x000fe20000000800 */
[----:B------:R-:W-:Y:S01]  /*55b00*/  R2UR UR44, R71 ;  /* 0x00000000472c72ca */ /* 0x000fe200000e0000 */
[----:B------:R-:W-:Y:S01]  /*55b10*/  VIADD R80, R0, 0xe0 ;  /* 0x000000e000507836 */ /* 0x000fe20000000000 */
[----:B------:R-:W-:Y:S01]  /*55b20*/  ISETP.LT.AND P1, PT, R3, UR4, !P0 ;  /* 0x0000000403007c0c */ /* 0x000fe2000c721270 */
[----:B------:R-:W-:Y:S01]  /*55b30*/  ULDC UR4, c[0x0][0x228] ;  /* 0x00008a0000047ab9 */ /* 0x000fe20000000800 */
[----:B------:R-:W-:-:S02]  /*55b40*/  ISETP.LT.AND P0, PT, R4, UR36, !P0 ;  /* 0x0000002404007c0c */ /* 0x000fc4000c701270 */
[----:B------:R-:W-:Y:S01]  /*55b50*/  R2UR UR50, R68 ;  /* 0x00000000443272ca */ /* 0x000fe200000e0000 */
[C---:B------:R-:W-:Y:S01]  /*55b60*/  VIADD R79, R0.reuse, 0xe1 ;  /* 0x000000e1004f7836 */ /* 0x040fe20000000000 */
[----:B------:R-:W-:Y:S01]  /*55b70*/  LOP3.LUT R7, R7, 0xffbfffff, RZ, 0xc0, !PT ;  /* 0xffbfffff07077812 */ /* 0x000fe200078ec0ff */
[----:B------:R-:W-:Y:S01]  /*55b80*/  VIADD R48, R0, 0xa7 ;  /* 0x000000a700307836 */ /* 0x000fe20000000000 */
[----:B------:R-:W-:Y:S02]  /*55b90*/  R2UR UR46, R70 ;  /* 0x00000000462e72ca */ /* 0x000fe400000e0000 */
[----:B------:R-:W-:Y:S02]  /*55ba0*/  R2UR UR52, R67 ;  /* 0x00000000433472ca */ /* 0x000fe400000e0000 */
[----:B------:R-:W-:Y:S01]  /*55bb0*/  LOP3.LUT R5, R5, 0xfffffffd, RZ, 0xc0, !PT ;  /* 0xfffffffd05057812 */ /* 0x000fe200078ec0ff */
[----:B------:R-:W-:Y:S01]  /*55bc0*/  VIADD R78, R0, 0xe2 ;  /* 0x000000e2004e7836 */ /* 0x000fe20000000000 */
[----:B------:R-:W-:-:S02]  /*55bd0*/  @P1 LOP3.LUT R7, R7, 0x400000, RZ, 0xfc, !PT ;  /* 0x0040000007071812 */ /* 0x000fc400078efcff */
[----:B------:R-:W-:Y:S01]  /*55be0*/  R2UR UR54, R66 ;  /* 0x00000000423672ca */ /* 0x000fe200000e0000 */
[C---:B------:R-:W-:Y:S01]  /*55bf0*/  VIADD R77, R0.reuse, 0xe3 ;  /* 0x000000e3004d7836 */ /* 0x040fe20000000000 */
[----:B------:R-:W-:Y:S02]  /*55c00*/  LOP3.LUT R7, R7, 0xffefffff, RZ, 0xc0, !PT ;  /* 0xffefffff07077812 */ /* 0x000fe400078ec0ff */
[----:B------:R-:W-:Y:S01]  /*55c10*/  R2UR UR59, R65 ;  /* 0x00000000413b72ca */ /* 0x000fe200000e0000 */
[C---:B------:R-:W-:Y:S01]  /*55c20*/  VIADD R54, R0.reuse, 0xfa ;  /* 0x000000fa00367836 */ /* 0x040fe20000000000 */
[----:B------:R-:W-:Y:S01]  /*55c30*/  @P0 LOP3.LUT R7, R7, 0x100000, RZ, 0xfc, !PT ;  /* 0x0010000007070812 */ /* 0x000fe200078efcff */
[----:B------:R-:W-:Y:S01]  /*55c40*/  VIADD R76, R0, 0xe4 ;  /* 0x000000e4004c7836 */ /* 0x000fe20000000000 */
[----:B------:R-:W-:Y:S02]  /*55c50*/  ISETP.GE.AND P0, PT, R49, UR8, PT ;  /* 0x0000000831007c0c */ /* 0x000fe4000bf06270 */
[----:B------:R-:W-:Y:S01]  /*55c60*/  R2UR UR60, R64 ;  /* 0x00000000403c72ca */ /* 0x000fe200000e0000 */
[----:B------:R-:W-:Y:S01]  /*55c70*/  VIADD R53, R0, 0xfb ;  /* 0x000000fb00357836 */ /* 0x000fe20000000000 */
[----:B------:R-:W-:Y:S01]  /*55c80*/  ISETP.LT.AND P1, PT, R3, UR4, !P0 ;  /* 0x0000000403007c0c */ /* 0x000fe2000c721270 */
[----:B------:R-:W-:Y:S01]  /*55c90*/  ULDC UR4, c[0x0][0x228] ;  /* 0x00008a0000047ab9 */ /* 0x000fe20000000800 */
[----:B------:R-:W-:Y:S01]  /*55ca0*/  ISETP.LT.AND P0, PT, R4, UR6, !P0 ;  /* 0x0000000604007c0c */ /* 0x000fe2000c701270 */
[----:B------:R-:W-:Y:S01]  /*55cb0*/  ULDC UR6, c[0x0][0x228] ;  /* 0x00008a0000067ab9 */ /* 0x000fe20000000800 */
[----:B------:R-:W-:Y:S01]  /*55cc0*/  LOP3.LUT R7, R7, 0xfffbffff, RZ, 0xc0, !PT ;  /* 0xfffbffff07077812 */ /* 0x000fe200078ec0ff */
[----:B------:R-:W-:Y:S01]  /*55cd0*/  VIADD R49, R0, 0xa8 ;  /* 0x000000a800317836 */ /* 0x000fe20000000000 */
[----:B------:R-:W-:Y:S01]  /*55ce0*/  ISETP.GE.AND P5, PT, R54, UR31, PT ;  /* 0x0000001f36007c0c */ /* 0x000fe2000bfa6270 */
[----:B------:R-:W-:Y:S01]  /*55cf0*/  VIADD R75, R0, 0xe5 ;  /* 0x000000e5004b7836 */ /* 0x000fe20000000000 */
[----:B------:R-:W-:Y:S01]  /*55d00*/  LOP3.LUT R190, R190, 0xffffbfff, RZ, 0xc0, !PT ;  /* 0xffffbfffbebe7812 */ /* 0x000fe200078ec0ff */
[C---:B------:R-:W-:Y:S01]  /*55d10*/  VIADD R74, R0.reuse, 0xe6 ;  /* 0x000000e6004a7836 */ /* 0x040fe20000000000 */
[----:B------:R-:W-:Y:S01]  /*55d20*/  ULDC UR8, c[0x0][0x22c] ;  /* 0x00008b0000087ab9 */ /* 0x000fe20000000800 */
[----:B------:R-:W-:-:S02]  /*55d30*/  VIADD R121, R0, 0xb6 ;  /* 0x000000b600797836 */ /* 0x000fc40000000000 */
[C---:B------:R-:W-:Y:S01]  /*55d40*/  VIADD R123, R0.reuse, 0xb4 ;  /* 0x000000b4007b7836 */ /* 0x040fe20000000000 */
[----:B------:R-:W-:Y:S01]  /*55d50*/  @P1 LOP3.LUT R7, R7, 0x40000, RZ, 0xfc, !PT ;  /* 0x0004000007071812 */ /* 0x000fe200078efcff */
[C---:B------:R-:W-:Y:S02]  /*55d60*/  VIADD R72, R0.reuse, 0xe8 ;  /* 0x000000e800487836 */ /* 0x040fe40000000000 */
[C---:B------:R-:W-:Y:S01]  /*55d70*/  VIADD R120, R0.reuse, 0xb7 ;  /* 0x000000b700787836 */ /* 0x040fe20000000000 */
[----:B------:R-:W-:Y:S01]  /*55d80*/  LOP3.LUT R7, R7, 0xfffeffff, RZ, 0xc0, !PT ;  /* 0xfffeffff07077812 */ /* 0x000fe200078ec0ff */
[C---:B------:R-:W-:Y:S02]  /*55d90*/  VIADD R71, R0.reuse, 0xe9 ;  /* 0x000000e900477836 */ /* 0x040fe40000000000 */
[C---:B------:R-:W-:Y:S01]  /*55da0*/  VIADD R119, R0.reuse, 0xb8 ;  /* 0x000000b800777836 */ /* 0x040fe20000000000 */
[----:B------:R-:W-:Y:S01]  /*55db0*/  @P0 LOP3.LUT R7, R7, 0x10000, RZ, 0xfc, !PT ;  /* 0x0001000007070812 */ /* 0x000fe200078efcff */
[----:B------:R-:W-:Y:S01]  /*55dc0*/  VIADD R73, R0, 0xe7 ;  /* 0x000000e700497836 */ /* 0x000fe20000000000 */
[----:B------:R-:W-:Y:S01]  /*55dd0*/  ISETP.GE.AND P0, PT, R48, UR10, PT ;  /* 0x0000000a30007c0c */ /* 0x000fe2000bf06270 */
[C---:B------:R-:W-:Y:S01]  /*55de0*/  VIADD R122, R0.reuse, 0xb5 ;  /* 0x000000b5007a7836 */ /* 0x040fe20000000000 */
[----:B------:R-:W-:Y:S01]  /*55df0*/  LOP3.LUT R7, R7, 0xffffbfff, RZ, 0xc0, !PT ;  /* 0xffffbfff07077812 */ /* 0x000fe200078ec0ff */
[----:B------:R-:W-:Y:S01]  /*55e00*/  VIADD R48, R0, 0xa9 ;  /* 0x000000a900307836 */ /* 0x000fe20000000000 */
[----:B------:R-:W-:Y:S01]  /*55e10*/  ISETP.LT.AND P1, PT, R3, UR4, !P0 ;  /* 0x0000000403007c0c */ /* 0x000fe2000c721270 */
[----:B------:R-:W-:Y:S01]  /*55e20*/  ULDC UR4, c[0x0][0x228] ;  /* 0x00008a0000047ab9 */ /* 0x000fe20000000800 */
[----:B------:R-:W-:Y:S01]  /*55e30*/  ISETP.LT.AND P0, PT, R4, UR6, !P0 ;  /* 0x0000000604007c0c */ /* 0x000fe2000c701270 */
[----:B------:R-:W-:Y:S01]  /*55e40*/  ULDC UR6, c[0x0][0x228] ;  /* 0x00008a0000067ab9 */ /* 0x000fe20000000800 */
[----:B------:R-:W-:Y:S01]  /*55e50*/  ISETP.GE.AND P4, PT, R53, UR33, PT ;  /* 0x0000002135007c0c */ /* 0x000fe2000bf86270 */
[----:B------:R-:W-:Y:S01]  /*55e60*/  VIADD R118, R0, 0xb9 ;  /* 0x000000b900767836 */ /* 0x000fe20000000000 */
[----:B------:R-:W-:Y:S01]  /*55e70*/  @P5 LOP3.LUT R190, R190, 0x4000, RZ, 0xfc, !PT ;  /* 0x00004000bebe5812 */ /* 0x000fe200078efcff */
[----:B------:R-:W-:Y:S01]  /*55e80*/  VIADD R117, R0, 0xba ;  /* 0x000000ba00757836 */ /* 0x000fe20000000000 */
[----:B------:R-:W-:Y:S01]  /*55e90*/  ISETP.GE.AND P2, PT, R72, UR49, PT ;  /* 0x0000003148007c0c */ /* 0x000fe2000bf46270 */
[----:B------:R-:W-:Y:S01]  /*55ea0*/  ULDC UR49, c[0x0][0x22c] ;  /* 0x00008b0000317ab9 */ /* 0x000fe20000000800 */
[C---:B------:R-:W-:Y:S01]  /*55eb0*/  VIADD R116, R0.reuse, 0xbb ;  /* 0x000000bb00747836 */ /* 0x040fe20000000000 */
[----:B------:R-:W-:Y:S01]  /*55ec0*/  ULDC UR10, c[0x0][0x22c] ;  /* 0x00008b00000a7ab9 */ /* 0x000fe20000000800 */
[C---:B------:R-:W-:Y:S01]  /*55ed0*/  VIADD R115, R0.reuse, 0xbc ;  /* 0x000000bc00737836 */ /* 0x040fe20000000000 */
[----:B------:R-:W-:Y:S01]  /*55ee0*/  @P1 LOP3.LUT R7, R7, 0x4000, RZ, 0xfc, !PT ;  /* 0x0000400007071812 */ /* 0x000fe200078efcff */
[----:B------:R-:W-:-:S02]  /*55ef0*/  VIADD R114, R0, 0xbd ;  /* 0x000000bd00727836 */ /* 0x000fc40000000000 */
[C---:B------:R-:W-:Y:S01]  /*55f00*/  VIADD R113, R0.reuse, 0xbe ;  /* 0x000000be00717836 */ /* 0x040fe20000000000 */
[----:B------:R-:W-:Y:S01]  /*55f10*/  LOP3.LUT R7, R7, 0xffffefff, RZ, 0xc0, !PT ;  /* 0xffffefff07077812 */ /* 0x000fe200078ec0ff */
[C---:B------:R-:W-:Y:S02]  /*55f20*/  VIADD R112, R0.reuse, 0xbf ;  /* 0x000000bf00707836 */ /* 0x040fe40000000000 */
[C---:B------:R-:W-:Y:S01]  /*55f30*/  VIADD R111, R0.reuse, 0xc0 ;  /* 0x000000c0006f7836 */ /* 0x040fe20000000000 */
[----:B------:R-:W-:Y:S01]  /*55f40*/  @P0 LOP3.LUT R7, R7, 0x1000, RZ, 0xfc, !PT ;  /* 0x0000100007070812 */ /* 0x000fe200078efcff */
[C---:B------:R-:W-:Y:S01]  /*55f50*/  VIADD R110, R0.reuse, 0xc1 ;  /* 0x000000c1006e7836 */ /* 0x040fe20000000000 */
        /* <DEDUP_REMOVED lines=8> */
[----:B------:R-:W-:Y:S01]  /*55fe0*/  LOP3.LUT R190, R190, 0xffff7fff, RZ, 0xc0, !PT ;  /* 0xffff7fffbebe7812 */ /* 0x000fe200078ec0ff */
[C---:B------:R-:W-:Y:S01]  /*55ff0*/  VIADD R108, R0.reuse, 0xc3 ;  /* 0x000000c3006c7836 */ /* 0x040fe20000000000 */
[----:B------:R-:W-:Y:S01]  /*56000*/  ISETP.GE.AND P5, PT, R123, UR49, PT ;  /* 0x000000317b007c0c */ /* 0x000fe2000bfa6270 */
[----:B------:R-:W-:Y:S01]  /*56010*/  ULDC UR49, c[0x0][0x22c] ;  /* 0x00008b0000317ab9 */ /* 0x000fe20000000800 */
        /* <DEDUP_REMOVED lines=20> */
[----:B------:R-:W-:Y:S01]  /*56160*/  @P4 LOP3.LUT R190, R190, 0x8000, RZ, 0xfc, !PT ;  /* 0x00008000bebe4812 */ /* 0x000fe200078efcff */
[C---:B------:R-:W-:Y:S01]  /*56170*/  VIADD R98, R0.reuse, 0xcd ;  /* 0x000000cd00627836 */ /* 0x040fe20000000000 */
[----:B------:R-:W-:Y:S01]  /*56180*/  ULDC UR14, c[0x0][0x22c] ;  /* 0x00008b00000e7ab9 */ /* 0x000fe20000000800 */
[----:B------:R-:W-:-:S02]  /*56190*/  VIADD R97, R0, 0xce ;  /* 0x000000ce00617836 */ /* 0x000fc40000000000 */
[C---:B------:R-:W-:Y:S02]  /*561a0*/  VIADD R96, R0.reuse, 0xcf ;  /* 0x000000cf00607836 */ /* 0x040fe40000000000 */
[C---:B------:R-:W-:Y:S02]  /*561b0*/  VIADD R95, R0.reuse, 0xd0 ;  /* 0x000000d0005f7836 */ /* 0x040fe40000000000 */
[C---:B------:R-:W-:Y:S01]  /*561c0*/  VIADD R94, R0.reuse, 0xd1 ;  /* 0x000000d1005e7836 */ /* 0x040fe20000000000 */
[----:B------:R-:W-:Y:S01]  /*561d0*/  @P1 LOP3.LUT R7, R7, 0x80, RZ, 0xfc, !PT ;  /* 0x0000008007071812 */ /* 0x000fe200078efcff */
[C---:B------:R-:W-:Y:S02]  /*561e0*/  VIADD R93, R0.reuse, 0xd2 ;  /* 0x000000d2005d7836 */ /* 0x040fe40000000000 */
[C---:B------:R-:W-:Y:S01]  /*561f0*/  VIADD R92, R0.reuse, 0xd3 ;  /* 0x000000d3005c7836 */ /* 0x040fe20000000000 */
[----:B------:R-:W-:Y:S01]  /*56200*/  LOP3.LUT R7, R7, 0xffffffef, RZ, 0xc0, !PT ;  /* 0xffffffef07077812 */ /* 0x000fe200078ec0ff */
[----:B------:R-:W-:-:S02]  /*56210*/  VIADD R69, R0, 0xeb ;  /* 0x000000eb00457836 */ /* 0x000fc40000000000 */
        /* <DEDUP_REMOVED lines=11> */
[----:B------:R-:W-:Y:S01]  /*562d0*/  ULDC UR16, c[0x0][0x22c] ;  /* 0x00008b0000107ab9 */ /* 0x000fe20000000800 */
[----:B------:R-:W-:Y:S01]  /*562e0*/  LOP3.LUT R2, R2, 0xfffffffd, RZ, 0xc0, !PT ;  /* 0xfffffffd02027812 */ /* 0x000fe200078ec0ff */
[C---:B------:R-:W-:Y:S01]  /*562f0*/  VIADD R62, R0.reuse, 0xf2 ;  /* 0x000000f2003e7836 */ /* 0x040fe20000000000 */
[----:B------:R-:W0:Y:S01]  /*56300*/  S2R R125, SR_TID.X ;  /* 0x00000000007d7919 */ /* 0x000e220000002100 */
[C---:B------:R-:W-:Y:S01]  /*56310*/  VIADD R89, R0.reuse, 0xd6 ;  /* 0x000000d600597836 */ /* 0x040fe20000000000 */
[----:B------:R-:W-:Y:S01]  /*56320*/  ULDC UR36, c[0x0][0x22c] ;  /* 0x00008b0000247ab9 */ /* 0x000fe20000000800 */
[----:B------:R-:W-:Y:S01]  /*56330*/  VIADD R61, R0, 0xf3 ;  /* 0x000000f3003d7836 */ /* 0x000fe20000000000 */
[----:B------:R-:W-:-:S02]  /*56340*/  ULDC UR38, c[0x0][0x228] ;  /* 0x00008a0000267ab9 */ /* 0x000fc40000000800 */
        /* <DEDUP_REMOVED lines=86> */
[----:B------:R-:W-:Y:S01]  /*568b0*/  VIADD R64, R0, 0xf0 ;  /* 0x000000f000407836 */ /* 0x000fe20000000000 */
        /* <DEDUP_REMOVED lines=25> */
[----:B------:R-:W-:Y:S01]  /*56a50*/  ULDC UR40, c[0x0][0x22c] ;  /* 0x00008b0000287ab9 */ /* 0x000fe20000000800 */
[----:B------:R-:W-:Y:S01]  /*56a60*/  ISETP.GE.AND P1, PT, R84, UR42, PT ;  /* 0x0000002a54007c0c */ /* 0x000fe2000bf26270 */
[----:B------:R-:W-:-:S10]  /*56a70*/  ULDC UR42, c[0x0][0x22c] ;  /* 0x00008b00002a7ab9 */ /* 0x000fd40000000800 */
[----:B------:R-:W-:Y:S02]  /*56a80*/  @P0 LOP3.LUT R6, R6, 0x800000, RZ, 0xfc, !PT ;  /* 0x0080000006060812 */ /* 0x000fe400078efcff */
[----:B------:R-:W-:Y:S01]  /*56a90*/  ISETP.GE.AND P0, PT, R83, UR43, PT ;  /* 0x0000002b53007c0c */ /* 0x000fe2000bf06270 */
[----:B------:R-:W-:Y:S01]  /*56aa0*/  ULDC UR43, c[0x0][0x22c] ;  /* 0x00008b00002b7ab9 */ /* 0x000fe20000000800 */
[----:B------:R-:W-:-:S04]  /*56ab0*/  LOP3.LUT R6, R6, 0xfdffffff, RZ, 0xc0, !PT ;  /* 0xfdffffff06067812 */ /* 0x000fc800078ec0ff */
        /* <DEDUP_REMOVED lines=14> */
[----:B------:R-:W-:-:S04]  /*56ba0*/  ULDC UR50, c[0x0][0x22c] ;  /* 0x00008b0000327ab9 */ /* 0x000fc80000000800 */
        /* <DEDUP_REMOVED lines=19> */
[----:B------:R-:W-:Y:S02]  /*56ce0*/  LOP3.LUT R5, R5, 0xffffdfff, RZ, 0xc0, !PT ;  /* 0xffffdfff05057812 */ /* 0x000fe400078ec0ff */
[----:B------:R-:W-:Y:S01]  /*56cf0*/  ISETP.GE.AND P4, PT, R121, UR45, PT ;  /* 0x0000002d79007c0c */ /* 0x000fe2000bf86270 */
[----:B------:R-:W-:Y:S01]  /*56d00*/  ULDC UR45, c[0x0][0x22c] ;  /* 0x00008b00002d7ab9 */ /* 0x000fe20000000800 */
[----:B------:R-:W-:Y:S02]  /*56d10*/  @P0 LOP3.LUT R5, R5, 0x2000, RZ, 0xfc, !PT ;  /* 0x0000200005050812 */ /* 0x000fe400078efcff */
[----:B------:R-:W-:-:S02]  /*56d20*/  LOP3.LUT R8, R8, 0xfffffffe, RZ, 0xc0, !PT ;  /* 0xfffffffe08087812 */ /* 0x000fc400078ec0ff */
[----:B------:R-:W-:Y:S02]  /*56d30*/  LOP3.LUT R5, R5, 0xffff7fff, RZ, 0xc0, !PT ;  /* 0xffff7fff05057812 */ /* 0x000fe400078ec0ff */
[----:B------:R-:W-:Y:S02]  /*56d40*/  LOP3.LUT R8, R8, 0xfffffffd, RZ, 0xc0, !PT ;  /* 0xfffffffd08087812 */ /* 0x000fe400078ec0ff */
[----:B------:R-:W-:Y:S02]  /*56d50*/  @P1 LOP3.LUT R5, R5, 0x8000, RZ, 0xfc, !PT ;  /* 0x0000800005051812 */ /* 0x000fe400078efcff */
[----:B------:R-:W-:Y:S01]  /*56d60*/  ISETP.GE.AND P1, PT, R71, UR51, PT ;  /* 0x0000003347007c0c */ /* 0x000fe2000bf26270 */
[----:B------:R-:W-:Y:S01]  /*56d70*/  ULDC UR51, c[0x0][0x22c] ;  /* 0x00008b0000337ab9 */ /* 0x000fe20000000800 */
[----:B------:R-:W-:Y:S02]  /*56d80*/  @P4 LOP3.LUT R8, R8, 0x2, RZ, 0xfc, !PT ;  /* 0x0000000208084812 */ /* 0x000fe400078efcff */
[----:B------:R-:W-:Y:S01]  /*56d90*/  ISETP.GE.AND P4, PT, R120, UR51, PT ;  /* 0x0000003378007c0c */ /* 0x000fe2000bf86270 */
[----:B------:R-:W-:Y:S01]  /*56da0*/  ULDC UR51, c[0x0][0x22c] ;  /* 0x00008b0000337ab9 */ /* 0x000fe20000000800 */
[----:B------:R-:W-:-:S04]  /*56db0*/  @P5 LOP3.LUT R8, R8, 0x1, RZ, 0xfc, !PT ;  /* 0x0000000108085812 */ /* 0x000fc800078efcff */
[----:B------:R-:W-:-:S07]  /*56dc0*/  LOP3.LUT R8, R8, 0xffffffdf, RZ, 0xc0, !PT ;  /* 0xffffffdf08087812 */ /* 0x000fce00078ec0ff */
[----:B------:R-:W-:Y:S02]  /*56dd0*/  @P4 LOP3.LUT R8, R8, 0x20, RZ, 0xfc, !PT ;  /* 0x0000002008084812 */ /* 0x000fe400078efcff */
[----:B------:R-:W-:Y:S01]  /*56de0*/  ISETP.GE.AND P4, PT, R119, UR49, PT ;  /* 0x0000003177007c0c */ /* 0x000fe2000bf86270 */
[----:B------:R-:W-:Y:S01]  /*56df0*/  ULDC UR49, c[0x0][0x22c] ;  /* 0x00008b0000317ab9 */ /* 0x000fe20000000800 */
[----:B------:R-:W-:Y:S01]  /*56e00*/  ISETP.GE.AND P0, PT, R73, UR47, PT ;  /* 0x0000002f49007c0c */ /* 0x000fe2000bf06270 */
[----:B------:R-:W-:Y:S01]  /*56e10*/  ULDC UR47, c[0x0][0x22c] ;  /* 0x00008b00002f7ab9 */ /* 0x000fe20000000800 */
[----:B------:R-:W-:Y:S02]  /*56e20*/  LOP3.LUT R8, R8, 0xfffffdff, RZ, 0xc0, !PT ;  /* 0xfffffdff08087812 */ /* 0x000fe400078ec0ff */
[----:B------:R-:W-:Y:S01]  /*56e30*/  ISETP.GE.AND P6, PT, R122, UR47, PT ;  /* 0x0000002f7a007c0c */ /* 0x000fe2000bfc6270 */
[----:B------:R-:W-:-:S06]  /*56e40*/  ULDC UR47, c[0x0][0x22c] ;  /* 0x00008b00002f7ab9 */ /* 0x000fcc0000000800 */
[----:B------:R-:W-:Y:S02]  /*56e50*/  @P4 LOP3.LUT R8, R8, 0x200, RZ, 0xfc, !PT ;  /* 0x0000020008084812 */ /* 0x000fe400078efcff */
[----:B------:R-:W-:Y:S01]  /*56e60*/  ISETP.GE.AND P4, PT, R118, UR47, PT ;  /* 0x0000002f76007c0c */ /* 0x000fe2000bf86270 */
[----:B------:R-:W-:Y:S01]  /*56e70*/  ULDC UR47, c[0x0][0x22c] ;  /* 0x00008b00002f7ab9 */ /* 0x000fe20000000800 */
[----:B------:R-:W-:-:S11]  /*56e80*/  LOP3.LUT R8, R8, 0xffffefff, RZ, 0xc0, !PT ;  /* 0xffffefff08087812 */ /* 0x000fd600078ec0ff */
[----:B------:R-:W-:Y:S02]  /*56e90*/  @P4 LOP3.LUT R8, R8, 0x1000, RZ, 0xfc, !PT ;  /* 0x0000100008084812 */ /* 0x000fe400078efcff */
[----:B------:R-:W-:Y:S01]  /*56ea0*/  ISETP.GE.AND P4, PT, R117, UR45, PT ;  /* 0x0000002d75007c0c */ /* 0x000fe2000bf86270 */
[----:B------:R-:W-:Y:S01]  /*56eb0*/  ULDC UR45, c[0x0][0x22c] ;  /* 0x00008b00002d7ab9 */ /* 0x000fe20000000800 */
[----:B------:R-:W-:-:S11]  /*56ec0*/  LOP3.LUT R8, R8, 0xffff7fff, RZ, 0xc0, !PT ;  /* 0xffff7fff08087812 */ /* 0x000fd600078ec0ff */
[----:B------:R-:W-:Y:S02]  /*56ed0*/  @P4 LOP3.LUT R8, R8, 0x8000, RZ, 0xfc, !PT ;  /* 0x0000800008084812 */ /* 0x000fe400078efcff */
[----:B------:R-:W-:Y:S02]  /*56ee0*/  ISETP.GE.AND P4, PT, R116, UR51, PT ;  /* 0x0000003374007c0c */ /* 0x000fe4000bf86270 */
        /* <DEDUP_REMOVED lines=23> */
[----:B------:R-:W-:-:S13]  /*57060*/  ISETP.GE.AND P4, PT, R108, UR50, PT ;  /* 0x000000326c007c0c */ /* 0x000fda000bf86270 */
        /* <DEDUP_REMOVED lines=38> */
[----:B------:R-:W-:Y:S02]  /*572d0*/  LOP3.LUT R7, R7, 0x7fffffff, RZ, 0xc0, !PT ;  /* 0x7fffffff07077812 */ /* 0x000fe400078ec0ff */
[----:B------:R-:W-:-:S09]  /*572e0*/  LOP3.LUT R5, R5, 0xfffdffff, RZ, 0xc0, !PT ;  /* 0xfffdffff05057812 */ /* 0x000fd200078ec0ff */
[----:B------:R-:W-:Y:S02]  /*572f0*/  @P4 LOP3.LUT R7, R7, 0x80000000, RZ, 0xfc, !PT ;  /* 0x8000000007074812 */ /* 0x000fe400078efcff */
[----:B------:R-:W-:Y:S02]  /*57300*/  ISETP.GE.AND P4, PT, R94, UR18, PT ;  /* 0x000000125e007c0c */ /* 0x000fe4000bf86270 */
[----:B------:R-:W-:Y:S02]  /*57310*/  @P0 LOP3.LUT R5, R5, 0x20000, RZ, 0xfc, !PT ;  /* 0x0002000005050812 */ /* 0x000fe400078efcff */
[----:B------:R-:W-:Y:S02]  /*57320*/  LOP3.LUT R6, R6, 0xfffffffd, RZ, 0xc0, !PT ;  /* 0xfffffffd06067812 */ /* 0x000fe400078ec0ff */
[----:B------:R-:W-:-:S04]  /*57330*/  LOP3.LUT R5, R5, 0xfff7ffff, RZ, 0xc0, !PT ;  /* 0xfff7ffff05057812 */ /* 0x000fc800078ec0ff */
[----:B------:R-:W-:-:S03]  /*57340*/  @P2 LOP3.LUT R5, R5, 0x80000, RZ, 0xfc, !PT ;  /* 0x0008000005052812 */ /* 0x000fc600078efcff */
[----:B------:R-:W-:Y:S02]  /*57350*/  @P4 LOP3.LUT R6, R6, 0x2, RZ, 0xfc, !PT ;  /* 0x0000000206064812 */ /* 0x000fe400078efcff */
[----:B------:R-:W-:Y:S02]  /*57360*/  ISETP.GE.AND P4, PT, R93, UR20, PT ;  /* 0x000000145d007c0c */ /* 0x000fe4000bf86270 */
[----:B------:R-:W-:Y:S02]  /*57370*/  ISETP.GE.AND P0, PT, R70, UR53, PT ;  /* 0x0000003546007c0c */ /* 0x000fe4000bf06270 */
[----:B------:R-:W-:Y:S02]  /*57380*/  LOP3.LUT R5, R5, 0xffdfffff, RZ, 0xc0, !PT ;  /* 0xffdfffff05057812 */ /* 0x000fe400078ec0ff */
[----:B------:R-:W-:Y:S02]  /*57390*/  LOP3.LUT R6, R6, 0xfffffff7, RZ, 0xc0, !PT ;  /* 0xfffffff706067812 */ /* 0x000fe400078ec0ff */
[----:B------:R-:W-:-:S02]  /*573a0*/  @P1 LOP3.LUT R5, R5, 0x200000, RZ, 0xfc, !PT ;  /* 0x0020000005051812 */ /* 0x000fc400078efcff */
[----:B------:R-:W-:Y:S02]  /*573b0*/  ISETP.GE.AND P2, PT, R69, UR55, PT ;  /* 0x0000003745007c0c */ /* 0x000fe4000bf46270 */
[----:B------:R-:W-:Y:S02]  /*573c0*/  LOP3.LUT R5, R5, 0xff7fffff, RZ, 0xc0, !PT ;  /* 0xff7fffff05057812 */ /* 0x000fe400078ec0ff */
[----:B------:R-:W-:Y:S02]  /*573d0*/  @P4 LOP3.LUT R6, R6, 0x8, RZ, 0xfc, !PT ;  /* 0x0000000806064812 */ /* 0x000fe400078efcff */
[----:B------:R-:W-:Y:S02]  /*573e0*/  ISETP.GE.AND P4, PT, R92, UR22, PT ;  /* 0x000000165c007c0c */ /* 0x000fe4000bf86270 */
[----:B------:R-:W-:Y:S02]  /*573f0*/  @P0 LOP3.LUT R5, R5, 0x800000, RZ, 0xfc, !PT ;  /* 0x0080000005050812 */ /* 0x000fe400078efcff */
[----:B------:R-:W-:-:S02]  /*57400*/  ISETP.GE.AND P1, PT, R68, UR61, PT ;  /* 0x0000003d44007c0c */ /* 0x000fc4000bf26270 */
[----:B------:R-:W-:Y:S02]  /*57410*/  LOP3.LUT R5, R5, 0xfbffffff, RZ, 0xc0, !PT ;  /* 0xfbffffff05057812 */ /* 0x000fe400078ec0ff */
[----:B------:R-:W-:Y:S02]  /*57420*/  LOP3.LUT R6, R6, 0xffffffdf, RZ, 0xc0, !PT ;  /* 0xffffffdf06067812 */ /* 0x000fe400078ec0ff */
[----:B------:R-:W-:Y:S02]  /*57430*/  @P2 LOP3.LUT R5, R5, 0x4000000, RZ, 0xfc, !PT ;  /* 0x0400000005052812 */ /* 0x000fe400078efcff */
[----:B------:R-:W-:Y:S02]  /*57440*/  ISETP.GE.AND P2, PT, R66, UR7, PT ;  /* 0x0000000742007c0c */ /* 0x000fe4000bf46270 */
[----:B------:R-:W-:Y:S02]  /*57450*/  ISETP.GE.AND P0, PT, R67, UR5, PT ;  /* 0x0000000543007c0c */ /* 0x000fe4000bf06270 */
[----:B------:R-:W-:-:S02]  /*57460*/  LOP3.LUT R5, R5, 0xdfffffff, RZ, 0xc0, !PT ;  /* 0xdfffffff05057812 */ /* 0x000fc400078ec0ff */
[----:B------:R-:W-:Y:S02]  /*57470*/  @P4 LOP3.LUT R6, R6, 0x20, RZ, 0xfc, !PT ;  /* 0x0000002006064812 */ /* 0x000fe400078efcff */
[----:B------:R-:W-:Y:S02]  /*57480*/  ISETP.GE.AND P4, PT, R91, UR24, PT ;  /* 0x000000185b007c0c */ /* 0x000fe4000bf86270 */
[----:B------:R-:W-:Y:S02]  /*57490*/  @P1 LOP3.LUT R5, R5, 0x20000000, RZ, 0xfc, !PT ;  /* 0x2000000005051812 */ /* 0x000fe400078efcff */
[----:B------:R-:W-:Y:S02]  /*574a0*/  ISETP.GE.AND P1, PT, R65, UR9, PT ;  /* 0x0000000941007c0c */ /* 0x000fe4000bf26270 */
[----:B------:R-:W-:Y:S02]  /*574b0*/  LOP3.LUT R5, R5, 0xbfffffff, RZ, 0xc0, !PT ;  /* 0xbfffffff05057812 */ /* 0x000fe400078ec0ff */
[----:B------:R-:W-:-:S02]  /*574c0*/  @P2 LOP3.LUT R2, R2, 0x2, RZ, 0xfc, !PT ;  /* 0x0000000202022812 */ /* 0x000fc400078efcff */
[----:B------:R-:W-:Y:S02]  /*574d0*/  LOP3.LUT R6, R6, 0xffffff7f, RZ, 0xc0, !PT ;  /* 0xffffff7f06067812 */ /* 0x000fe400078ec0ff */
[----:B------:R-:W-:Y:S02]  /*574e0*/  @P0 LOP3.LUT R5, R5, 0x40000000, RZ, 0xfc, !PT ;  /* 0x4000000005050812 */ /* 0x000fe400078efcff */
[----:B------:R-:W-:Y:S02]  /*574f0*/  ISETP.GE.AND P0, PT, R64, UR11, PT ;  /* 0x0000000b40007c0c */ /* 0x000fe4000bf06270 */
[----:B------:R-:W-:Y:S02]  /*57500*/  LOP3.LUT R2, R2, 0xfffffff7, RZ, 0xc0, !PT ;  /* 0xfffffff702027812 */ /* 0x000fe400078ec0ff */
[----:B------:R-:W-:Y:S02]  /*57510*/  @P4 LOP3.LUT R6, R6, 0x80, RZ, 0xfc, !PT ;  /* 0x0000008006064812 */ /* 0x000fe400078efcff */
[----:B------:R-:W-:-:S02]  /*57520*/  ISETP.GE.AND P4, PT, R90, UR26, PT ;  /* 0x0000001a5a007c0c */ /* 0x000fc4000bf86270 */
[----:B------:R-:W-:Y:S02]  /*57530*/  @P1 LOP3.LUT R2, R2, 0x8, RZ, 0xfc, !PT ;  /* 0x0000000802021812 */ /* 0x000fe400078efcff */
[----:B------:R-:W-:Y:S02]  /*57540*/  ISETP.GE.AND P2, PT, R63, UR13, PT ;  /* 0x0000000d3f007c0c */ /* 0x000fe4000bf46270 */
[----:B------:R-:W-:Y:S02]  /*57550*/  LOP3.LUT R2, R2, 0xffffffdf, RZ, 0xc0, !PT ;  /* 0xffffffdf02027812 */ /* 0x000fe400078ec0ff */
[----:B------:R-:W-:Y:S02]  /*57560*/  LOP3.LUT R6, R6, 0xfffffdff, RZ, 0xc0, !PT ;  /* 0xfffffdff06067812 */ /* 0x000fe400078ec0ff */
[----:B------:R-:W-:Y:S02]  /*57570*/  @P0 LOP3.LUT R2, R2, 0x20, RZ, 0xfc, !PT ;  /* 0x0000002002020812 */ /* 0x000fe400078efcff */
[----:B------:R-:W-:-:S02]  /*57580*/  ISETP.GE.AND P1, PT, R62, UR15, PT ;  /* 0x0000000f3e007c0c */ /* 0x000fc4000bf26270 */
[----:B------:R-:W-:Y:S02]  /*57590*/  @P4 LOP3.LUT R6, R6, 0x200, RZ, 0xfc, !PT ;  /* 0x0000020006064812 */ /* 0x000fe400078efcff */
[----:B------:R-:W-:Y:S02]  /*575a0*/  ISETP.GE.AND P4, PT, R89, UR28, PT ;  /* 0x0000001c59007c0c */ /* 0x000fe4000bf86270 */
[----:B------:R-:W-:-:S04]  /*575b0*/  LOP3.LUT R2, R2, 0xffffff7f, RZ, 0xc0, !PT ;  /* 0xffffff7f02027812 */ /* 0x000fc800078ec0ff */
[----:B------:R-:W-:Y:S02]  /*575c0*/  @P2 LOP3.LUT R2, R2, 0x80, RZ, 0xfc, !PT ;  /* 0x0000008002022812 */ /* 0x000fe400078efcff */
[----:B------:R-:W-:Y:S02]  /*575d0*/  ISETP.GE.AND P0, PT, R61, UR17, PT ;  /* 0x000000113d007c0c */ /* 0x000fe4000bf06270 */
[----:B------:R-:W-:Y:S02]  /*575e0*/  LOP3.LUT R2, R2, 0xfffffdff, RZ, 0xc0, !PT ;  /* 0xfffffdff02027812 */ /* 0x000fe400078ec0ff */
[----:B------:R-:W-:Y:S02]  /*575f0*/  LOP3.LUT R6, R6, 0xfffff7ff, RZ, 0xc0, !PT ;  /* 0xfffff7ff06067812 */ /* 0x000fe400078ec0ff */
[----:B------:R-:W-:Y:S02]  /*57600*/  @P1 LOP3.LUT R2, R2, 0x200, RZ, 0xfc, !PT ;  /* 0x0000020002021812 */ /* 0x000fe400078efcff */
[----:B------:R-:W-:-:S02]  /*57610*/  @P4 LOP3.LUT R6, R6, 0x800, RZ, 0xfc, !PT ;  /* 0x0000080006064812 */ /* 0x000fc400078efcff */
[----:B------:R-:W-:Y:S02]  /*57620*/  ISETP.GE.AND P4, PT, R88, UR30, PT ;  /* 0x0000001e58007c0c */ /* 0x000fe4000bf86270 */
[----:B------:R-:W-:Y:S02]  /*57630*/  ISETP.GE.AND P2, PT, R60, UR19, PT ;  /* 0x000000133c007c0c */ /* 0x000fe4000bf46270 */
[----:B------:R-:W-:Y:S02]  /*57640*/  LOP3.LUT R2, R2, 0xfffff7ff, RZ, 0xc0, !PT ;  /* 0xfffff7ff02027812 */ /* 0x000fe400078ec0ff */
[----:B------:R-:W-:Y:S02]  /*57650*/  LOP3.LUT R6, R6, 0xffffbfff, RZ, 0xc0, !PT ;  /* 0xffffbfff06067812 */ /* 0x000fe400078ec0ff */
[----:B------:R-:W-:Y:S02]  /*57660*/  @P0 LOP3.LUT R2, R2, 0x800, RZ, 0xfc, !PT ;  /* 0x0000080002020812 */ /* 0x000fe400078efcff */
[----:B------:R-:W-:-:S02]  /*57670*/  ISETP.GE.AND P1, PT, R59, UR21, PT ;  /* 0x000000153b007c0c */ /* 0x000fc4000bf26270 */
[----:B------:R-:W-:Y:S02]  /*57680*/  LOP3.LUT R2, R2, 0xffffdfff, RZ, 0xc0, !PT ;  /* 0xffffdfff02027812 */ /* 0x000fe400078ec0ff */
[----:B------:R-:W-:Y:S02]  /*57690*/  @P4 LOP3.LUT R6, R6, 0x4000, RZ, 0xfc, !PT ;  /* 0x0000400006064812 */ /* 0x000fe400078efcff */
[----:B------:R-:W-:Y:S02]  /*576a0*/  ISETP.GE.AND P4, PT, R87, UR32, PT ;  /* 0x0000002057007c0c */ /* 0x000fe4000bf86270 */
[----:B------:R-:W-:Y:S02]  /*576b0*/  @P2 LOP3.LUT R2, R2, 0x2000, RZ, 0xfc, !PT ;  /* 0x0000200002022812 */ /* 0x000fe400078efcff */
[----:B------:R-:W-:Y:S02]  /*576c0*/  ISETP.GE.AND P0, PT, R58, UR23, PT ;  /* 0x000000173a007c0c */ /* 0x000fe4000bf06270 */
[----:B------:R-:W-:Y:S01]  /*576d0*/  LOP3.LUT R2, R2, 0xfffeffff, RZ, 0xc0, !PT ;  /* 0xfffeffff02027812 */ /* 0x000fe200078ec0ff */
[----:B------:R-:W-:Y:S01]  /*576e0*/  VIADD R57, R0, 0xf7 ;  /* 0x000000f700397836 */ /* 0x000fe20000000000 */
[----:B------:R-:W-:Y:S01]  /*576f0*/  LOP3.LUT R6, R6, 0xfffdffff, RZ, 0xc0, !PT ;  /* 0xfffdffff06067812 */ /* 0x000fe200078ec0ff */
[----:B------:R-:W-:Y:S01]  /*57700*/  VIADD R86, R0, 0xd9 ;  /* 0x000000d900567836 */ /* 0x000fe20000000000 */
[----:B------:R-:W-:-:S02]  /*57710*/  @P1 LOP3.LUT R2, R2, 0x10000, RZ, 0xfc, !PT ;  /* 0x0001000002021812 */ /* 0x000fc400078efcff */
[----:B------:R-:W-:Y:S02]  /*57720*/  ISETP.GE.AND P2, PT, R57, UR25, PT ;  /* 0x0000001939007c0c */ /* 0x000fe4000bf46270 */
[----:B------:R-:W-:Y:S02]  /*57730*/  LOP3.LUT R2, R2, 0xfff7ffff, RZ, 0xc0, !PT ;  /* 0xfff7ffff02027812 */ /* 0x000fe400078ec0ff */
[----:B------:R-:W-:Y:S01]  /*57740*/  @P4 LOP3.LUT R6, R6, 0x20000, RZ, 0xfc, !PT ;  /* 0x0002000006064812 */ /* 0x000fe200078efcff */
[----:B------:R-:W-:Y:S01]  /*57750*/  VIADD R56, R0, 0xf8 ;  /* 0x000000f800387836 */ /* 0x000fe20000000000 */
[----:B------:R-:W-:Y:S02]  /*57760*/  ISETP.GE.AND P4, PT, R86, UR34, PT ;  /* 0x0000002256007c0c */ /* 0x000fe4000bf86270 */
[----:B------:R-:W-:Y:S02]  /*57770*/  @P0 LOP3.LUT R2, R2, 0x80000, RZ, 0xfc, !PT ;  /* 0x0008000002020812 */ /* 0x000fe400078efcff */
[----:B------:R-:W-:Y:S01]  /*57780*/  ISETP.GE.AND P1, PT, R56, UR27, PT ;  /* 0x0000001b38007c0c */ /* 0x000fe2000bf26270 */
[----:B------:R-:W-:Y:S01]  /*57790*/  VIADD R55, R0, 0xf9 ;  /* 0x000000f900377836 */ /* 0x000fe20000000000 */
[----:B------:R-:W-:Y:S01]  /*577a0*/  LOP3.LUT R2, R2, 0xffefffff, RZ, 0xc0, !PT ;  /* 0xffefffff02027812 */ /* 0x000fe200078ec0ff */
[----:B------:R-:W-:Y:S01]  /*577b0*/  VIADD R52, R0, 0xfc ;  /* 0x000000fc00347836 */ /* 0x000fe20000000000 */
[----:B------:R-:W-:Y:S01]  /*577c0*/  LOP3.LUT R6, R6, 0xfffbffff, RZ, 0xc0, !PT ;  /* 0xfffbffff06067812 */ /* 0x000fe200078ec0ff */
[----:B------:R-:W-:-:S02]  /*577d0*/  VIADD R51, R0, 0xfd ;  /* 0x000000fd00337836 */ /* 0x000fc40000000000 */
[C---:B------:R-:W-:Y:S02]  /*577e0*/  VIADD R50, R0.reuse, 0xfe ;  /* 0x000000fe00327836 */ /* 0x040fe40000000000 */
[C---:B------:R-:W-:Y:S02]  /*577f0*/  VIADD R49, R0.reuse, 0xff ;  /* 0x000000ff00317836 */ /* 0x040fe40000000000 */
[----:B------:R-:W-:Y:S01]  /*57800*/  VIADD R0, R0, 0xda ;  /* 0x000000da00007836 */ /* 0x000fe20000000000 */
[----:B------:R-:W-:Y:S02]  /*57810*/  @P2 LOP3.LUT R2, R2, 0x100000, RZ, 0xfc, !PT ;  /* 0x0010000002022812 */ /* 0x000fe400078efcff */
[----:B------:R-:W-:Y:S02]  /*57820*/  @P4 LOP3.LUT R6, R6, 0x40000, RZ, 0xfc, !PT ;  /* 0x0004000006064812 */ /* 0x000fe400078efcff */
[----:B------:R-:W-:Y:S02]  /*57830*/  ISETP.GE.AND P0, PT, R55, UR29, PT ;  /* 0x0000001d37007c0c */ /* 0x000fe4000bf06270 */
[----:B------:R-:W-:-:S02]  /*57840*/  ISETP.GE.AND P4, PT, R0, UR36, PT ;  /* 0x0000002400007c0c */ /* 0x000fc4000bf86270 */
[----:B------:R-:W-:Y:S02]  /*57850*/  ISETP.LT.AND P5, PT, R3, UR38, !P5 ;  /* 0x0000002603007c0c */ /* 0x000fe4000efa1270 */
[----:B------:R-:W-:-:S04]  /*57860*/  LOP3.LUT R2, R2, 0xff7fffff, RZ, 0xc0, !PT ;  /* 0xff7fffff02027812 */ /* 0x000fc800078ec0ff */
[----:B------:R-:W-:Y:S01]  /*57870*/  @P1 LOP3.LUT R2, R2, 0x800000, RZ, 0xfc, !PT ;  /* 0x0080000002021812 */ /* 0x000fe200078efcff */
[----:B0-----:R-:W-:Y:S01]  /*57880*/  IMAD.SHL.U32 R124, R125, 0x40, RZ ;  /* 0x000000407d7c7824 */ /* 0x001fe200078e00ff */
[----:B------:R-:W-:Y:S02]  /*57890*/  LOP3.LUT R6, R6, 0xffdfffff, RZ, 0xc0, !PT ;  /* 0xffdfffff06067812 */ /* 0x000fe400078ec0ff */
[----:B------:R-:W-:Y:S02]  /*578a0*/  LOP3.LUT R2, R2, 0xfdffffff, RZ, 0xc0, !PT ;  /* 0xfdffffff02027812 */ /* 0x000fe400078ec0ff */
[----:B------:R-:W-:Y:S02]  /*578b0*/  LOP3.LUT R8, R8, 0xfffffffb, RZ, 0xc0, !PT ;  /* 0xfffffffb08087812 */ /* 0x000fe400078ec0ff */
[----:B------:R-:W-:Y:S02]  /*578c0*/  @P0 LOP3.LUT R2, R2, 0x2000000, RZ, 0xfc, !PT ;  /* 0x0200000002020812 */ /* 0x000fe400078efcff */
[----:B------:R-:W-:-:S02]  /*578d0*/  @P4 LOP3.LUT R6, R6, 0x200000, RZ, 0xfc, !PT ;  /* 0x0020000006064812 */ /* 0x000fc400078efcff */
[----:B------:R-:W-:Y:S02]  /*578e0*/  @P5 LOP3.LUT R8, R8, 0x4, RZ, 0xfc, !PT ;  /* 0x0000000408085812 */ /* 0x000fe400078efcff */
[----:B----4-:R-:W-:Y:S02]  /*578f0*/  LOP3.LUT R48, R126, 0xf0, RZ, 0xc0, !PT ;  /* 0x000000f07e307812 */ /* 0x010fe400078ec0ff */
[----:B------:R-:W-:Y:S02]  /*57900*/  LOP3.LUT R124, R124, 0x400, RZ, 0xc0, !PT ;  /* 0x000004007c7c7812 */ /* 0x000fe400078ec0ff */
[----:B------:R-:W-:Y:S02]  /*57910*/  ISETP.GE.AND P3, PT, R52, UR35, PT ;  /* 0x0000002334007c0c */ /* 0x000fe4000bf66270 */
[----:B------:R-:W-:Y:S02]  /*57920*/  ISETP.GE.AND P2, PT, R51, UR37, PT ;  /* 0x0000002533007c0c */ /* 0x000fe4000bf46270 */
[----:B------:R-:W-:-:S02]  /*57930*/  ISETP.GE.AND P1, PT, R50, UR39, PT ;  /* 0x0000002732007c0c */ /* 0x000fc4000bf26270 */
[----:B------:R-:W-:Y:S02]  /*57940*/  ISETP.GE.AND P0, PT, R49, UR41, PT ;  /* 0x0000002931007c0c */ /* 0x000fe4000bf06270 */
[C---:B------:R-:W-:Y:S02]  /*57950*/  LOP3.LUT P4, RZ, R190.reuse, 0x8000, RZ, 0xc0, !PT ;  /* 0x00008000beff7812 */ /* 0x040fe4000788c0ff */
[----:B------:R-:W-:Y:S01]  /*57960*/  LOP3.LUT P5, RZ, R190, 0x4000, RZ, 0xc0, !PT ;  /* 0x00004000beff7812 */ /* 0x000fe200078ac0ff */
[----:B------:R-:W2:Y:S01]  /*57970*/  LDL.LU R170, [R1+0xf24] ;  /* 0x000f240001aa7983 */ /* 0x000ea20000300800 */
[----:B------:R-:W-:Y:S01]  /*57980*/  IADD3 R0, R124, UR58, R48 ;  /* 0x0000003a7c007c10 */ /* 0x000fe2000fffe030 */
[----:B------:R-:W-:Y:S01]  /*57990*/  IMAD.SHL.U32 R55, R125, 0x8, RZ ;  /* 0x000000087d377824 */ /* 0x000fe200078e00ff */
[----:B------:R-:W-:Y:S01]  /*579a0*/  BAR.SYNC.DEFER_BLOCKING 0x0 ;  /* 0x0000000000007b1d */ /* 0x000fe20000010000 */
[----:B------:R-:W-:Y:S02]  /*579b0*/  LOP3.LUT R9, R9, 0xffefffff, RZ, 0xc0, !PT ;  /* 0xffefffff09097812 */ /* 0x000fe400078ec0ff */
[----:B------:R-:W-:-:S02]  /*579c0*/  LOP3.LUT R190, R190, 0xffffffdf, RZ, 0xc0, !PT ;  /* 0xffffffdfbebe7812 */ /* 0x000fc400078ec0ff */
[----:B------:R-:W-:Y:S01]  /*579d0*/  LOP3.LUT R191, R191, 0xdfffffff, RZ, 0xc0, !PT ;  /* 0xdfffffffbfbf7812 */ /* 0x000fe200078ec0ff */
[----:B------:R-:W-:Y:S01]  /*579e0*/  ULDC UR4, c[0x0][0x228] ;  /* 0x00008a0000047ab9 */ /* 0x000fe20000000800 */
[----:B------:R-:W-:Y:S01]  /*579f0*/  ULDC UR5, c[0x0][0x228] ;  /* 0x00008a0000057ab9 */ /* 0x000fe20000000800 */
[----:B------:R-:W3:Y:S01]  /*57a00*/  LDL.LU R155, [R1+0xf20] ;  /* 0x000f2000019b7983 */ /* 0x000ee20000300800 */
[----:B------:R-:W-:-:S03]  /*57a10*/  ULDC UR6, c[0x0][0x228] ;  /* 0x00008a0000067ab9 */ /* 0x000fc60000000800 */
[----:B------:R-:W4:Y:S04]  /*57a20*/  LDL.LU R149, [R1+0x110c] ;  /* 0x00110c0001957983 */ /* 0x000f280000300800 */
[----:B------:R-:W2:Y:S04]  /*57a30*/  LDL.LU R148, [R1+0xf90] ;  /* 0x000f900001947983 */ /* 0x000ea80000300800 */
[----:B------:R-:W3:Y:S04]  /*57a40*/  LDL.LU R147, [R1+0xf94] ;  /* 0x000f940001937983 */ /* 0x000ee80000300800 */
[----:B------:R-:W4:Y:S04]  /*57a50*/  LDL.LU R146, [R1+0xfcc] ;  /* 0x000fcc0001927983 */ /* 0x000f280000300800 */
[----:B------:R-:W2:Y:S04]  /*57a60*/  LDL.LU R164, [R1+0x11f8] ;  /* 0x0011f80001a47983 */ /* 0x000ea80000300800 */
[----:B------:R-:W2:Y:S04]  /*57a70*/  LDL.LU R161, [R1+0x11d4] ;  /* 0x0011d40001a17983 */ /* 0x000ea80000300800 */
[----:B------:R-:W2:Y:S04]  /*57a80*/  LDL.LU R162, [R1+0x11cc] ;  /* 0x0011cc0001a27983 */ /* 0x000ea80000300800 */
[----:B------:R-:W3:Y:S04]  /*57a90*/  LDL.LU R145, [R1+0x1114] ;  /* 0x0011140001917983 */ /* 0x000ee80000300800 */
[----:B------:R-:W4:Y:S04]  /*57aa0*/  LDL.LU R144, [R1+0x1118] ;  /* 0x0011180001907983 */ /* 0x000f280000300800 */
[----:B------:R-:W2:Y:S04]  /*57ab0*/  LDL.LU R150, [R1+0xe6c] ;  /* 0x000e6c0001967983 */ /* 0x000ea80000300800 */
        /* <DEDUP_REMOVED lines=14> */
[----:B------:R-:W3:Y:S04]  /*57ba0*/  LDL.LU R169, [R1+0x11ec] ;  /* 0x0011ec0001a97983 */ /* 0x000ee80000300800 */
[----:B------:R-:W3:Y:S04]  /*57bb0*/  LDL.LU R143, [R1+0xfb0] ;  /* 0x000fb000018f7983 */ /* 0x000ee80000300800 */
[----:B------:R-:W2:Y:S04]  /*57bc0*/  LDL.LU R156, [R1+0xe98] ;  /* 0x000e9800019c7983 */ /* 0x000ea80000300800 */
[----:B------:R-:W2:Y:S04]  /*57bd0*/  LDL.LU R163, [R1+0xf34] ;  /* 0x000f340001a37983 */ /* 0x000ea80000300800 */
[----:B------:R-:W2:Y:S04]  /*57be0*/  LDL.LU R172, [R1+0xf30] ;  /* 0x000f300001ac7983 */ /* 0x000ea80000300800 */
[----:B------:R-:W2:Y:S01]  /*57bf0*/  LDL.LU R174, [R1+0x1128] ;  /* 0x0011280001ae7983 */ /* 0x000ea20000300800 */
[----:B------:R-:W-:-:S02]  /*57c00*/  @P6 LOP3.LUT R9, R9, 0x100000, RZ, 0xfc, !PT ;  /* 0x0010000009096812 */ /* 0x000fc400078efcff */
[----:B------:R-:W-:Y:S01]  /*57c10*/  LOP3.LUT P6, RZ, R14, 0x10000000, RZ, 0xc0, !PT ;  /* 0x100000000eff7812 */ /* 0x000fe200078cc0ff */
[----:B------:R-:W-:Y:S01]  /*57c20*/  STL.64 [R1+0x1948], R10 ;  /* 0x0019480a01007387 */ /* 0x000fe20000100a00 */
[----:B------:R-:W-:-:S03]  /*57c30*/  LOP3.LUT R9, R9, 0xfff7ffff, RZ, 0xc0, !PT ;  /* 0xfff7ffff09097812 */ /* 0x000fc600078ec0ff */
[----:B------:R-:W-:Y:S01]  /*57c40*/  STL.64 [R1+0x1940], R250 ;  /* 0x001940fa01007387 */ /* 0x000fe20000100a00 */
[----:B------:R-:W-:-:S03]  /*57c50*/  @P5 LOP3.LUT R9, R9, 0x80000, RZ, 0xfc, !PT ;  /* 0x0008000009095812 */ /* 0x000fc600078efcff */
[----:B------:R-:W-:Y:S01]  /*57c60*/  STL.64 [R1+0x1938], R248 ;  /* 0x001938f801007387 */ /* 0x000fe20000100a00 */
[C---:B------:R-:W-:Y:S02]  /*57c70*/  LOP3.LUT P5, RZ, R9.reuse, 0x2000, RZ, 0xc0, !PT ;  /* 0x0000200009ff7812 */ /* 0x040fe400078ac0ff */
[----:B------:R-:W-:Y:S01]  /*57c80*/  LOP3.LUT R9, R9, 0xfffbffff, RZ, 0xc0, !PT ;  /* 0xfffbffff09097812 */ /* 0x000fe200078ec0ff */
[----:B------:R-:W-:Y:S03]  /*57c90*/  STL.64 [R1+0x1930], R246 ;  /* 0x001930f601007387 */ /* 0x000fe60000100a00 */
[----:B------:R-:W-:Y:S01]  /*57ca0*/  @P4 LOP3.LUT R9, R9, 0x40000, RZ, 0xfc, !PT ;  /* 0x0004000009094812 */ /* 0x000fe200078efcff */
[----:B------:R0:W-:Y:S03]  /*57cb0*/  STL.64 [R1+0x1928], R244 ;  /* 0x001928f401007387 */ /* 0x0001e60000100a00 */
[----:B------:R-:W-:Y:S01]  /*57cc0*/  LOP3.LUT R9, R9, 0xfffdffff, RZ, 0xc0, !PT ;  /* 0xfffdffff09097812 */ /* 0x000fe200078ec0ff */
[----:B------:R-:W-:Y:S03]  /*57cd0*/  STL.64 [R1+0x1920], R242 ;  /* 0x001920f201007387 */ /* 0x000fe60000100a00 */
[----:B------:R-:W-:Y:S01]  /*57ce0*/  @P3 LOP3.LUT R9, R9, 0x20000, RZ, 0xfc, !PT ;  /* 0x0002000009093812 */ /* 0x000fe200078efcff */
[----:B------:R-:W-:Y:S03]  /*57cf0*/  STL.64 [R1+0x1918], R2 ;  /* 0x0019180201007387 */ /* 0x000fe60000100a00 */
[----:B------:R-:W-:Y:S01]  /*57d00*/  LOP3.LUT R9, R9, 0xfffeffff, RZ, 0xc0, !PT ;  /* 0xfffeffff09097812 */ /* 0x000fe200078ec0ff */
[----:B------:R1:W-:Y:S03]  /*57d10*/  STL.64 [R1+0x1910], R4 ;  /* 0x0019100401007387 */ /* 0x0003e60000100a00 */
[----:B------:R-:W-:Y:S01]  /*57d20*/  @P0 LOP3.LUT R9, R9, 0x10000, RZ, 0xfc, !PT ;  /* 0x0001000009090812 */ /* 0x000fe200078efcff */
[----:B------:R-:W-:Y:S03]  /*57d30*/  STL.64 [R1+0x1908], R6 ;  /* 0x0019080601007387 */ /* 0x000fe60000100a00 */
[----:B------:R-:W-:Y:S01]  /*57d40*/  LOP3.LUT R9, R9, 0xffff7fff, RZ, 0xc0, !PT ;  /* 0xffff7fff09097812 */ /* 0x000fe200078ec0ff */
[----:B------:R-:W2:Y:S03]  /*57d50*/  LDL.LU R142, [R1+0xfac] ;  /* 0x000fac00018e7983 */ /* 0x000ea60000300800 */
[----:B------:R-:W-:-:S04]  /*57d60*/  @P2 LOP3.LUT R9, R9, 0x8000, RZ, 0xfc, !PT ;  /* 0x0000800009092812 */ /* 0x000fc800078efcff */
[----:B------:R-:W-:-:S04]  /*57d70*/  LOP3.LUT R9, R9, 0xffffbfff, RZ, 0xc0, !PT ;  /* 0xffffbfff09097812 */ /* 0x000fc800078ec0ff */
[----:B------:R-:W-:Y:S02]  /*57d80*/  @P1 LOP3.LUT R9, R9, 0x4000, RZ, 0xfc, !PT ;  /* 0x0000400009091812 */ /* 0x000fe400078efcff */
[----:B---3--:R-:W-:Y:S01]  /*57d90*/  PRMT R169, R169, 0x5410, R143 ;  /* 0x00005410a9a97816 */ /* 0x008fe2000000008f */
[----:B----4-:R-:W-:Y:S02]  /*57da0*/  IMAD.MOV.U32 R143, RZ, RZ, R144 ;  /* 0x000000ffff8f7224 */ /* 0x010fe400078e0090 */
[----:B------:R-:W-:Y:S02]  /*57db0*/  IMAD.MOV.U32 R144, RZ, RZ, R145 ;  /* 0x000000ffff907224 */ /* 0x000fe400078e0091 */
[----:B------:R-:W-:Y:S02]  /*57dc0*/  IMAD.MOV.U32 R145, RZ, RZ, R146 ;  /* 0x000000ffff917224 */ /* 0x000fe400078e0092 */
[----:B------:R-:W-:Y:S02]  /*57dd0*/  IMAD.MOV.U32 R146, RZ, RZ, R147 ;  /* 0x000000ffff927224 */ /* 0x000fe400078e0093 */
[----:B--2---:R-:W-:-:S02]  /*57de0*/  IMAD.MOV.U32 R147, RZ, RZ, R148 ;  /* 0x000000ffff937224 */ /* 0x004fc400078e0094 */
[----:B------:R-:W-:Y:S02]  /*57df0*/  IMAD.MOV.U32 R148, RZ, RZ, R149 ;  /* 0x000000ffff947224 */ /* 0x000fe400078e0095 */
[----:B------:R-:W-:Y:S02]  /*57e00*/  IMAD.MOV.U32 R149, RZ, RZ, R155 ;  /* 0x000000ffff957224 */ /* 0x000fe400078e009b */
[----:B------:R-:W-:Y:S02]  /*57e10*/  IMAD.MOV.U32 R155, RZ, RZ, R170 ;  /* 0x000000ffff9b7224 */ /* 0x000fe400078e00aa */
[----:B------:R-:W2:Y:S02]  /*57e20*/  LDL.LU R170, [R1+0x11e8] ;  /* 0x0011e80001aa7983 */ /* 0x000ea40000300800 */
[----:B--2---:R-:W-:Y:S02]  /*57e30*/  PRMT R170, R170, 0x5410, R142 ;  /* 0x00005410aaaa7816 */ /* 0x004fe4000000008e */
[----:B------:R-:W2:Y:S02]  /*57e40*/  LDL.LU R142, [R1+0xe88] ;  /* 0x000e8800018e7983 */ /* 0x000ea40000300800 */
[----:B--2---:R-:W-:-:S02]  /*57e50*/  LOP3.LUT R53, R142, 0xffff, RZ, 0xc0, !PT ;  /* 0x0000ffff8e357812 */ /* 0x004fc400078ec0ff */
[----:B------:R-:W2:Y:S02]  /*57e60*/  LDL.LU R142, [R1+0xe7c] ;  /* 0x000e7c00018e7983 */ /* 0x000ea40000300800 */
[----:B--2---:R-:W-:Y:S02]  /*57e70*/  LOP3.LUT R52, R142, 0xffff, RZ, 0xc0, !PT ;  /* 0x0000ffff8e347812 */ /* 0x004fe400078ec0ff */
[----:B------:R-:W2:Y:S02]  /*57e80*/  LDL.LU R142, [R1+0xe78] ;  /* 0x000e7800018e7983 */ /* 0x000ea40000300800 */
[----:B--2---:R-:W-:Y:S02]  /*57e90*/  LOP3.LUT R51, R142, 0xffff, RZ, 0xc0, !PT ;  /* 0x0000ffff8e337812 */ /* 0x004fe400078ec0ff */
[----:B------:R-:W2:Y:S02]  /*57ea0*/  LDL.LU R142, [R1+0xe70] ;  /* 0x000e7000018e7983 */ /* 0x000ea40000300800 */
[----:B--2---:R-:W-:-:S02]  /*57eb0*/  LOP3.LUT R50, R142, 0xffff, RZ, 0xc0, !PT ;  /* 0x0000ffff8e327812 */ /* 0x004fc400078ec0ff */
[----:B------:R-:W2:Y:S01]  /*57ec0*/  LDL.LU R142, [R1+0xe64] ;  /* 0x000e6400018e7983 */ /* 0x000ea20000300800 */
[----:B------:R-:W-:Y:S02]  /*57ed0*/  IMAD.MOV.U32 R134, RZ, RZ, R145 ;  /* 0x000000ffff867224 */ /* 0x000fe400078e0091 */
[----:B------:R-:W-:Y:S02]  /*57ee0*/  IMAD.MOV.U32 R135, RZ, RZ, R146 ;  /* 0x000000ffff877224 */ /* 0x000fe400078e0092 */
[----:B------:R-:W-:Y:S01]  /*57ef0*/  IMAD.MOV.U32 R138, RZ, RZ, R149 ;  /* 0x000000ffff8a7224 */ /* 0x000fe200078e0095 */
[----:B--2---:R-:W-:Y:S02]  /*57f00*/  LOP3.LUT R49, R142, 0xffff, RZ, 0xc0, !PT ;  /* 0x0000ffff8e317812 */ /* 0x004fe400078ec0ff */
[----:B------:R-:W2:Y:S04]  /*57f10*/  LDL.LU R142, [R1+0xe60] ;  /* 0x000e6000018e7983 */ /* 0x000ea80000300800 */
[----:B------:R-:W3:Y:S04]  /*57f20*/  LDL.LU R145, [R1+0xe84] ;  /* 0x000e840001917983 */ /* 0x000ee80000300800 */
[----:B------:R-:W4:Y:S04]  /*57f30*/  LDL.LU R146, [R1+0xe80] ;  /* 0x000e800001927983 */ /* 0x000f280000300800 */
[----:B------:R-:W3:Y:S01]  /*57f40*/  LDL.LU R149, [R1+0xe74] ;  /* 0x000e740001957983 */ /* 0x000ee20000300800 */
[----:B------:R-:W-:-:S02]  /*57f50*/  PRMT R140, R53, 0x3340, R50 ;  /* 0x00003340358c7816 */ /* 0x000fc40000000032 */
[----:B------:R-:W-:Y:S02]  /*57f60*/  SHF.R.U32.HI R139, RZ, 0x8, R50 ;  /* 0x00000008ff8b7819 */ /* 0x000fe40000011632 */
[----:B------:R-:W-:Y:S01]  /*57f70*/  SHF.R.U32.HI R50, RZ, 0x8, R51 ;  /* 0x00000008ff327819 */ /* 0x000fe20000011633 */
[----:B------:R-:W-:Y:S01]  /*57f80*/  IMAD.MOV.U32 R141, RZ, RZ, R144 ;  /* 0x000000ffff8d7224 */ /* 0x000fe200078e0090 */
[----:B------:R-:W-:Y:S01]  /*57f90*/  SHF.R.U32.HI R54, RZ, 0x8, R53 ;  /* 0x00000008ff367819 */ /* 0x000fe20000011635 */
[----:B------:R-:W-:Y:S01]  /*57fa0*/  IMAD.MOV.U32 R144, RZ, RZ, R156 ;  /* 0x000000ffff907224 */ /* 0x000fe200078e009c */
[----:B------:R-:W-:Y:S02]  /*57fb0*/  LOP3.LUT R50, R50, 0xffff, RZ, 0xc0, !PT ;  /* 0x0000ffff32327812 */ /* 0x000fe400078ec0ff */
[----:B------:R-:W-:Y:S01]  /*57fc0*/  SHF.R.U32.HI R53, RZ, 0x8, R52 ;  /* 0x00000008ff357819 */ /* 0x000fe20000011634 */
[----:B------:R-:W-:Y:S01]  /*57fd0*/  IMAD.MOV.U32 R136, RZ, RZ, R147 ;  /* 0x000000ffff887224 */ /* 0x000fe200078e0093 */
[--C-:B------:R-:W-:Y:S01]  /*57fe0*/  SHF.R.U32.HI R147, RZ, 0x8, R49.reuse ;  /* 0x00000008ff937819 */ /* 0x100fe20000011631 */
[----:B------:R-:W-:Y:S01]  /*57ff0*/  IMAD.MOV.U32 R137, RZ, RZ, R148 ;  /* 0x000000ffff897224 */ /* 0x000fe200078e0094 */
[----:B------:R-:W-:-:S02]  /*58000*/  PRMT R148, R52, 0x3340, R49 ;  /* 0x0000334034947816 */ /* 0x000fc40000000031 */
[----:B------:R-:W-:Y:S02]  /*58010*/  LOP3.LUT R49, R53, 0xffff, RZ, 0xc0, !PT ;  /* 0x0000ffff35317812 */ /* 0x000fe400078ec0ff */
[----:B------:R-:W-:Y:S01]  /*58020*/  LOP3.LUT R52, R150, 0xffff, RZ, 0xc0, !PT ;  /* 0x0000ffff96347812 */ /* 0x000fe200078ec0ff */
[----:B------:R-:W-:Y:S01]  /*58030*/  IMAD.MOV.U32 R150, RZ, RZ, R174 ;  /* 0x000000ffff967224 */ /* 0x000fe200078e00ae */
[----:B--2---:R-:W-:Y:S01]  /*58040*/  LOP3.LUT R48, R142, 0xffff, RZ, 0xc0, !PT ;  /* 0x0000ffff8e307812 */ /* 0x004fe200078ec0ff */
[----:B------:R-:W-:-:S03]  /*58050*/  IMAD.MOV.U32 R142, RZ, RZ, R155 ;  /* 0x000000ffff8e7224 */ /* 0x000fc600078e009b */
[--C-:B------:R-:W-:Y:S02]  /*58060*/  SHF.R.U32.HI R155, RZ, 0x8, R48.reuse ;  /* 0x00000008ff9b7819 */ /* 0x100fe40000011630 */
[----:B------:R-:W-:Y:S02]  /*58070*/  PRMT R156, R51, 0x3340, R48 ;  /* 0x00003340339c7816 */ /* 0x000fe40000000030 */
[----:B------:R-:W-:Y:S02]  /*58080*/  LOP3.LUT R155, R155, 0xffff, RZ, 0xc0, !PT ;  /* 0x0000ffff9b9b7812 */ /* 0x000fe400078ec0ff */
[----:B------:R-:W-:Y:S02]  /*58090*/  LOP3.LUT R48, R54, 0xffff, RZ, 0xc0, !PT ;  /* 0x0000ffff36307812 */ /* 0x000fe400078ec0ff */
[----:B----4-:R-:W-:Y:S01]  /*580a0*/  LOP3.LUT R54, R146, 0xffff, RZ, 0xc0, !PT ;  /* 0x0000ffff92367812 */ /* 0x010fe200078ec0ff */
[----:B------:R-:W-:Y:S01]  /*580b0*/  IMAD.MOV.U32 R146, RZ, RZ, R160 ;  /* 0x000000ffff927224 */ /* 0x000fe200078e00a0 */
[----:B------:R-:W-:Y:S01]  /*580c0*/  PRMT R155, R50, 0x3340, R155 ;  /* 0x00003340329b7816 */ /* 0x000fe2000000009b */
[----:B------:R-:W-:Y:S01]  /*580d0*/  IMAD.MOV.U32 R160, RZ, RZ, R168 ;  /* 0x000000ffffa07224 */ /* 0x000fe200078e00a8 */
[----:B------:R-:W-:Y:S01]  /*580e0*/  PRMT R50, R143, 0x5410, R142 ;  /* 0x000054108f327816 */ /* 0x000fe2000000008e */
[----:B------:R-:W-:Y:S01]  /*580f0*/  IMAD.MOV.U32 R143, RZ, RZ, R175 ;  /* 0x000000ffff8f7224 */ /* 0x000fe200078e00af */
[----:B------:R-:W2:Y:S04]  /*58100*/  LDL.LU R168, [R1+0xf0c] ;  /* 0x000f0c0001a87983 */ /* 0x000ea80000300800 */
[----:B------:R-:W2:Y:S01]  /*58110*/  LDL.LU R175, [R1+0x10fc] ;  /* 0x0010fc0001af7983 */ /* 0x000ea20000300800 */
[----:B------:R-:W-:-:S02]  /*58120*/  LOP3.LUT R51, R55, 0x300, RZ, 0xc0, !PT ;  /* 0x0000030037337812 */ /* 0x000fc400078ec0ff */
[----:B---3--:R-:W-:-:S03]  /*58130*/  LOP3.LUT R53, R149, 0xffff, RZ, 0xc0, !PT ;  /* 0x0000ffff95357812 */ /* 0x008fc600078ec0ff */
[----:B------:R-:W-:Y:S01]  /*58140*/  IMAD.IADD R0, R0, 0x1, R51 ;  /* 0x0000000100007824 */ /* 0x000fe200078e0233 */
[----:B------:R-:W-:Y:S01]  /*58150*/  LOP3.LUT R51, R151, 0xffff, RZ, 0xc0, !PT ;  /* 0x0000ffff97337812 */ /* 0x000fe200078ec0ff */
[----:B------:R-:W-:-:S03]  /*58160*/  IMAD.MOV.U32 R149, RZ, RZ, R172 ;  /* 0x000000ffff957224 */ /* 0x000fc600078e00ac */
[--C-:B------:R-:W-:Y:S02]  /*58170*/  PRMT R174, R54, 0x3340, R51.reuse ;  /* 0x0000334036ae7816 */ /* 0x100fe40000000033 */
[----:B------:R-:W-:Y:S02]  /*58180*/  SHF.R.U32.HI R172, RZ, 0x8, R51 ;  /* 0x00000008ffac7819 */ /* 0x000fe40000011633 */
[----:B------:R-:W-:Y:S02]  /*58190*/  PRMT R51, R166, 0x5410, R158 ;  /* 0x00005410a6337816 */ /* 0x000fe4000000009e */
[----:B------:R-:W3:Y:S04]  /*581a0*/  LDL.LU R158, [R1+0xf10] ;  /* 0x000f1000019e7983 */ /* 0x000ee80000300800 */
[----:B------:R-:W3:Y:S04]  /*581b0*/  LDL.LU R166, [R1+0x1100] ;  /* 0x0011000001a67983 */ /* 0x000ee80000300800 */
[----:B------:R-:W4:Y:S01]  /*581c0*/  LDL.LU R127, [R1+0xf14] ;  /* 0x000f1400017f7983 */ /* 0x000f220000300800 */
[----:B------:R-:W-:-:S03]  /*581d0*/  LOP3.LUT R139, R139, 0xffff, RZ, 0xc0, !PT ;  /* 0x0000ffff8b8b7812 */ /* 0x000fc600078ec0ff */
[----:B------:R-:W4:Y:S01]  /*581e0*/  LDL.LU R128, [R1+0x1104] ;  /* 0x0011040001807983 */ /* 0x000f220000300800 */
[----:B------:R-:W-:-:S03]  /*581f0*/  LOP3.LUT R147, R147, 0xffff, RZ, 0xc0, !PT ;  /* 0x0000ffff93937812 */ /* 0x000fc600078ec0ff */
[----:B------:R-:W4:Y:S01]  /*58200*/  LDL.LU R129, [R1+0xf18] ;  /* 0x000f180001817983 */ /* 0x000f220000300800 */
[----:B------:R-:W-:-:S03]  /*58210*/  PRMT R164, R164, 0x5410, R134 ;  /* 0x00005410a4a47816 */ /* 0x000fc60000000086 */
[----:B------:R-:W4:Y:S01]  /*58220*/  LDL.LU R130, [R1+0x1108] ;  /* 0x0011080001827983 */ /* 0x000f220000300800 */
[----:B------:R-:W-:-:S03]  /*58230*/  PRMT R161, R161, 0x5410, R135 ;  /* 0x00005410a1a17816 */ /* 0x000fc60000000087 */
[----:B------:R-:W4:Y:S01]  /*58240*/  LDL.LU R131, [R1+0xf04] ;  /* 0x000f040001837983 */ /* 0x000f220000300800 */
[----:B------:R-:W-:-:S03]  /*58250*/  IMAD.MOV.U32 R142, RZ, RZ, R171 ;  /* 0x000000ffff8e7224 */ /* 0x000fc600078e00ab */
[----:B------:R-:W4:Y:S01]  /*58260*/  LDL.LU R132, [R1+0x10f4] ;  /* 0x0010f40001847983 */ /* 0x000f220000300800 */
[----:B------:R-:W-:-:S03]  /*58270*/  PRMT R139, R48, 0x3340, R139 ;  /* 0x00003340308b7816 */ /* 0x000fc6000000008b */
[----:B------:R-:W4:Y:S01]  /*58280*/  LDL.LU R133, [R1+0xf08] ;  /* 0x000f080001857983 */ /* 0x000f220000300800 */
[----:B------:R-:W-:-:S03]  /*58290*/  PRMT R162, R162, 0x5410, R136 ;  /* 0x00005410a2a27816 */ /* 0x000fc60000000088 */
[----:B------:R-:W4:Y:S01]  /*582a0*/  LDL.LU R134, [R1+0x10f8] ;  /* 0x0010f80001867983 */ /* 0x000f220000300800 */
[----:B------:R-:W-:Y:S02]  /*582b0*/  PRMT R147, R49, 0x3340, R147 ;  /* 0x0000334031937816 */ /* 0x000fe40000000093 */
[----:B------:R-:W-:Y:S01]  /*582c0*/  PRMT R48, R137, 0x5410, R252 ;  /* 0x0000541089307816 */ /* 0x000fe200000000fc */
[----:B------:R-:W4:Y:S01]  /*582d0*/  LDL.LU R135, [R1+0xefc] ;  /* 0x000efc0001877983 */ /* 0x000f220000300800 */
[----:B------:R-:W-:-:S03]  /*582e0*/  PRMT R49, R141, 0x5410, R138 ;  /* 0x000054108d317816 */ /* 0x000fc6000000008a */
[----:B------:R-:W4:Y:S01]  /*582f0*/  LDL.LU R136, [R1+0x10ec] ;  /* 0x0010ec0001887983 */ /* 0x000f220000300800 */
[----:B------:R-:W-:-:S03]  /*58300*/  PRMT R160, R160, 0x5410, R142 ;  /* 0x00005410a0a07816 */ /* 0x000fc6000000008e */
[----:B------:R-:W4:Y:S04]  /*58310*/  LDL.LU R137, [R1+0xef0] ;  /* 0x000ef00001897983 */ /* 0x000f280000300800 */
[----:B------:R-:W4:Y:S04]  /*58320*/  LDL.LU R138, [R1+0x10e4] ;  /* 0x0010e400018a7983 */ /* 0x000f280000300800 */
[----:B------:R-:W4:Y:S04]  /*58330*/  LDL.LU R141, [R1+0xef4] ;  /* 0x000ef400018d7983 */ /* 0x000f280000300800 */
[----:B------:R-:W4:Y:S01]  /*58340*/  LDL.LU R142, [R1+0x10e8] ;  /* 0x0010e800018e7983 */ /* 0x000f220000300800 */
[----:B------:R-:W-:Y:S01]  /*58350*/  LOP3.LUT R56, R144, 0xffff, RZ, 0xc0, !PT ;  /* 0x0000ffff90387812 */ /* 0x000fe200078ec0ff */
[----:B------:R-:W-:Y:S01]  /*58360*/  IMAD.MOV.U32 R144, RZ, RZ, R165 ;  /* 0x000000ffff907224 */ /* 0x000fe200078e00a5 */
[----:B------:R-:W-:Y:S01]  /*58370*/  LOP3.LUT R55, R145, 0xffff, RZ, 0xc0, !PT ;  /* 0x0000ffff91377812 */ /* 0x000fe200078ec0ff */
[----:B------:R-:W-:Y:S01]  /*58380*/  IMAD.MOV.U32 R151, RZ, RZ, R163 ;  /* 0x000000ffff977224 */ /* 0x000fe200078e00a3 */
[----:B------:R-:W-:-:S02]  /*58390*/  SHF.R.U32.HI R57, RZ, 0x8, R56 ;  /* 0x00000008ff397819 */ /* 0x000fc40000011638 */
[--C-:B------:R-:W-:Y:S02]  /*583a0*/  PRMT R165, R56, 0x3340, R53.reuse ;  /* 0x0000334038a57816 */ /* 0x100fe40000000035 */
[----:B------:R-:W-:Y:S01]  /*583b0*/  SHF.R.U32.HI R163, RZ, 0x8, R53 ;  /* 0x00000008ffa37819 */ /* 0x000fe20000011635 */
[----:B------:R-:W-:Y:S01]  /*583c0*/  IMAD.MOV.U32 R145, RZ, RZ, R173 ;  /* 0x000000ffff917224 */ /* 0x000fe200078e00ad */
[----:B------:R-:W-:Y:S02]  /*583d0*/  SHF.R.U32.HI R53, RZ, 0x8, R54 ;  /* 0x00000008ff357819 */ /* 0x000fe40000011636 */
[----:B------:R-:W-:Y:S02]  /*583e0*/  SHF.R.U32.HI R56, RZ, 0x8, R55 ;  /* 0x00000008ff387819 */ /* 0x000fe40000011637 */
[--C-:B------:R-:W-:Y:S02]  /*583f0*/  SHF.R.U32.HI R171, RZ, 0x8, R52.reuse ;  /* 0x00000008ffab7819 */ /* 0x100fe40000011634 */
[----:B------:R-:W-:-:S02]  /*58400*/  PRMT R173, R55, 0x3340, R52 ;  /* 0x0000334037ad7816 */ /* 0x000fc40000000034 */
[----:B------:R-:W-:Y:S02]  /*58410*/  LOP3.LUT R52, R57, 0xffff, RZ, 0xc0, !PT ;  /* 0x0000ffff39347812 */ /* 0x000fe400078ec0ff */
[----:B------:R-:W-:Y:S02]  /*58420*/  LOP3.LUT R163, R163, 0xffff, RZ, 0xc0, !PT ;  /* 0x0000ffffa3a37812 */ /* 0x000fe400078ec0ff */
        /* <DEDUP_REMOVED lines=10> */
[----:B------:R-:W-:Y:S02]  /*584d0*/  PRMT R55, R152, 0x5410, R151 ;  /* 0x0000541098377816 */ /* 0x000fe40000000097 */
[----:B------:R-:W-:Y:S02]  /*584e0*/  PRMT R56, R154, 0x5410, R153 ;  /* 0x000054109a387816 */ /* 0x000fe40000000099 */
[----:B------:R-:W-:Y:S02]  /*584f0*/  PRMT R57, R159, 0x5410, R157 ;  /* 0x000054109f397816 */ /* 0x000fe4000000009d */
[----:B--2---:R-:W-:Y:S02]  /*58500*/  PRMT R58, R175, 0x5410, R168 ;  /* 0x00005410af3a7816 */ /* 0x004fe400000000a8 */
        /* <DEDUP_REMOVED lines=9> */
[----:B------:R-:W2:Y:S01]  /*585a0*/  LDL.LU R152, [R1+0x10d0] ;  /* 0x0010d00001987983 */ /* 0x000ea20000300800 */
[----:B---3--:R-:W-:-:S03]  /*585b0*/  PRMT R59, R166, 0x5410, R158 ;  /* 0x00005410a63b7816 */ /* 0x008fc6000000009e */
[----:B------:R-:W3:Y:S04]  /*585c0*/  LDL.LU R153, [R1+0xec4] ;  /* 0x000ec40001997983 */ /* 0x000ee80000300800 */
[----:B------:R-:W3:Y:S04]  /*585d0*/  LDL.LU R154, [R1+0x10bc] ;  /* 0x0010bc00019a7983 */ /* 0x000ee80000300800 */
[----:B------:R-:W3:Y:S04]  /*585e0*/  LDL.LU R157, [R1+0xebc] ;  /* 0x000ebc00019d7983 */ /* 0x000ee80000300800 */
[----:B------:R-:W3:Y:S04]  /*585f0*/  LDL.LU R159, [R1+0x10b4] ;  /* 0x0010b400019f7983 */ /* 0x000ee80000300800 */
[----:B------:R-:W3:Y:S04]  /*58600*/  LDL.LU R158, [R1+0xec0] ;  /* 0x000ec000019e7983 */ /* 0x000ee80000300800 */
[----:B------:R-:W3:Y:S01]  /*58610*/  LDL.LU R166, [R1+0x10b8] ;  /* 0x0010b80001a67983 */ /* 0x000ee20000300800 */
[----:B----4-:R-:W-:-:S02]  /*58620*/  PRMT R60, R128, 0x5410, R127 ;  /* 0x00005410803c7816 */ /* 0x010fc4000000007f */
[----:B------:R-:W-:Y:S02]  /*58630*/  PRMT R61, R130, 0x5410, R129 ;  /* 0x00005410823d7816 */ /* 0x000fe40000000081 */
[----:B------:R-:W-:Y:S02]  /*58640*/  PRMT R62, R132, 0x5410, R131 ;  /* 0x00005410843e7816 */ /* 0x000fe40000000083 */
[----:B------:R-:W-:Y:S02]  /*58650*/  PRMT R63, R134, 0x5410, R133 ;  /* 0x00005410863f7816 */ /* 0x000fe40000000085 */
[----:B------:R-:W-:Y:S02]  /*58660*/  PRMT R64, R136, 0x5410, R135 ;  /* 0x0000541088407816 */ /* 0x000fe40000000087 */
[----:B------:R-:W-:Y:S02]  /*58670*/  PRMT R65, R138, 0x5410, R137 ;  /* 0x000054108a417816 */ /* 0x000fe40000000089 */
[----:B------:R-:W-:-:S02]  /*58680*/  PRMT R66, R142, 0x5410, R141 ;  /* 0x000054108e427816 */ /* 0x000fc4000000008d */
[----:B--2---:R-:W-:Y:S02]  /*58690*/  PRMT R67, R175, 0x5410, R168 ;  /* 0x00005410af437816 */ /* 0x004fe400000000a8 */
[----:B------:R-:W2:Y:S04]  /*586a0*/  LDL.LU R168, [R1+0xeb0] ;  /* 0x000eb00001a87983 */ /* 0x000ea80000300800 */
[----:B------:R-:W2:Y:S04]  /*586b0*/  LDL.LU R175, [R1+0x10b0] ;  /* 0x0010b00001af7983 */ /* 0x000ea80000300800 */
        /* <DEDUP_REMOVED lines=12> */
[----:B---3--:R-:W-:-:S03]  /*58780*/  PRMT R74, R166, 0x5410, R158 ;  /* 0x00005410a64a7816 */ /* 0x008fc6000000009e */
[----:B------:R-:W3:Y:S04]  /*58790*/  LDL.LU R142, [R1+0x1060] ;  /* 0x00106000018e7983 */ /* 0x000ee80000300800 */
[----:B------:R-:W4:Y:S04]  /*587a0*/  LDL.LU R158, [R1+0xe8c] ;  /* 0x000e8c00019e7983 */ /* 0x000f280000300800 */
[----:B------:R-:W4:Y:S01]  /*587b0*/  LDL.LU R166, [R1+0x1054] ;  /* 0x0010540001a67983 */ /* 0x000f220000300800 */
[----:B------:R-:W-:Y:S02]  /*587c0*/  PRMT R68, R144, 0x5410, R143 ;  /* 0x0000541090447816 */ /* 0x000fe4000000008f */
[----:B------:R-:W-:Y:S01]  /*587d0*/  PRMT R69, R146, 0x5410, R145 ;  /* 0x0000541092457816 */ /* 0x000fe20000000091 */
[----:B------:R-:W3:Y:S01]  /*587e0*/  LDL.LU R143, [R1+0xef8] ;  /* 0x000ef800018f7983 */ /* 0x000ee20000300800 */
[----:B------:R-:W-:-:S03]  /*587f0*/  PRMT R70, R150, 0x5410, R149 ;  /* 0x0000541096467816 */ /* 0x000fc60000000095 */
[----:B------:R-:W3:Y:S01]  /*58800*/  LDL.LU R144, [R1+0x10c0] ;  /* 0x0010c00001907983 */ /* 0x000ee20000300800 */
[----:B------:R-:W-:-:S03]  /*58810*/  PRMT R71, R152, 0x5410, R151 ;  /* 0x0000541098477816 */ /* 0x000fc60000000097 */
[----:B------:R-:W3:Y:S04]  /*58820*/  LDL.LU R145, [R1+0xed0] ;  /* 0x000ed00001917983 */ /* 0x000ee80000300800 */
[----:B------:R-:W3:Y:S01]  /*58830*/  LDL.LU R146, [R1+0x109c] ;  /* 0x00109c0001927983 */ /* 0x000ee20000300800 */
[----:B------:R-:W-:-:S03]  /*58840*/  PRMT R72, R154, 0x5410, R153 ;  /* 0x000054109a487816 */ /* 0x000fc60000000099 */
[----:B------:R-:W3:Y:S04]  /*58850*/  LDL.LU R149, [R1+0xed4] ;  /* 0x000ed40001957983 */ /* 0x000ee80000300800 */
[----:B------:R-:W3:Y:S01]  /*58860*/  LDL.LU R150, [R1+0x1094] ;  /* 0x0010940001967983 */ /* 0x000ee20000300800 */
[----:B------:R-:W-:-:S03]  /*58870*/  PRMT R73, R159, 0x5410, R157 ;  /* 0x000054109f497816 */ /* 0x000fc6000000009d */
[----:B------:R-:W3:Y:S04]  /*58880*/  LDL.LU R151, [R1+0xec8] ;  /* 0x000ec80001977983 */ /* 0x000ee80000300800 */
[----:B------:R-:W3:Y:S04]  /*58890*/  LDL.LU R152, [R1+0x1088] ;  /* 0x0010880001987983 */ /* 0x000ee80000300800 */
[----:B------:R-:W3:Y:S04]  /*588a0*/  LDL.LU R153, [R1+0xecc] ;  /* 0x000ecc0001997983 */ /* 0x000ee80000300800 */
[----:B------:R-:W3:Y:S04]  /*588b0*/  LDL.LU R154, [R1+0x1084] ;  /* 0x00108400019a7983 */ /* 0x000ee80000300800 */
[----:B------:R-:W3:Y:S04]  /*588c0*/  LDL.LU R157, [R1+0xea0] ;  /* 0x000ea000019d7983 */ /* 0x000ee80000300800 */
[----:B------:R-:W3:Y:S01]  /*588d0*/  LDL.LU R159, [R1+0x1058] ;  /* 0x00105800019f7983 */ /* 0x000ee20000300800 */
[----:B--2---:R-:W-:-:S03]  /*588e0*/  PRMT R75, R175, 0x5410, R168 ;  /* 0x00005410af4b7816 */ /* 0x004fc600000000a8 */
[----:B------:R-:W2:Y:S04]  /*588f0*/  LDL.LU R168, [R1+0xea4] ;  /* 0x000ea40001a87983 */ /* 0x000ea80000300800 */
[----:B------:R-:W2:Y:S01]  /*58900*/  LDL.LU R175, [R1+0x1050] ;  /* 0x0010500001af7983 */ /* 0x000ea20000300800 */
[----:B----4-:R-:W-:-:S03]  /*58910*/  PRMT R83, R166, 0x5410, R158 ;  /* 0x00005410a6537816 */ /* 0x010fc6000000009e */
[----:B------:R-:W4:Y:S04]  /*58920*/  LDL.LU R158, [R1+0xe9c] ;  /* 0x000e9c00019e7983 */ /* 0x000f280000300800 */
[----:B------:R-:W4:Y:S01]  /*58930*/  LDL.LU R166, [R1+0x1044] ;  /* 0x0010440001a67983 */ /* 0x000f220000300800 */
[----:B------:R-:W-:-:S03]  /*58940*/  PRMT R76, R129, 0x5410, R128 ;  /* 0x00005410814c7816 */ /* 0x000fc60000000080 */
[----:B------:R-:W4:Y:S01]  /*58950*/  LDL.LU R127, [R1+0xf60] ;  /* 0x000f6000017f7983 */ /* 0x000f220000300800 */
[----:B------:R-:W-:-:S03]  /*58960*/  PRMT R77, R131, 0x5410, R130 ;  /* 0x00005410834d7816 */ /* 0x000fc60000000082 */
[----:B------:R-:W4:Y:S01]  /*58970*/  LDL.LU R128, [R1+0x1148] ;  /* 0x0011480001807983 */ /* 0x000f220000300800 */
[----:B------:R-:W-:-:S03]  /*58980*/  PRMT R78, R133, 0x5410, R132 ;  /* 0x00005410854e7816 */ /* 0x000fc60000000084 */
[----:B------:R-:W4:Y:S01]  /*58990*/  LDL.LU R129, [R1+0xf64] ;  /* 0x000f640001817983 */ /* 0x000f220000300800 */
[----:B------:R-:W-:-:S03]  /*589a0*/  PRMT R79, R135, 0x5410, R134 ;  /* 0x00005410874f7816 */ /* 0x000fc60000000086 */
[----:B------:R-:W4:Y:S04]  /*589b0*/  LDL.LU R130, [R1+0x1144] ;  /* 0x0011440001827983 */ /* 0x000f280000300800 */
[----:B------:R-:W4:Y:S01]  /*589c0*/  LDL.LU R131, [R1+0xf54] ;  /* 0x000f540001837983 */ /* 0x000f220000300800 */
[----:B------:R-:W-:-:S03]  /*589d0*/  PRMT R80, R137, 0x5410, R136 ;  /* 0x0000541089507816 */ /* 0x000fc60000000088 */
[----:B------:R-:W4:Y:S04]  /*589e0*/  LDL.LU R132, [R1+0x1134] ;  /* 0x0011340001847983 */ /* 0x000f280000300800 */
[----:B------:R-:W4:Y:S01]  /*589f0*/  LDL.LU R133, [R1+0xf5c] ;  /* 0x000f5c0001857983 */ /* 0x000f220000300800 */
[----:B------:R-:W-:-:S03]  /*58a00*/  PRMT R81, R141, 0x5410, R138 ;  /* 0x000054108d517816 */ /* 0x000fc6000000008a */
[----:B------:R-:W4:Y:S04]  /*58a10*/  LDL.LU R134, [R1+0x1130] ;  /* 0x0011300001867983 */ /* 0x000f280000300800 */
[----:B------:R-:W4:Y:S01]  /*58a20*/  LDL.LU R135, [R1+0xf50] ;  /* 0x000f500001877983 */ /* 0x000f220000300800 */
[----:B---3--:R-:W-:-:S03]  /*58a30*/  PRMT R82, R142, 0x5410, R167 ;  /* 0x000054108e527816 */ /* 0x008fc600000000a7 */
[----:B------:R-:W3:Y:S04]  /*58a40*/  LDL.LU R136, [R1+0x1124] ;  /* 0x0011240001887983 */ /* 0x000ee80000300800 */
[----:B------:R-:W3:Y:S04]  /*58a50*/  LDL.LU R137, [R1+0xf3c] ;  /* 0x000f3c0001897983 */ /* 0x000ee80000300800 */
[----:B------:R-:W3:Y:S04]  /*58a60*/  LDL.LU R138, [R1+0x10f0] ;  /* 0x0010f000018a7983 */ /* 0x000ee80000300800 */
[----:B------:R-:W3:Y:S04]  /*58a70*/  LDL.LU R141, [R1+0xf38] ;  /* 0x000f3800018d7983 */ /* 0x000ee80000300800 */
[----:B------:R-:W3:Y:S01]  /*58a80*/  LDL.LU R142, [R1+0x10dc] ;  /* 0x0010dc00018e7983 */ /* 0x000ee20000300800 */
[----:B------:R-:W-:-:S02]  /*58a90*/  PRMT R88, R144, 0x5410, R143 ;  /* 0x0000541090587816 */ /* 0x000fc4000000008f */
[----:B------:R-:W-:Y:S02]  /*58aa0*/  PRMT R89, R146, 0x5410, R145 ;  /* 0x0000541092597816 */ /* 0x000fe40000000091 */
[----:B------:R-:W-:Y:S02]  /*58ab0*/  PRMT R90, R150, 0x5410, R149 ;  /* 0x00005410965a7816 */ /* 0x000fe40000000095 */
[----:B------:R-:W-:Y:S02]  /*58ac0*/  PRMT R84, R152, 0x5410, R151 ;  /* 0x0000541098547816 */ /* 0x000fe40000000097 */
[----:B------:R-:W-:Y:S02]  /*58ad0*/  PRMT R85, R154, 0x5410, R153 ;  /* 0x000054109a557816 */ /* 0x000fe40000000099 */
[----:B------:R-:W-:Y:S02]  /*58ae0*/  PRMT R86, R159, 0x5410, R157 ;  /* 0x000054109f567816 */ /* 0x000fe4000000009d */
[----:B--2---:R-:W-:-:S02]  /*58af0*/  PRMT R87, R175, 0x5410, R168 ;  /* 0x00005410af577816 */ /* 0x004fc400000000a8 */
        /* <DEDUP_REMOVED lines=14> */
[----:B----4-:R-:W-:-:S03]  /*58be0*/  PRMT R91, R166, 0x5410, R158 ;  /* 0x00005410a65b7816 */ /* 0x010fc6000000009e */
[----:B------:R-:W4:Y:S04]  /*58bf0*/  LDL.LU R158, [R1+0xf6c] ;  /* 0x000f6c00019e7983 */ /* 0x000f280000300800 */
[----:B------:R-:W4:Y:S01]  /*58c00*/  LDL.LU R166, [R1+0x1154] ;  /* 0x0011540001a67983 */ /* 0x000f220000300800 */
[----:B------:R-:W-:Y:S02]  /*58c10*/  PRMT R96, R128, 0x5410, R127 ;  /* 0x0000541080607816 */ /* 0x000fe4000000007f */
[----:B------:R-:W-:Y:S02]  /*58c20*/  PRMT R97, R130, 0x5410, R129 ;  /* 0x0000541082617816 */ /* 0x000fe40000000081 */
[----:B------:R-:W-:Y:S02]  /*58c30*/  PRMT R98, R132, 0x5410, R131 ;  /* 0x0000541084627816 */ /* 0x000fe40000000083 */
[----:B------:R-:W-:-:S02]  /*58c40*/  PRMT R92, R134, 0x5410, R133 ;  /* 0x00005410865c7816 */ /* 0x000fc40000000085 */
[----:B---3--:R-:W-:Y:S02]  /*58c50*/  PRMT R93, R136, 0x5410, R135 ;  /* 0x00005410885d7816 */ /* 0x008fe40000000087 */
[----:B------:R-:W-:Y:S02]  /*58c60*/  PRMT R94, R138, 0x5410, R137 ;  /* 0x000054108a5e7816 */ /* 0x000fe40000000089 */
[----:B------:R-:W-:Y:S02]  /*58c70*/  PRMT R95, R142, 0x5410, R141 ;  /* 0x000054108e5f7816 */ /* 0x000fe4000000008d */
[----:B--2---:R-:W-:Y:S02]  /*58c80*/  PRMT R99, R175, 0x5410, R168 ;  /* 0x00005410af637816 */ /* 0x004fe400000000a8 */
[----:B------:R-:W2:Y:S04]  /*58c90*/  LDL.LU R168, [R1+0xf00] ;  /* 0x000f000001a87983 */ /* 0x000ea80000300800 */
        /* <DEDUP_REMOVED lines=14> */
[----:B----4-:R-:W-:-:S03]  /*58d80*/  PRMT R103, R166, 0x5410, R158 ;  /* 0x00005410a6677816 */ /* 0x010fc6000000009e */
[----:B------:R-:W4:Y:S04]  /*58d90*/  LDL.LU R142, [R1+0x1170] ;  /* 0x00117000018e7983 */ /* 0x000f280000300800 */
[----:B------:R-:W3:Y:S04]  /*58da0*/  LDL.LU R158, [R1+0xf2c] ;  /* 0x000f2c00019e7983 */ /* 0x000ee80000300800 */
[----:B------:R-:W3:Y:S01]  /*58db0*/  LDL.LU R166, [R1+0x1070] ;  /* 0x0010700001a67983 */ /* 0x000ee20000300800 */
[----:B------:R-:W-:Y:S02]  /*58dc0*/  PRMT R104, R144, 0x5410, R143 ;  /* 0x0000541090687816 */ /* 0x000fe4000000008f */
[----:B------:R-:W-:Y:S01]  /*58dd0*/  PRMT R105, R146, 0x5410, R145 ;  /* 0x0000541092697816 */ /* 0x000fe20000000091 */
        /* <DEDUP_REMOVED lines=11> */
[----:B------:R-:W4:Y:S04]  /*58e90*/  LDL.LU R152, [R1+0x119c] ;  /* 0x00119c0001987983 */ /* 0x000f280000300800 */
[----:B------:R-:W4:Y:S04]  /*58ea0*/  LDL.LU R153, [R1+0xfb8] ;  /* 0x000fb80001997983 */ /* 0x000f280000300800 */
[----:B------:R-:W4:Y:S04]  /*58eb0*/  LDL.LU R154, [R1+0x118c] ;  /* 0x00118c00019a7983 */ /* 0x000f280000300800 */
[----:B------:R-:W4:Y:S04]  /*58ec0*/  LDL.LU R157, [R1+0xfbc] ;  /* 0x000fbc00019d7983 */ /* 0x000f280000300800 */
[----:B------:R-:W4:Y:S04]  /*58ed0*/  LDL.LU R159, [R1+0x1190] ;  /* 0x00119000019f7983 */ /* 0x000f280000300800 */
[----:B------:R-:W-:Y:S01]  /*58ee0*/  STSM.16.M88.4 [R0], R48 ;  /* 0x0000003000007844 */ /* 0x000fe20000000200 */
[----:B------:R-:W-:-:S04]  /*58ef0*/  LOP3.LUT R252, R125, 0x7f, RZ, 0xc0, !PT ;  /* 0x0000007f7dfc7812 */ /* 0x000fc800078ec0ff */
[----:B------:R-:W-:Y:S01]  /*58f00*/  LEA R252, R252, UR58, 0x4 ;  /* 0x0000003afcfc7c11 */ /* 0x000fe2000f8e20ff */
[----:B------:R-:W-:Y:S06]  /*58f10*/  BAR.SYNC.DEFER_BLOCKING 0x0 ;  /* 0x0000000000007b1d */ /* 0x000fec0000010000 */
[----:B------:R-:W1:Y:S02]  /*58f20*/  LDS.128 R48, [R252] ;  /* 0x00000000fc307984 */ /* 0x000e640000000c00 */
[----:B------:R-:W-:Y:S06]  /*58f30*/  BAR.SYNC.DEFER_BLOCKING 0x0 ;  /* 0x0000000000007b1d */ /* 0x000fec0000010000 */
[----:B------:R-:W-:Y:S02]  /*58f40*/  STSM.16.M88.4 [R0], R52 ;  /* 0x0000003400007844 */ /* 0x000fe40000000200 */
[----:B------:R-:W-:Y:S06]  /*58f50*/  BAR.SYNC.DEFER_BLOCKING 0x0 ;  /* 0x0000000000007b1d */ /* 0x000fec0000010000 */
[----:B------:R-:W1:Y:S02]  /*58f60*/  LDS.128 R52, [R252] ;  /* 0x00000000fc347984 */ /* 0x000e640000000c00 */
[----:B------:R-:W-:Y:S01]  /*58f70*/  BAR.SYNC.DEFER_BLOCKING 0x0 ;  /* 0x0000000000007b1d */ /* 0x000fe20000010000 */
[----:B--2---:R-:W-:-:S05]  /*58f80*/  PRMT R107, R175, 0x5410, R168 ;  /* 0x00005410af6b7816 */ /* 0x004fca00000000a8 */
[----:B------:R-:W2:Y:S04]  /*58f90*/  LDL.LU R168, [R1+0xfb4] ;  /* 0x000fb40001a87983 */ /* 0x000ea80000300800 */
[----:B------:R-:W2:Y:S04]  /*58fa0*/  LDL.LU R175, [R1+0x1188] ;  /* 0x0011880001af7983 */ /* 0x000ea80000300800 */
[----:B------:R-:W-:Y:S01]  /*58fb0*/  STSM.16.M88.4 [R0], R56 ;  /* 0x0000003800007844 */ /* 0x000fe20000000200 */
[----:B------:R-:W-:Y:S06]  /*58fc0*/  BAR.SYNC.DEFER_BLOCKING 0x0 ;  /* 0x0000000000007b1d */ /* 0x000fec0000010000 */
[----:B------:R-:W1:Y:S02]  /*58fd0*/  LDS.128 R56, [R252] ;  /* 0x00000000fc387984 */ /* 0x000e640000000c00 */
[----:B------:R-:W-:Y:S01]  /*58fe0*/  BAR.SYNC.DEFER_BLOCKING 0x0 ;  /* 0x0000000000007b1d */ /* 0x000fe20000010000 */
[----:B---3--:R-:W-:-:S05]  /*58ff0*/  PRMT R115, R166, 0x5410, R158 ;  /* 0x00005410a6737816 */ /* 0x008fca000000009e */
[----:B------:R-:W3:Y:S04]  /*59000*/  LDL.LU R158, [R1+0xf4c] ;  /* 0x000f4c00019e7983 */ /* 0x000ee80000300800 */
[----:B------:R-:W3:Y:S04]  /*59010*/  LDL.LU R166, [R1+0x1078] ;  /* 0x0010780001a67983 */ /* 0x000ee80000300800 */
[----:B------:R-:W-:Y:S01]  /*59020*/  STSM.16.M88.4 [R0], R60 ;  /* 0x0000003c00007844 */ /* 0x000fe20000000200 */
[----:B------:R-:W-:Y:S06]  /*59030*/  BAR.SYNC.DEFER_BLOCKING 0x0 ;  /* 0x0000000000007b1d */ /* 0x000fec0000010000 */
[----:B------:R-:W1:Y:S02]  /*59040*/  LDS.128 R60, [R252] ;  /* 0x00000000fc3c7984 */ /* 0x000e640000000c00 */
[----:B------:R-:W-:Y:S06]  /*59050*/  BAR.SYNC.DEFER_BLOCKING 0x0 ;  /* 0x0000000000007b1d */ /* 0x000fec0000010000 */
[----:B------:R-:W-:Y:S02]  /*59060*/  STSM.16.M88.4 [R0], R64 ;  /* 0x0000004000007844 */ /* 0x000fe40000000200 */
[----:B------:R-:W-:Y:S01]  /*59070*/  BAR.SYNC.DEFER_BLOCKING 0x0 ;  /* 0x0000000000007b1d */ /* 0x000fe20000010000 */
[----:B------:R-:W-:-:S02]  /*59080*/  PRMT R113, R130, 0x5410, R129 ;  /* 0x0000541082717816 */ /* 0x000fc40000000081 */
[----:B------:R-:W-:Y:S02]  /*59090*/  PRMT R114, R132, 0x5410, R131 ;  /* 0x0000541084727816 */ /* 0x000fe40000000083 */
[----:B------:R-:W-:Y:S01]  /*590a0*/  PRMT R108, R134, 0x5410, R133 ;  /* 0x00005410866c7816 */ /* 0x000fe20000000085 */
[----:B------:R-:W3:Y:S04]  /*590b0*/  LDL.LU R129, [R1+0xfe4] ;  /* 0x000fe40001817983 */ /* 0x000ee80000300800 */
[----:B------:R-:W3:Y:S01]  /*590c0*/  LDL.LU R130, [R1+0x11b4] ;  /* 0x0011b40001827983 */ /* 0x000ee20000300800 */
[----:B------:R-:W-:-:S03]  /*590d0*/  PRMT R109, R136, 0x5410, R135 ;  /* 0x00005410886d7816 */ /* 0x000fc60000000087 */
[----:B------:R-:W3:Y:S04]  /*590e0*/  LDL.LU R131, [R1+0xfe8] ;  /* 0x000fe80001837983 */ /* 0x000ee80000300800 */
[----:B------:R-:W3:Y:S04]  /*590f0*/  LDL.LU R132, [R1+0x11b8] ;  /* 0x0011b80001847983 */ /* 0x000ee80000300800 */
[----:B------:R-:W1:Y:S01]  /*59100*/  LDS.128 R64, [R252] ;  /* 0x00000000fc407984 */ /* 0x000e620000000c00 */
[----:B------:R-:W-:Y:S01]  /*59110*/  BAR.SYNC.DEFER_BLOCKING 0x0 ;  /* 0x0000000000007b1d */ /* 0x000fe20000010000 */
[----:B------:R-:W-:-:S05]  /*59120*/  PRMT R110, R138, 0x5410, R137 ;  /* 0x000054108a6e7816 */ /* 0x000fca0000000089 */
[----:B------:R-:W3:Y:S04]  /*59130*/  LDL.LU R133, [R1+0xfec] ;  /* 0x000fec0001857983 */ /* 0x000ee80000300800 */
[----:B------:R-:W3:Y:S04]  /*59140*/  LDL.LU R134, [R1+0x11bc] ;  /* 0x0011bc0001867983 */ /* 0x000ee80000300800 */
[----:B------:R-:W3:Y:S04]  /*59150*/  LDL.LU R135, [R1+0xfd4] ;  /* 0x000fd40001877983 */ /* 0x000ee80000300800 */
[----:B------:R-:W3:Y:S04]  /*59160*/  LDL.LU R136, [R1+0x11a4] ;  /* 0x0011a40001887983 */ /* 0x000ee80000300800 */
[----:B------:R-:W3:Y:S04]  /*59170*/  LDL.LU R137, [R1+0xfd8] ;  /* 0x000fd80001897983 */ /* 0x000ee80000300800 */
[----:B------:R-:W3:Y:S04]  /*59180*/  LDL.LU R138, [R1+0x11a8] ;  /* 0x0011a800018a7983 */ /* 0x000ee80000300800 */
[----:B------:R-:W-:Y:S01]  /*59190*/  STSM.16.M88.4 [R0], R68 ;  /* 0x0000004400007844 */ /* 0x000fe20000000200 */
        /* <DEDUP_REMOVED lines=10> */
[----:B----4-:R-:W-:-:S02]  /*59240*/  PRMT R111, R142, 0x5410, R141 ;  /* 0x000054108e6f7816 */ /* 0x010fc4000000008d */
[----:B------:R-:W-:Y:S02]  /*59250*/  PRMT R120, R144, 0x5410, R143 ;  /* 0x0000541090787816 */ /* 0x000fe4000000008f */
[----:B------:R-:W-:Y:S01]  /*59260*/  PRMT R121, R146, 0x5410, R145 ;  /* 0x0000541092797816 */ /* 0x000fe20000000091 */
[----:B------:R-:W4:Y:S04]  /*59270*/  LDL.LU R141, [R1+0xfe0] ;  /* 0x000fe000018d7983 */ /* 0x000f280000300800 */
[----:B------:R-:W4:Y:S04]  /*59280*/  LDL.LU R142, [R1+0x11b0] ;  /* 0x0011b000018e7983 */ /* 0x000f280000300800 */
[----:B------:R-:W4:Y:S04]  /*59290*/  LDL.LU R143, [R1+0xf58] ;  /* 0x000f5800018f7983 */ /* 0x000f280000300800 */
[----:B------:R-:W4:Y:S04]  /*592a0*/  LDL.LU R144, [R1+0x1080] ;  /* 0x0010800001907983 */ /* 0x000f280000300800 */
[----:B------:R-:W-:Y:S01]  /*592b0*/  STSM.16.M88.4 [R0], R76 ;  /* 0x0000004c00007844 */ /* 0x000fe20000000200 */
[----:B------:R-:W-:Y:S01]  /*592c0*/  BAR.SYNC.DEFER_BLOCKING 0x0 ;  /* 0x0000000000007b1d */ /* 0x000fe20000010000 */
[----:B------:R-:W-:-:S05]  /*592d0*/  PRMT R122, R150, 0x5410, R149 ;  /* 0x00005410967a7816 */ /* 0x000fca0000000095 */
[----:B------:R-:W4:Y:S04]  /*592e0*/  LDL.LU R145, [R1+0x1004] ;  /* 0x0010040001917983 */ /* 0x000f280000300800 */
        /* <DEDUP_REMOVED lines=13> */
[----:B------:R-:W3:Y:S04]  /*593c0*/  LDL.LU R158, [R1+0x1000] ;  /* 0x00100000019e7983 */ /* 0x000ee80000300800 */
[----:B------:R-:W3:Y:S04]  /*593d0*/  LDL.LU R166, [R1+0x11dc] ;  /* 0x0011dc0001a67983 */ /* 0x000ee80000300800 */
[----:B------:R-:W1:Y:S01]  /*593e0*/  LDS.128 R76, [R252] ;  /* 0x00000000fc4c7984 */ /* 0x000e620000000c00 */
[----:B------:R-:W-:Y:S06]  /*593f0*/  BAR.SYNC.DEFER_BLOCKING 0x0 ;  /* 0x0000000000007b1d */ /* 0x000fec0000010000 */
[----:B------:R-:W-:Y:S02]  /*59400*/  STSM.16.M88.4 [R0], R80 ;  /* 0x0000005000007844 */ /* 0x000fe40000000200 */
[----:B------:R-:W-:Y:S06]  /*59410*/  BAR.SYNC.DEFER_BLOCKING 0x0 ;  /* 0x0000000000007b1d */ /* 0x000fec0000010000 */
[----:B------:R-:W1:Y:S02]  /*59420*/  LDS.128 R80, [R252] ;  /* 0x00000000fc507984 */ /* 0x000e640000000c00 */
        /* <DEDUP_REMOVED lines=11> */
[----:B------:R-:W2:Y:S01]  /*594e0*/  LDL.LU R175, [R1+0x11c0] ;  /* 0x0011c00001af7983 */ /* 0x000ea20000300800 */
[----:B------:R-:W-:-:S03]  /*594f0*/  PRMT R112, R128, 0x5410, R127 ;  /* 0x0000541080707816 */ /* 0x000fc6000000007f */
[----:B------:R-:W-:Y:S01]  /*59500*/  STSM.16.M88.4 [R0], R92 ;  /* 0x0000005c00007844 */ /* 0x000fe20000000200 */
[----:B------:R-:W-:Y:S01]  /*59510*/  BAR.SYNC.DEFER_BLOCKING 0x0 ;  /* 0x0000000000007b1d */ /* 0x000fe20000010000 */
[----:B------:R-:W-:-:S05]  /*59520*/  PRMT R124, R136, 0x5410, R135 ;  /* 0x00005410887c7816 */ /* 0x000fca0000000087 */
[----:B0-----:R-:W2:Y:S04]  /*59530*/  LDL.LU R244, [R1+0x1024] ;  /* 0x0010240001f47983 */ /* 0x001ea80000300800 */
[----:B------:R-:W0:Y:S01]  /*59540*/  LDS.128 R92, [R252] ;  /* 0x00000000fc5c7984 */ /* 0x000e220000000c00 */
[----:B------:R-:W-:Y:S06]  /*59550*/  BAR.SYNC.DEFER_BLOCKING 0x0 ;  /* 0x0000000000007b1d */ /* 0x000fec0000010000 */
[----:B------:R-:W-:Y:S02]  /*59560*/  STSM.16.M88.4 [R0], R96 ;  /* 0x0000006000007844 */ /* 0x000fe40000000200 */
[----:B------:R-:W-:Y:S06]  /*59570*/  BAR.SYNC.DEFER_BLOCKING 0x0 ;  /* 0x0000000000007b1d */ /* 0x000fec0000010000 */
[----:B------:R-:W0:Y:S02]  /*59580*/  LDS.128 R96, [R252] ;  /* 0x00000000fc607984 */ /* 0x000e240000000c00 */
[----:B------:R-:W-:Y:S01]  /*59590*/  BAR.SYNC.DEFER_BLOCKING 0x0 ;  /* 0x0000000000007b1d */ /* 0x000fe20000010000 */
[----:B------:R-:W-:-:S02]  /*595a0*/  PRMT R128, R130, 0x5410, R129 ;  /* 0x0000541082807816 */ /* 0x000fc40000000081 */
[----:B------:R-:W-:Y:S02]  /*595b0*/  PRMT R129, R132, 0x5410, R131 ;  /* 0x0000541084817816 */ /* 0x000fe40000000083 */
[----:B----4-:R-:W-:Y:S02]  /*595c0*/  PRMT R131, R144, 0x5410, R143 ;  /* 0x0000541090837816 */ /* 0x010fe4000000008f */
        /* <DEDUP_REMOVED lines=9> */
[----:B------:R-:W4:Y:S04]  /*59660*/  LDL.LU R247, [R1+0x101c] ;  /* 0x00101c0001f77983 */ /* 0x000f280000300800 */
[----:B------:R-:W4:Y:S04]  /*59670*/  LDL.LU R250, [R1+0x1208] ;  /* 0x0012080001fa7983 */ /* 0x000f280000300800 */
[----:B------:R-:W4:Y:S01]  /*59680*/  LDL.LU R251, [R1+0x1020] ;  /* 0x0010200001fb7983 */ /* 0x000f220000300800 */
[----:B------:R-:W-:-:S03]  /*59690*/  PRMT R125, R138, 0x5410, R137 ;  /* 0x000054108a7d7816 */ /* 0x000fc60000000089 */
[----:B------:R-:W4:Y:S01]  /*596a0*/  LDL.LU R141, [R1+0x1204] ;  /* 0x00120400018d7983 */ /* 0x000f220000300800 */
[----:B------:R-:W-:-:S03]  /*596b0*/  PRMT R138, R152, 0x5410, R151 ;  /* 0x00005410988a7816 */ /* 0x000fc60000000097 */
[----:B------:R-:W4:Y:S01]  /*596c0*/  LDL.LU R10, [R1+0x100c] ;  /* 0x00100c00010a7983 */ /* 0x000f220000300800 */
[----:B---3--:R-:W-:-:S03]  /*596d0*/  PRMT R132, R154, 0x5410, R153 ;  /* 0x000054109a847816 */ /* 0x008fc60000000099 */
        /* <DEDUP_REMOVED lines=12> */
[----:B------:R-:W0:Y:S01]  /*597a0*/  LDS.128 R100, [R252] ;  /* 0x00000000fc647984 */ /* 0x000e220000000c00 */
[----:B------:R-:W-:Y:S01]  /*597b0*/  BAR.SYNC.DEFER_BLOCKING 0x0 ;  /* 0x0000000000007b1d */ /* 0x000fe20000010000 */
[----:B------:R-:W-:-:S05]  /*597c0*/  PRMT R137, R150, 0x5410, R149 ;  /* 0x0000541096897816 */ /* 0x000fca0000000095 */
[----:B------:R-:W3:Y:S04]  /*597d0*/  LDL.LU R248, [R1+0x1040] ;  /* 0x0010400001f87983 */ /* 0x000ee80000300800 */
[----:B------:R-:W3:Y:S04]  /*597e0*/  LDL.LU R249, [R1+0x1228] ;  /* 0x0012280001f97983 */ /* 0x000ee80000300800 */
[----:B------:R-:W3:Y:S04]  /*597f0*/  LDL.LU R149, [R1+0x1028] ;  /* 0x0010280001957983 */ /* 0x000ee80000300800 */
[----:B------:R-:W3:Y:S04]  /*59800*/  LDL.LU R150, [R1+0x1218] ;  /* 0x0012180001967983 */ /* 0x000ee80000300800 */
[----:B------:R-:W-:Y:S01]  /*59810*/  STSM.16.M88.4 [R0], R104 ;  /* 0x0000006800007844 */ /* 0x000fe20000000200 */
[----:B------:R-:W-:Y:S06]  /*59820*/  BAR.SYNC.DEFER_BLOCKING 0x0 ;  /* 0x0000000000007b1d */ /* 0x000fec0000010000 */
[----:B------:R-:W3:Y:S04]  /*59830*/  LDL.LU R151, [R1+0x102c] ;  /* 0x00102c0001977983 */ /* 0x000ee80000300800 */
[----:B------:R-:W3:Y:S04]  /*59840*/  LDL.LU R166, [R1+0x1214] ;  /* 0x0012140001a67983 */ /* 0x000ee80000300800 */
[----:B------:R-:W0:Y:S01]  /*59850*/  LDS.128 R104, [R252] ;  /* 0x00000000fc687984 */ /* 0x000e220000000c00 */
[----:B------:R-:W-:Y:S06]  /*59860*/  BAR.SYNC.DEFER_BLOCKING 0x0 ;  /* 0x0000000000007b1d */ /* 0x000fec0000010000 */
[----:B------:R-:W-:Y:S02]  /*59870*/  STSM.16.M88.4 [R0], R108 ;  /* 0x0000006c00007844 */ /* 0x000fe40000000200 */
[----:B------:R-:W-:Y:S06]  /*59880*/  BAR.SYNC.DEFER_BLOCKING 0x0 ;  /* 0x0000000000007b1d */ /* 0x000fec0000010000 */
[----:B------:R-:W0:Y:S02]  /*59890*/  LDS.128 R108, [R252] ;  /* 0x00000000fc6c7984 */ /* 0x000e240000000c00 */
[----:B------:R-:W-:Y:S06]  /*598a0*/  BAR.SYNC.DEFER_BLOCKING 0x0 ;  /* 0x0000000000007b1d */ /* 0x000fec0000010000 */
[----:B------:R-:W-:Y:S02]  /*598b0*/  STSM.16.M88.4 [R0], R112 ;  /* 0x0000007000007844 */ /* 0x000fe40000000200 */
[----:B------:R-:W-:Y:S01]  /*598c0*/  BAR.SYNC.DEFER_BLOCKING 0x0 ;  /* 0x0000000000007b1d */ /* 0x000fe20000010000 */
[----:B--2---:R-:W-:-:S05]  /*598d0*/  PRMT R135, R175, 0x5410, R168 ;  /* 0x00005410af877816 */ /* 0x004fca00000000a8 */
[----:B------:R-:W2:Y:S04]  /*598e0*/  LDL.LU R168, [R1+0x1030] ;  /* 0x0010300001a87983 */ /* 0x000ea80000300800 */
[----:B------:R-:W2:Y:S01]  /*598f0*/  LDL.LU R175, [R1+0x1210] ;  /* 0x0012100001af7983 */ /* 0x000ea20000300800 */
[----:B------:R-:W-:-:S03]  /*59900*/  PRMT R139, R140, 0x5410, R139 ;  /* 0x000054108c8b7816 */ /* 0x000fc6000000008b */
[----:B-1----:R-:W2:Y:S04]  /*59910*/  LDL.LU R4, [R1+0x107c] ;  /* 0x00107c0001047983 */ /* 0x002ea80000300800 */
        /* <DEDUP_REMOVED lines=10> */
[----:B----4-:R-:W-:-:S02]  /*599c0*/  PRMT R140, R250, 0x5410, R247 ;  /* 0x00005410fa8c7816 */ /* 0x010fc400000000f7 */
[----:B------:R-:W-:Y:S02]  /*599d0*/  PRMT R141, R141, 0x5410, R251 ;  /* 0x000054108d8d7816 */ /* 0x000fe400000000fb */
[----:B---3--:R-:W-:Y:S01]  /*599e0*/  PRMT R152, R153, 0x5410, R152 ;  /* 0x0000541099987816 */ /* 0x008fe20000000098 */
[----:B------:R-:W-:Y:S02]  /*599f0*/  STSM.16.M88.4 [R0], R124 ;  /* 0x0000007c00007844 */ /* 0x000fe40000000200 */
[----:B------:R-:W-:Y:S01]  /*59a00*/  BAR.SYNC.DEFER_BLOCKING 0x0 ;  /* 0x0000000000007b1d */ /* 0x000fe20000010000 */
[----:B------:R-:W-:Y:S02]  /*59a10*/  PRMT R153, R157, 0x5410, R154 ;  /* 0x000054109d997816 */ /* 0x000fe4000000009a */
[----:B------:R-:W-:Y:S02]  /*59a20*/  PRMT R142, R142, 0x5410, R10 ;  /* 0x000054108e8e7816 */ /* 0x000fe4000000000a */
[----:B------:R-:W-:Y:S01]  /*59a30*/  PRMT R154, R158, 0x5410, R159 ;  /* 0x000054109e9a7816 */ /* 0x000fe2000000009f */
[----:B------:R-:W3:Y:S01]  /*59a40*/  LDL.LU R250, [R1+0x1238] ;  /* 0x0012380001fa7983 */ /* 0x000ee20000300800 */
[----:B------:R-:W-:-:S03]  /*59a50*/  PRMT R143, R143, 0x5410, R11 ;  /* 0x000054108f8f7816 */ /* 0x000fc6000000000b */
[----:B------:R-:W4:Y:S04]  /*59a60*/  LDL.LU R251, [R1+0x1074] ;  /* 0x0010740001fb7983 */ /* 0x000f280000300800 */
[----:B------:R-:W4:Y:S04]  /*59a70*/  LDL.LU R157, [R1+0x1234] ;  /* 0x00123400019d7983 */ /* 0x000f280000300800 */
[----:B------:R-:W4:Y:S04]  /*59a80*/  LDL.LU R10, [R1+0x104c] ;  /* 0x00104c00010a7983 */ /* 0x000f280000300800 */
[----:B------:R-:W4:Y:S04]  /*59a90*/  LDL.LU R158, [R1+0x1230] ;  /* 0x00123000019e7983 */ /* 0x000f280000300800 */
[----:B------:R-:W4:Y:S04]  /*59aa0*/  LDL.LU R11, [R1+0x1048] ;  /* 0x00104800010b7983 */ /* 0x000f280000300800 */
[----:B------:R-:W1:Y:S04]  /*59ab0*/  LDS.128 R124, [R252] ;  /* 0x00000000fc7c7984 */ /* 0x000e680000000c00 */
[----:B------:R-:W4:Y:S01]  /*59ac0*/  LDL.LU R159, [R1+0x122c] ;  /* 0x00122c00019f7983 */ /* 0x000f220000300800 */
[----:B------:R-:W-:Y:S01]  /*59ad0*/  BAR.SYNC.DEFER_BLOCKING 0x0 ;  /* 0x0000000000007b1d */ /* 0x000fe20000010000 */
[----:B------:R-:W-:-:S05]  /*59ae0*/  PRMT R149, R150, 0x5410, R149 ;  /* 0x0000541096957816 */ /* 0x000fca0000000095 */
[----:B------:R-:W4:Y:S04]  /*59af0*/  LDL.LU R5, [R1+0x10c8] ;  /* 0x0010c80001057983 */ /* 0x000f280000300800 */
[----:B------:R-:W-:Y:S01]  /*59b00*/  STSM.16.M88.4 [R0], R128 ;  /* 0x0000008000007844 */ /* 0x000fe20000000200 */
[----:B------:R-:W-:Y:S01]  /*59b10*/  BAR.SYNC.DEFER_BLOCKING 0x0 ;  /* 0x0000000000007b1d */ /* 0x000fe20000010000 */
[----:B------:R-:W-:Y:S02]  /*59b20*/  PRMT R150, R166, 0x5410, R151 ;  /* 0x00005410a6967816 */ /* 0x000fe40000000097 */
[----:B------:R-:W-:-:S03]  /*59b30*/  PRMT R144, R144, 0x5410, R244 ;  /* 0x0000541090907816 */ /* 0x000fc600000000f4 */
[----:B------:R-:W4:Y:S04]  /*59b40*/  LDL.LU R2, [R1+0x124c] ;  /* 0x00124c0001027983 */ /* 0x000f280000300800 */
[----:B------:R-:W4:Y:S04]  /*59b50*/  LDL.LU R3, [R1+0x10c4] ;  /* 0x0010c40001037983 */ /* 0x000f280000300800 */
[----:B------:R-:W4:Y:S04]  /*59b60*/  LDL.LU R166, [R1+0x1248] ;  /* 0x0012480001a67983 */ /* 0x000f280000300800 */
[----:B------:R-:W4:Y:S04]  /*59b70*/  LDL.LU R242, [R1+0x1090] ;  /* 0x0010900001f27983 */ /* 0x000f280000300800 */
[----:B------:R-:W1:Y:S01]  /*59b80*/  LDS.128 R128, [R252] ;  /* 0x00000000fc807984 */ /* 0x000e620000000c00 */
[----:B------:R-:W-:Y:S06]  /*59b90*/  BAR.SYNC.DEFER_BLOCKING 0x0 ;  /* 0x0000000000007b1d */ /* 0x000fec0000010000 */
[----:B------:R-:W-:Y:S02]  /*59ba0*/  STSM.16.M88.4 [R0], R132 ;  /* 0x0000008400007844 */ /* 0x000fe40000000200 */
[----:B------:R-:W-:Y:S06]  /*59bb0*/  BAR.SYNC.DEFER_BLOCKING 0x0 ;  /* 0x0000000000007b1d */ /* 0x000fec0000010000 */
[----:B------:R-:W1:Y:S02]  /*59bc0*/  LDS.128 R132, [R252] ;  /* 0x00000000fc847984 */ /* 0x000e640000000c00 */
[----:B------:R-:W-:Y:S06]  /*59bd0*/  BAR.SYNC.DEFER_BLOCKING 0x0 ;  /* 0x0000000000007b1d */ /* 0x000fec0000010000 */
[----:B------:R-:W-:Y:S02]  /*59be0*/  STSM.16.M88.4 [R0], R136 ;  /* 0x0000008800007844 */ /* 0x000fe40000000200 */
[----:B------:R-:W-:Y:S01]  /*59bf0*/  BAR.SYNC.DEFER_BLOCKING 0x0 ;  /* 0x0000000000007b1d */ /* 0x000fe20000010000 */
[----:B--2---:R-:W-:-:S05]  /*59c00*/  PRMT R151, R175, 0x5410, R168 ;  /* 0x00005410af977816 */ /* 0x004fca00000000a8 */
[----:B------:R-:W2:Y:S04]  /*59c10*/  LDL.LU R168, [R1+0x1240] ;  /* 0x0012400001a87983 */ /* 0x000ea80000300800 */
[----:B------:R-:W2:Y:S04]  /*59c20*/  LDL.LU R243, [R1+0x108c] ;  /* 0x00108c0001f37983 */ /* 0x000ea80000300800 */
[----:B------:R-:W2:Y:S04]  /*59c30*/  LDL.LU R244, [R1+0x123c] ;  /* 0x00123c0001f47983 */ /* 0x000ea80000300800 */
[----:B------:R-:W1:Y:S01]  /*59c40*/  LDS.128 R136, [R252] ;  /* 0x00000000fc887984 */ /* 0x000e620000000c00 */
[----:B------:R-:W-:Y:S06]  /*59c50*/  BAR.SYNC.DEFER_BLOCKING 0x0 ;  /* 0x0000000000007b1d */ /* 0x000fec0000010000 */
[----:B------:R-:W-:Y:S02]  /*59c60*/  STSM.16.M88.4 [R0], R140 ;  /* 0x0000008c00007844 */ /* 0x000fe40000000200 */
[----:B------:R-:W-:Y:S01]  /*59c70*/  BAR.SYNC.DEFER_BLOCKING 0x0 ;  /* 0x0000000000007b1d */ /* 0x000fe20000010000 */
[----:B------:R-:W-:-:S02]  /*59c80*/  PRMT R145, R145, 0x5410, R245 ;  /* 0x0000541091917816 */ /* 0x000fc400000000f5 */
[----:B------:R-:W-:Y:S02]  /*59c90*/  PRMT R146, R146, 0x5410, R246 ;  /* 0x0000541092927816 */ /* 0x000fe400000000f6 */
[----:B------:R-:W-:Y:S01]  /*59ca0*/  PRMT R147, R148, 0x5410, R147 ;  /* 0x0000541094937816 */ /* 0x000fe20000000093 */
[----:B------:R-:W2:Y:S04]  /*59cb0*/  LDL.LU R245, [R1+0x114c] ;  /* 0x00114c0001f57983 */ /* 0x000ea80000300800 */
[----:B------:R-:W1:Y:S01]  /*59cc0*/  LDS.128 R140, [R252] ;  /* 0x00000000fc8c7984 */ /* 0x000e620000000c00 */
[----:B------:R-:W-:Y:S01]  /*59cd0*/  BAR.SYNC.DEFER_BLOCKING 0x0 ;  /* 0x0000000000007b1d */ /* 0x000fe20000010000 */
[----:B------:R-:W-:-:S05]  /*59ce0*/  PRMT R148, R249, 0x5410, R248 ;  /* 0x00005410f9947816 */ /* 0x000fca00000000f8 */
[----:B------:R-:W2:Y:S04]  /*59cf0*/  LDL.LU R246, [R1+0x1254] ;  /* 0x0012540001f67983 */ /* 0x000ea80000300800 */
[----:B------:R-:W2:Y:S04]  /*59d00*/  LDL.LU R247, [R1+0x1120] ;  /* 0x0011200001f77983 */ /* 0x000ea80000300800 */
[----:B------:R-:W2:Y:S04]  /*59d10*/  LDL.LU R248, [R1+0x1250] ;  /* 0x0012500001f87983 */ /* 0x000ea80000300800 */
[----:B------:R-:W2:Y:S04]  /*59d20*/  LDL.LU R249, [R1+0x10ac] ;  /* 0x0010ac0001f97983 */ /* 0x000ea80000300800 */
[----:B------:R-:W-:Y:S01]  /*59d30*/  STSM.16.M88.4 [R0], R144 ;  /* 0x0000009000007844 */ /* 0x000fe20000000200 */
[----:B------:R-:W-:Y:S06]  /*59d40*/  BAR.SYNC.DEFER_BLOCKING 0x0 ;  /* 0x0000000000007b1d */ /* 0x000fec0000010000 */
[----:B------:R-:W2:Y:S04]  /*59d50*/  LDL.LU R175, [R1+0x1244] ;  /* 0x0012440001af7983 */ /* 0x000ea80000300800 */
[----:B------:R-:W1:Y:S01]  /*59d60*/  LDS.128 R144, [R252] ;  /* 0x00000000fc907984 */ /* 0x000e620000000c00 */
[----:B------:R-:W-:Y:S01]  /*59d70*/  BAR.SYNC.DEFER_BLOCKING 0x0 ;  /* 0x0000000000007b1d */ /* 0x000fe20000010000 */
[----:B------:R-:W-:-:S05]  /*59d80*/  PRMT R155, R156, 0x5410, R155 ;  /* 0x000054109c9b7816 */ /* 0x000fca000000009b */
[----:B------:R-:W-:Y:S02]  /*59d90*/  STSM.16.M88.4 [R0], R148 ;  /* 0x0000009400007844 */ /* 0x000fe40000000200 */
[----:B------:R-:W-:Y:S01]  /*59da0*/  BAR.SYNC.DEFER_BLOCKING 0x0 ;  /* 0x0000000000007b1d */ /* 0x000fe20000010000 */
[----:B---3--:R-:W-:Y:S02]  /*59db0*/  PRMT R156, R250, 0x5410, R4 ;  /* 0x00005410fa9c7816 */ /* 0x008fe40000000004 */
[----:B----4-:R-:W-:Y:S02]  /*59dc0*/  PRMT R157, R157, 0x5410, R251 ;  /* 0x000054109d9d7816 */ /* 0x010fe400000000fb */
[----:B------:R-:W-:Y:S02]  /*59dd0*/  PRMT R158, R158, 0x5410, R10 ;  /* 0x000054109e9e7816 */ /* 0x000fe4000000000a */
[----:B------:R-:W-:Y:S01]  /*59de0*/  PRMT R159, R159, 0x5410, R11 ;  /* 0x000054109f9f7816 */ /* 0x000fe2000000000b */
[----:B------:R-:W3:Y:S04]  /*59df0*/  LDL.LU.64 R250, [R1+0xe58] ;  /* 0x000e580001fa7983 */ /* 0x000ee80000300a00 */
[----:B------:R-:W4:Y:S04]  /*59e00*/  LDL.LU.64 R10, [R1+0xe40] ;  /* 0x000e4000010a7983 */ /* 0x000f280000300a00 */
        /* <DEDUP_REMOVED lines=8> */
[----:B------:R-:W-:-:S05]  /*59e90*/  PRMT R163, R165, 0x5410, R163 ;  /* 0x00005410a5a37816 */ /* 0x000fca00000000a3 */
[----:B------:R-:W1:Y:S02]  /*59ea0*/  LDS.128 R156, [R252] ;  /* 0x00000000fc9c7984 */ /* 0x000e640000000c00 */
[----:B------:R-:W-:Y:S06]  /*59eb0*/  BAR.SYNC.DEFER_BLOCKING 0x0 ;  /* 0x0000000000007b1d */ /* 0x000fec0000010000 */
[----:B------:R-:W-:Y:S02]  /*59ec0*/  STSM.16.M88.4 [R0], R160 ;  /* 0x000000a000007844 */ /* 0x000fe40000000200 */
[----:B------:R-:W-:Y:S01]  /*59ed0*/  BAR.SYNC.DEFER_BLOCKING 0x0 ;  /* 0x0000000000007b1d */ /* 0x000fe20000010000 */
[----:B------:R-:W-:-:S02]  /*59ee0*/  PRMT R165, R2, 0x5410, R5 ;  /* 0x0000541002a57816 */ /* 0x000fc40000000005 */
[----:B------:R-:W-:-:S03]  /*59ef0*/  PRMT R166, R166, 0x5410, R3 ;  /* 0x00005410a6a67816 */ /* 0x000fc60000000003 */
[----:B------:R-:W1:Y:S01]  /*59f00*/  LDS.128 R160, [R252] ;  /* 0x00000000fca07984 */ /* 0x000e620000000c00 */
[----:B--2---:R-:W-:Y:S01]  /*59f10*/  PRMT R167, R244, 0x5410, R243 ;  /* 0x00005410f4a77816 */ /* 0x004fe200000000f3 */
[----:B------:R-:W-:Y:S06]  /*59f20*/  BAR.SYNC.DEFER_BLOCKING 0x0 ;  /* 0x0000000000007b1d */ /* 0x000fec0000010000 */
[----:B------:R-:W-:Y:S02]  /*59f30*/  STSM.16.M88.4 [R0], R164 ;  /* 0x000000a400007844 */ /* 0x000fe40000000200 */
[----:B------:R-:W-:Y:S01]  /*59f40*/  BAR.SYNC.DEFER_BLOCKING 0x0 ;  /* 0x0000000000007b1d */ /* 0x000fe20000010000 */
[----:B------:R-:W-:-:S02]  /*59f50*/  PRMT R168, R168, 0x5410, R242 ;  /* 0x00005410a8a87816 */ /* 0x000fc400000000f2 */
[----:B------:R-:W-:-:S03]  /*59f60*/  PRMT R171, R173, 0x5410, R171 ;  /* 0x00005410adab7816 */ /* 0x000fc600000000ab */
[----:B------:R-:W2:Y:S02]  /*59f70*/  LDS.128 R164, [R252] ;  /* 0x00000000fca47984 */ /* 0x000ea40000000c00 */
[----:B------:R-:W-:Y:S06]  /*59f80*/  BAR.SYNC.DEFER_BLOCKING 0x0 ;  /* 0x0000000000007b1d */ /* 0x000fec0000010000 */
[----:B------:R0:W-:Y:S02]  /*59f90*/  STSM.16.M88.4 [R0], R168 ;  /* 0x000000a800007844 */ /* 0x0001e40000000200 */
[----:B0-----:R-:W-:-:S02]  /*59fa0*/  PRMT R168, R175, 0x5410, R249 ;  /* 0x00005410afa87816 */ /* 0x001fc400000000f9 */
[----:B------:R-:W-:Y:S01]  /*59fb0*/  PRMT R171, R174, 0x5410, R172 ;  /* 0x00005410aeab7816 */ /* 0x000fe200000000ac */
[----:B------:R-:W-:Y:S01]  /*59fc0*/  BAR.SYNC.DEFER_BLOCKING 0x0 ;  /* 0x0000000000007b1d */ /* 0x000fe20000010000 */
[----:B------:R-:W-:Y:S02]  /*59fd0*/  PRMT R169, R246, 0x5410, R245 ;  /* 0x00005410f6a97816 */ /* 0x000fe400000000f5 */
[----:B------:R-:W-:-:S03]  /*59fe0*/  PRMT R170, R248, 0x5410, R247 ;  /* 0x00005410f8aa7816 */ /* 0x000fc600000000f7 */
[----:B------:R-:W0:Y:S02]  /*59ff0*/  LDS.128 R172, [R252] ;  /* 0x00000000fcac7984 */ /* 0x000e240000000c00 */
[----:B------:R-:W-:Y:S01]  /*5a000*/  BAR.SYNC.DEFER_BLOCKING 0x0 ;  /* 0x0000000000007b1d */ /* 0x000fe20000010000 */
[----:B------:R-:W-:-:S05]  /*5a010*/  PRMT R2, R48, 0x7770, RZ ;  /* 0x0000777030027816 */ /* 0x000fca00000000ff */
[----:B------:R1:W-:Y:S02]  /*5a020*/  STSM.16.M88.4 [R0], R168 ;  /* 0x000000a800007844 */ /* 0x0003e40000000200 */
[----:B------:R-:W-:Y:S01]  /*5a030*/  BAR.SYNC.DEFER_BLOCKING 0x0 ;  /* 0x0000000000007b1d */ /* 0x000fe20000010000 */
[----:B-1----:R-:W-:-:S05]  /*5a040*/  PRMT R0, R48, 0x7771, RZ ;  /* 0x0000777130007816 */ /* 0x002fca00000000ff */
[----:B---3--:R-:W-:Y:S04]  /*5a050*/  @P5 STG.E.U8 desc[UR56][R250.64], R2 ;  /* 0x00000002fa005986 */ /* 0x008fe8000c101138 */
[----:B----4-:R1:W-:Y:S04]  /*5a060*/  @P6 STG.E.U8 desc[UR56][R10.64], R0 ;  /* 0x000000000a006986 */ /* 0x0103e8000c101138 */
[----:B-1----:R-:W3:Y:S04]  /*5a070*/  LDL.LU.64 R10, [R1+0xe50] ;  /* 0x000e5000010a7983 */ /* 0x002ee80000300a00 */
[----:B------:R-:W4:Y:S04]  /*5a080*/  LDL.LU.64 R250, [R1+0xe38] ;  /* 0x000e380001fa7983 */ /* 0x000f280000300a00 */
[----:B------:R-:W2:Y:S04]  /*5a090*/  LDL.LU.64 R2, [R1+0xe48] ;  /* 0x000e480001027983 */ /* 0x000ea80000300a00 */
[----:B------:R-:W2:Y:S04]  /*5a0a0*/  LDL.LU.64 R242, [R1+0xe30] ;  /* 0x000e300001f27983 */ /* 0x000ea80000300a00 */
[----:B------:R-:W2:Y:S04]  /*5a0b0*/  LDL.LU.64 R244, [R1+0xe28] ;  /* 0x000e280001f47983 */ /* 0x000ea80000300a00 */
[----:B------:R-:W2:Y:S04]  /*5a0c0*/  LDL.LU.64 R246, [R1+0xe20] ;  /* 0x000e200001f67983 */ /* 0x000ea80000300a00 */
[----:B------:R-:W2:Y:S01]  /*5a0d0*/  LDL.LU.64 R248, [R1+0xe18] ;  /* 0x000e180001f87983 */ /* 0x000ea20000300a00 */
[----:B------:R-:W-:-:S13]  /*5a0e0*/  LOP3.LUT P1, RZ, R14, 0x4, RZ, 0xc0, !PT ;  /* 0x000000040eff7812 */ /* 0x000fda000782c0ff */
[----:B------:R-:W-:Y:S02]  /*5a0f0*/  @P1 LOP3.LUT R190, R190, 0x20, RZ, 0xfc, !PT ;  /* 0x00000020bebe1812 */ /* 0x000fe400078efcff */
[----:B------:R-:W-:Y:S02]  /*5a100*/  LOP3.LUT P1, RZ, R14, 0x10, RZ, 0xc0, !PT ;  /* 0x000000100eff7812 */ /* 0x000fe4000782c0ff */
[----:B------:R-:W-:-:S11]  /*5a110*/  LOP3.LUT R190, R190, 0xffffffbf, RZ, 0xc0, !PT ;  /* 0xffffffbfbebe7812 */ /* 0x000fd600078ec0ff */
        /* <DEDUP_REMOVED lines=14> */
[----:B------:R-:W-:Y:S02]  /*5a200*/  LOP3.LUT R190, R190, 0xfffff7ff, RZ, 0xc0, !PT ;  /* 0xfffff7ffbebe7812 */ /* 0x000fe400078ec0ff */
[C---:B------:R-:W-:Y:S02]  /*5a210*/  LOP3.LUT P3, RZ, R14.reuse, 0x4000000, RZ, 0xc0, !PT ;  /* 0x040000000eff7812 */ /* 0x040fe4000786c0ff */
[C---:B------:R-:W-:Y:S02]  /*5a220*/  LOP3.LUT P4, RZ, R14.reuse, 0x800000, RZ, 0xc0, !PT ;  /* 0x008000000eff7812 */ /* 0x040fe4000788c0ff */
[----:B------:R-:W-:-:S05]  /*5a230*/  LOP3.LUT P5, RZ, R14, 0x200000, RZ, 0xc0, !PT ;  /* 0x002000000eff7812 */ /* 0x000fca00078ac0ff */
[----:B------:R-:W-:Y:S02]  /*5a240*/  @P1 LOP3.LUT R190, R190, 0x800, RZ, 0xfc, !PT ;  /* 0x00000800bebe1812 */ /* 0x000fe400078efcff */
[----:B------:R-:W-:Y:S02]  /*5a250*/  LOP3.LUT P1, RZ, R14, 0x8000, RZ, 0xc0, !PT ;  /* 0x000080000eff7812 */ /* 0x000fe4000782c0ff */
[----:B------:R-:W-:Y:S02]  /*5a260*/  PRMT R0, R48, 0x7772, RZ ;  /* 0x0000777230007816 */ /* 0x000fe400000000ff */
[----:B------:R-:W-:Y:S02]  /*5a270*/  LOP3.LUT P6, RZ, R14, 0x100000, RZ, 0xc0, !PT ;  /* 0x001000000eff7812 */ /* 0x000fe400078cc0ff */
[----:B------:R-:W-:Y:S02]  /*5a280*/  LOP3.LUT R190, R190, 0xffffefff, RZ, 0xc0, !PT ;  /* 0xffffefffbebe7812 */ /* 0x000fe400078ec0ff */
[----:B------:R-:W-:-:S05]  /*5a290*/  PRMT R48, R48, 0x7773, RZ ;  /* 0x0000777330307816 */ /* 0x000fca00000000ff */
[----:B------:R-:W-:Y:S02]  /*5a2a0*/  @P1 LOP3.LUT R190, R190, 0x1000, RZ, 0xfc, !PT ;  /* 0x00001000bebe1812 */ /* 0x000fe400078efcff */
[----:B------:R-:W-:Y:S01]  /*5a2b0*/  LOP3.LUT P1, RZ, R14, 0x40000, RZ, 0xc0, !PT ;  /* 0x000400000eff7812 */ /* 0x000fe2000782c0ff */
[----:B---3--:R1:W-:Y:S04]  /*5a2c0*/  @P3 STG.E.U8 desc[UR56][R10.64], R0 ;  /* 0x000000000a003986 */ /* 0x0083e8000c101138 */
[----:B----4-:R3:W-:Y:S01]  /*5a2d0*/  @P4 STG.E.U8 desc[UR56][R250.64], R48 ;  /* 0x00000030fa004986 */ /* 0x0107e2000c101138 */
[----:B-1----:R-:W-:-:S03]  /*5a2e0*/  PRMT R0, R49, 0x7770, RZ ;  /* 0x0000777031007816 */ /* 0x002fc600000000ff */
[----:B------:R-:W4:Y:S04]  /*5a2f0*/  LDL.LU.64 R10, [R1+0xe10] ;  /* 0x000e1000010a7983 */ /* 0x000f280000300a00 */
[----:B--2---:R1:W-:Y:S04]  /*5a300*/  @P5 STG.E.U8 desc[UR56][R2.64], R0 ;  /* 0x0000000002005986 */ /* 0x0043e8000c101138 */
[----:B---3--:R-:W2:Y:S04]  /*5a310*/  LDL.LU.64 R250, [R1+0xe08] ;  /* 0x000e080001fa7983 */ /* 0x008ea80000300a00 */
[----:B------:R-:W3:Y:S01]  /*5a320*/  LDL.LU.64 R168, [R1+0xdf8] ;  /* 0x000df80001a87983 */ /* 0x000ee20000300a00 */
[----:B-1----:R-:W-:-:S03]  /*5a330*/  PRMT R0, R49, 0x7771, RZ ;  /* 0x0000777131007816 */ /* 0x002fc600000000ff */
[----:B------:R-:W3:Y:S04]  /*5a340*/  LDL.LU.64 R170, [R1+0xdf0] ;  /* 0x000df00001aa7983 */ /* 0x000ee80000300a00 */
[----:B------:R1:W-:Y:S04]  /*5a350*/  @P6 STG.E.U8 desc[UR56][R242.64], R0 ;  /* 0x00000000f2006986 */ /* 0x0003e8000c101138 */
[----:B------:R-:W3:Y:S04]  /*5a360*/  LDL.LU.64 R6, [R1+0xde8] ;  /* 0x000de80001067983 */ /* 0x000ee80000300a00 */
[----:B------:R-:W3:Y:S01]  /*5a370*/  LDL.LU.64 R4, [R1+0xde0] ;  /* 0x000de00001047983 */ /* 0x000ee20000300a00 */
[----:B-1----:R-:W-:-:S03]  /*5a380*/  PRMT R0, R49, 0x7772, RZ ;  /* 0x0000777231007816 */ /* 0x002fc600000000ff */
[----:B------:R-:W3:Y:S04]  /*5a390*/  LDL.LU.64 R2, [R1+0xdd8] ;  /* 0x000dd80001027983 */ /* 0x000ee80000300a00 */
[----:B------:R-:W-:Y:S01]  /*5a3a0*/  @P1 STG.E.U8 desc[UR56][R244.64], R0 ;  /* 0x00000000f4001986 */ /* 0x000fe2000c101138 */
[C---:B------:R-:W-:Y:S02]  /*5a3b0*/  LOP3.LUT P1, RZ, R190.reuse, 0x1000, RZ, 0xc0, !PT ;  /* 0x00001000beff7812 */ /* 0x040fe4000782c0ff */
[----:B------:R-:W-:Y:S01]  /*5a3c0*/  PRMT R49, R49, 0x7773, RZ ;  /* 0x0000777331317816 */ /* 0x000fe200000000ff */
[----:B------:R-:W3:Y:S10]  /*5a3d0*/  LDL.LU.64 R242, [R1+0xdd0] ;  /* 0x000dd00001f27983 */ /* 0x000ef40000300a00 */
[----:B------:R1:W-:Y:S04]  /*5a3e0*/  @P1 STG.E.U8 desc[UR56][R246.64], R49 ;  /* 0x00000031f6001986 */ /* 0x0003e8000c101138 */
[----:B-1----:R-:W3:Y:S01]  /*5a3f0*/  LDL.LU.64 R48, [R1+0xe00] ;  /* 0x000e000001307983 */ /* 0x002ee20000300a00 */
[----:B------:R-:W-:-:S02]  /*5a400*/  LOP3.LUT P1, RZ, R190, 0x800, RZ, 0xc0, !PT ;  /* 0x00000800beff7812 */ /* 0x000fc4000782c0ff */
[----:B------:R-:W-:Y:S01]  /*5a410*/  PRMT R0, R50, 0x7770, RZ ;  /* 0x0000777032007816 */ /* 0x000fe200000000ff */
[----:B------:R-:W3:Y:S04]  /*5a420*/  LDL.LU.64 R244, [R1+0xdc8] ;  /* 0x000dc80001f47983 */ /* 0x000ee80000300a00 */
[----:B------:R-:W3:Y:S06]  /*5a430*/  LDL.LU.64 R246, [R1+0xdc0] ;  /* 0x000dc00001f67983 */ /* 0x000eec0000300a00 */
[----:B------:R1:W-:Y:S04]  /*5a440*/  @P1 STG.E.U8 desc[UR56][R248.64], R0 ;  /* 0x00000000f8001986 */ /* 0x0003e8000c101138 */
[----:B-1----:R-:W3:Y:S01]  /*5a450*/  LDL.LU.64 R248, [R1+0xdb8] ;  /* 0x000db80001f87983 */ /* 0x002ee20000300a00 */
[----:B------:R-:W-:-:S02]  /*5a460*/  LOP3.LUT P1, RZ, R190, 0x400, RZ, 0xc0, !PT ;  /* 0x00000400beff7812 */ /* 0x000fc4000782c0ff */
[----:B------:R-:W-:Y:S02]  /*5a470*/  PRMT R0, R50, 0x7771, RZ ;  /* 0x0000777132007816 */ /* 0x000fe400000000ff */
[C---:B------:R-:W-:Y:S02]  /*5a480*/  LOP3.LUT P2, RZ, R15.reuse, 0x80000000, RZ, 0xc0, !PT ;  /* 0x800000000fff7812 */ /* 0x040fe4000784c0ff */
[C---:B------:R-:W-:Y:S02]  /*5a490*/  LOP3.LUT P0, RZ, R15.reuse, 0x20000000, RZ, 0xc0, !PT ;  /* 0x200000000fff7812 */ /* 0x040fe4000780c0ff */
[C---:B------:R-:W-:Y:S02]  /*5a4a0*/  LOP3.LUT P3, RZ, R15.reuse, 0x10000000, RZ, 0xc0, !PT ;  /* 0x100000000fff7812 */ /* 0x040fe4000786c0ff */
[C---:B------:R-:W-:Y:S02]  /*5a4b0*/  LOP3.LUT P4, RZ, R15.reuse, 0x4000000, RZ, 0xc0, !PT ;  /* 0x040000000fff7812 */ /* 0x040fe4000788c0ff */
[----:B------:R-:W-:-:S02]  /*5a4c0*/  LOP3.LUT P5, RZ, R15, 0x800000, RZ, 0xc0, !PT ;  /* 0x008000000fff7812 */ /* 0x000fc400078ac0ff */
[----:B------:R-:W-:Y:S01]  /*5a4d0*/  LOP3.LUT P6, RZ, R15, 0x200000, RZ, 0xc0, !PT ;  /* 0x002000000fff7812 */ /* 0x000fe200078cc0ff */
[----:B----4-:R1:W-:Y:S01]  /*5a4e0*/  @P1 STG.E.U8 desc[UR56][R10.64], R0 ;  /* 0x000000000a001986 */ /* 0x0103e2000c101138 */
[----:B------:R-:W-:Y:S02]  /*5a4f0*/  LOP3.LUT P1, RZ, R190, 0x200, RZ, 0xc0, !PT ;  /* 0x00000200beff7812 */ /* 0x000fe4000782c0ff */
[----:B-1----:R-:W-:Y:S01]  /*5a500*/  PRMT R0, R50, 0x7772, RZ ;  /* 0x0000777232007816 */ /* 0x002fe200000000ff */
[----:B------:R-:W4:Y:S10]  /*5a510*/  LDL.LU.64 R10, [R1+0x1948] ;  /* 0x00194800010a7983 */ /* 0x000f340000300a00 */
[----:B--2---:R1:W-:Y:S01]  /*5a520*/  @P1 STG.E.U8 desc[UR56][R250.64], R0 ;  /* 0x00000000fa001986 */ /* 0x0043e2000c101138 */
[----:B------:R-:W-:-:S02]  /*5a530*/  LOP3.LUT P1, RZ, R190, 0x100, RZ, 0xc0, !PT ;  /* 0x00000100beff7812 */ /* 0x000fc4000782c0ff */
[----:B------:R-:W-:Y:S02]  /*5a540*/  PRMT R50, R50, 0x7773, RZ ;  /* 0x0000777332327816 */ /* 0x000fe400000000ff */
[----:B-1----:R-:W-:Y:S01]  /*5a550*/  PRMT R0, R51, 0x7770, RZ ;  /* 0x0000777033007816 */ /* 0x002fe200000000ff */
[----:B------:R-:W2:Y:S08]  /*5a560*/  LDL.LU.64 R250, [R1+0x1940] ;  /* 0x0019400001fa7983 */ /* 0x000eb00000300a00 */
[----:B---3--:R-:W-:Y:S01]  /*5a570*/  @P1 STG.E.U8 desc[UR56][R48.64], R50 ;  /* 0x0000003230001986 */ /* 0x008fe2000c101138 */
[----:B------:R-:W-:-:S13]  /*5a580*/  LOP3.LUT P1, RZ, R190, 0x80, RZ, 0xc0, !PT ;  /* 0x00000080beff7812 */ /* 0x000fda000782c0ff */
[----:B------:R1:W-:Y:S01]  /*5a590*/  @P1 STG.E.U8 desc[UR56][R168.64], R0 ;  /* 0x00000000a8001986 */ /* 0x0003e2000c101138 */
[----:B------:R-:W-:Y:S02]  /*5a5a0*/  LOP3.LUT P1, RZ, R190, 0x40, RZ, 0xc0, !PT ;  /* 0x00000040beff7812 */ /* 0x000fe4000782c0ff */
[----:B-1----:R-:W-:-:S11]  /*5a5b0*/  PRMT R0, R51, 0x7771, RZ ;  /* 0x0000777133007816 */ /* 0x002fd600000000ff */
[----:B------:R1:W-:Y:S01]  /*5a5c0*/  @P1 STG.E.U8 desc[UR56][R170.64], R0 ;  /* 0x00000000aa001986 */ /* 0x0003e2000c101138 */
[----:B------:R-:W-:Y:S02]  /*5a5d0*/  LOP3.LUT P1, RZ, R190, 0x20, RZ, 0xc0, !PT ;  /* 0x00000020beff7812 */ /* 0x000fe4000782c0ff */
[C---:B-1----:R-:W-:Y:S02]  /*5a5e0*/  PRMT R0, R51.reuse, 0x7772, RZ ;  /* 0x0000777233007816 */ /* 0x042fe400000000ff */
[----:B------:R-:W-:-:S09]  /*5a5f0*/  PRMT R51, R51, 0x7773, RZ ;  /* 0x0000777333337816 */ /* 0x000fd200000000ff */
[----:B------:R1:W-:Y:S04]  /*5a600*/  @P1 STG.E.U8 desc[UR56][R6.64], R0 ;  /* 0x0000000006001986 */ /* 0x0003e8000c101138 */
[----:B------:R-:W-:Y:S01]  /*5a610*/  @P2 STG.E.U8 desc[UR56][R4.64], R51 ;  /* 0x0000003304002986 */ /* 0x000fe2000c101138 */
[----:B-1----:R-:W-:-:S05]  /*5a620*/  PRMT R0, R52, 0x7770, RZ ;  /* 0x0000777034007816 */ /* 0x002fca00000000ff */
[----:B------:R1:W-:Y:S02]  /*5a630*/  @P0 STG.E.U8 desc[UR56][R2.64], R0 ;  /* 0x0000000002000986 */ /* 0x0003e4000c101138 */
[----:B-1----:R-:W-:-:S05]  /*5a640*/  PRMT R0, R52, 0x7771, RZ ;  /* 0x0000777134007816 */ /* 0x002fca00000000ff */
[----:B------:R1:W-:Y:S02]  /*5a650*/  @P3 STG.E.U8 desc[UR56][R242.64], R0 ;  /* 0x00000000f2003986 */ /* 0x0003e4000c101138 */
[C---:B-1----:R-:W-:Y:S02]  /*5a660*/  PRMT R0, R52.reuse, 0x7772, RZ ;  /* 0x0000777234007816 */ /* 0x042fe400000000ff */
[----:B------:R-:W-:-:S03]  /*5a670*/  PRMT R52, R52, 0x7773, RZ ;  /* 0x0000777334347816 */ /* 0x000fc600000000ff */
[----:B------:R1:W-:Y:S04]  /*5a680*/  @P4 STG.E.U8 desc[UR56][R244.64], R0 ;  /* 0x00000000f4004986 */ /* 0x0003e8000c101138 */
[----:B------:R-:W-:Y:S01]  /*5a690*/  @P5 STG.E.U8 desc[UR56][R246.64], R52 ;  /* 0x00000034f6005986 */ /* 0x000fe2000c101138 */
[----:B-1----:R-:W-:-:S05]  /*5a6a0*/  PRMT R0, R53, 0x7770, RZ ;  /* 0x0000777035007816 */ /* 0x002fca00000000ff */
[----:B------:R1:W-:Y:S04]  /*5a6b0*/  @P6 STG.E.U8 desc[UR56][R248.64], R0 ;  /* 0x00000000f8006986 */ /* 0x0003e8000c101138 */
        /* <DEDUP_REMOVED lines=13> */
[----:B------:R-:W-:Y:S02]  /*5a790*/  LOP3.LUT R191, R191, 0x7fffffff, RZ, 0xc0, !PT ;  /* 0x7fffffffbfbf7812 */ /* 0x000fe400078ec0ff */
[----:B------:R-:W-:-:S09]  /*5a7a0*/  LOP3.LUT P3, RZ, R15, 0x100000, RZ, 0xc0, !PT ;  /* 0x001000000fff7812 */ /* 0x000fd2000786c0ff */
[----:B------:R-:W-:Y:S02]  /*5a7b0*/  @P1 LOP3.LUT R191, R191, 0x80000000, RZ, 0xfc, !PT ;  /* 0x80000000bfbf1812 */ /* 0x000fe400078efcff */
[----:B------:R-:W-:Y:S02]  /*5a7c0*/  LOP3.LUT P1, RZ, R15, 0x4, RZ, 0xc0, !PT ;  /* 0x000000040fff7812 */ /* 0x000fe4000782c0ff */
[----:B------:R-:W-:Y:S02]  /*5a7d0*/  LOP3.LUT R190, R190, 0xfffffffe, RZ, 0xc0, !PT ;  /* 0xfffffffebebe7812 */ /* 0x000fe400078ec0ff */
[----:B------:R-:W-:Y:S02]  /*5a7e0*/  PRMT R0, R53, 0x7771, RZ ;  /* 0x0000777135007816 */ /* 0x000fe400000000ff */
[----:B------:R-:W-:-:S07]  /*5a7f0*/  LOP3.LUT P4, RZ, R15, 0x40000, RZ, 0xc0, !PT ;  /* 0x000400000fff7812 */ /* 0x000fce000788c0ff */
[----:B------:R-:W-:Y:S02]  /*5a800*/  @P1 LOP3.LUT R190, R190, 0x1, RZ, 0xfc, !PT ;  /* 0x00000001bebe1812 */ /* 0x000fe400078efcff */
[----:B------:R-:W-:Y:S02]  /*5a810*/  LOP3.LUT P1, RZ, R15, 0x10, RZ, 0xc0, !PT ;  /* 0x000000100fff7812 */ /* 0x000fe4000782c0ff */
[----:B------:R-:W-:-:S11]  /*5a820*/  LOP3.LUT R190, R190, 0xfffffffd, RZ, 0xc0, !PT ;  /* 0xfffffffdbebe7812 */ /* 0x000fd600078ec0ff */
[----:B------:R-:W-:Y:S02]  /*5a830*/  @P1 LOP3.LUT R190, R190, 0x2, RZ, 0xfc, !PT ;  /* 0x00000002bebe1812 */ /* 0x000fe400078efcff */
[C---:B------:R-:W-:Y:S02]  /*5a840*/  LOP3.LUT P1, RZ, R15.reuse, 0x20, RZ, 0xc0, !PT ;  /* 0x000000200fff7812 */ /* 0x040fe4000782c0ff */
[----:B------:R-:W-:Y:S02]  /*5a850*/  LOP3.LUT R190, R190, 0xfffffffb, RZ, 0xc0, !PT ;  /* 0xfffffffbbebe7812 */ /* 0x000fe400078ec0ff */
[----:B------:R-:W-:-:S09]  /*5a860*/  LOP3.LUT P5, RZ, R15, 0x8000, RZ, 0xc0, !PT ;  /* 0x000080000fff7812 */ /* 0x000fd200078ac0ff */
[----:B------:R-:W-:Y:S02]  /*5a870*/  @P1 LOP3.LUT R190, R190, 0x4, RZ, 0xfc, !PT ;  /* 0x00000004bebe1812 */ /* 0x000fe400078efcff */
[C---:B------:R-:W-:Y:S02]  /*5a880*/  LOP3.LUT P1, RZ, R15.reuse, 0x80, RZ, 0xc0, !PT ;  /* 0x000000800fff7812 */ /* 0x040fe4000782c0ff */
[----:B------:R-:W-:Y:S02]  /*5a890*/  LOP3.LUT R190, R190, 0xfffffff7, RZ, 0xc0, !PT ;  /* 0xfffffff7bebe7812 */ /* 0x000fe400078ec0ff */
[----:B------:R-:W-:-:S09]  /*5a8a0*/  LOP3.LUT P6, RZ, R15, 0x2000, RZ, 0xc0, !PT ;  /* 0x000020000fff7812 */ /* 0x000fd200078cc0ff */
[----:B------:R-:W-:Y:S02]  /*5a8b0*/  @P1 LOP3.LUT R190, R190, 0x8, RZ, 0xfc, !PT ;  /* 0x00000008bebe1812 */ /* 0x000fe400078efcff */
[----:B------:R-:W-:Y:S02]  /*5a8c0*/  LOP3.LUT P1, RZ, R15, 0x400, RZ, 0xc0, !PT ;  /* 0x000004000fff7812 */ /* 0x000fe4000782c0ff */
[----:B------:R-:W-:-:S11]  /*5a8d0*/  LOP3.LUT R190, R190, 0xffffffef, RZ, 0xc0, !PT ;  /* 0xffffffefbebe7812 */ /* 0x000fd600078ec0ff */
[----:B------:R-:W-:Y:S02]  /*5a8e0*/  @P1 LOP3.LUT R190, R190, 0x10, RZ, 0xfc, !PT ;  /* 0x00000010bebe1812 */ /* 0x000fe400078efcff */
[----:B------:R-:W-:Y:S01]  /*5a8f0*/  LOP3.LUT P1, RZ, R15, 0x1000, RZ, 0xc0, !PT ;  /* 0x000010000fff7812 */ /* 0x000fe2000782c0ff */
[----:B---3--:R1:W-:Y:S04]  /*5a900*/  @P3 STG.E.U8 desc[UR56][R248.64], R0 ;  /* 0x00000000f8003986 */ /* 0x0083e8000c101138 */
[----:B-1----:R-:W3:Y:S01]  /*5a910*/  LDL.LU.64 R248, [R1+0xd78] ;  /* 0x000d780001f87983 */ /* 0x002ee20000300a00 */
[----:B------:R-:W-:-:S05]  /*5a920*/  PRMT R0, R53, 0x7772, RZ ;  /* 0x0000777235007816 */ /* 0x000fca00000000ff */
[----:B----4-:R1:W-:Y:S04]  /*5a930*/  @P4 STG.E.U8 desc[UR56][R246.64], R0 ;  /* 0x00000000f6004986 */ /* 0x0103e8000c101138 */
[----:B-1----:R-:W4:Y:S04]  /*5a940*/  LDL.LU.64 R246, [R1+0xd70] ;  /* 0x000d700001f67983 */ /* 0x002f280000300a00 */
[----:B------:R-:W4:Y:S01]  /*5a950*/  LDL.LU.64 R244, [R1+0xd68] ;  /* 0x000d680001f47983 */ /* 0x000f220000300a00 */
[----:B------:R-:W-:-:S05]  /*5a960*/  PRMT R53, R53, 0x7773, RZ ;  /* 0x0000777335357816 */ /* 0x000fca00000000ff */
[----:B--2---:R1:W-:Y:S04]  /*5a970*/  @P5 STG.E.U8 desc[UR56][R170.64], R53 ;  /* 0x00000035aa005986 */ /* 0x0043e8000c101138 */
[----:B-1----:R-:W2:Y:S01]  /*5a980*/  LDL.LU.64 R52, [R1+0xd60] ;  /* 0x000d600001347983 */ /* 0x002ea20000300a00 */
[----:B------:R-:W-:-:S03]  /*5a990*/  PRMT R0, R54, 0x7770, RZ ;  /* 0x0000777036007816 */ /* 0x000fc600000000ff */
[----:B------:R-:W2:Y:S04]  /*5a9a0*/  LDL.LU.64 R50, [R1+0xd58] ;  /* 0x000d580001327983 */ /* 0x000ea80000300a00 */
[----:B------:R1:W-:Y:S04]  /*5a9b0*/  @P6 STG.E.U8 desc[UR56][R6.64], R0 ;  /* 0x0000000006006986 */ /* 0x0003e8000c101138 */
[----:B------:R-:W2:Y:S04]  /*5a9c0*/  LDL.LU.64 R48, [R1+0xd50] ;  /* 0x000d500001307983 */ /* 0x000ea80000300a00 */
[----:B------:R-:W2:Y:S01]  /*5a9d0*/  LDL.LU.64 R168, [R1+0xd48] ;  /* 0x000d480001a87983 */ /* 0x000ea20000300a00 */
[----:B-1----:R-:W-:-:S03]  /*5a9e0*/  PRMT R0, R54, 0x7771, RZ ;  /* 0x0000777136007816 */ /* 0x002fc600000000ff */
[----:B------:R-:W2:Y:S04]  /*5a9f0*/  LDL.LU.64 R170, [R1+0xd40] ;  /* 0x000d400001aa7983 */ /* 0x000ea80000300a00 */
[----:B------:R1:W-:Y:S01]  /*5aa00*/  @P1 STG.E.U8 desc[UR56][R4.64], R0 ;  /* 0x0000000004001986 */ /* 0x0003e2000c101138 */
[----:B------:R-:W-:-:S03]  /*5aa10*/  LOP3.LUT P1, RZ, R190, 0x10, RZ, 0xc0, !PT ;  /* 0x00000010beff7812 */ /* 0x000fc6000782c0ff */
[----:B------:R-:W2:Y:S01]  /*5aa20*/  LDL.LU.64 R6, [R1+0xd38] ;  /* 0x000d380001067983 */ /* 0x000ea20000300a00 */
[----:B-1----:R-:W-:-:S03]  /*5aa30*/  PRMT R0, R54, 0x7772, RZ ;  /* 0x0000777236007816 */ /* 0x002fc600000000ff */
[----:B------:R-:W2:Y:S06]  /*5aa40*/  LDL.LU.64 R4, [R1+0xd30] ;  /* 0x000d300001047983 */ /* 0x000eac0000300a00 */
[----:B------:R1:W-:Y:S01]  /*5aa50*/  @P1 STG.E.U8 desc[UR56][R2.64], R0 ;  /* 0x0000000002001986 */ /* 0x0003e2000c101138 */
[----:B------:R-:W-:Y:S02]  /*5aa60*/  LOP3.LUT P1, RZ, R190, 0x8, RZ, 0xc0, !PT ;  /* 0x00000008beff7812 */ /* 0x000fe4000782c0ff */
[----:B------:R-:W-:Y:S01]  /*5aa70*/  PRMT R54, R54, 0x7773, RZ ;  /* 0x0000777336367816 */ /* 0x000fe200000000ff */
[----:B-1----:R-:W2:Y:S10]  /*5aa80*/  LDL.LU.64 R2, [R1+0xd28] ;  /* 0x000d280001027983 */ /* 0x002eb40000300a00 */
[----:B------:R1:W-:Y:S04]  /*5aa90*/  @P1 STG.E.U8 desc[UR56][R242.64], R54 ;  /* 0x00000036f2001986 */ /* 0x0003e8000c101138 */
[----:B-1----:R-:W2:Y:S01]  /*5aaa0*/  LDL.LU.64 R242, [R1+0xd20] ;  /* 0x000d200001f27983 */ /* 0x002ea20000300a00 */
        /* <DEDUP_REMOVED lines=8> */
[----:B---3--:R1:W-:Y:S01]  /*5ab30*/  @P1 STG.E.U8 desc[UR56][R248.64], R0 ;  /* 0x00000000f8001986 */ /* 0x0083e2000c101138 */
[C---:B------:R-:W-:Y:S02]  /*5ab40*/  LOP3.LUT P1, RZ, R190.reuse, 0x2, RZ, 0xc0, !PT ;  /* 0x00000002beff7812 */ /* 0x040fe4000782c0ff */
[----:B-1----:R-:W-:Y:S01]  /*5ab50*/  PRMT R0, R55, 0x7771, RZ ;  /* 0x0000777137007816 */ /* 0x002fe200000000ff */
[----:B------:R-:W3:Y:S10]  /*5ab60*/  LDL.LU.64 R248, [R1+0x1938] ;  /* 0x0019380001f87983 */ /* 0x000ef40000300a00 */
[----:B----4-:R1:W-:Y:S01]  /*5ab70*/  @P1 STG.E.U8 desc[UR56][R246.64], R0 ;  /* 0x00000000f6001986 */ /* 0x0103e2000c101138 */
[----:B------:R-:W-:-:S02]  /*5ab80*/  LOP3.LUT P1, RZ, R190, 0x1, RZ, 0xc0, !PT ;  /* 0x00000001beff7812 */ /* 0x000fc4000782c0ff */
[----:B-1----:R-:W-:Y:S01]  /*5ab90*/  PRMT R0, R55, 0x7772, RZ ;  /* 0x0000777237007816 */ /* 0x002fe200000000ff */
[----:B------:R-:W4:Y:S10]  /*5aba0*/  LDL.LU.64 R246, [R1+0x1930] ;  /* 0x0019300001f67983 */ /* 0x000f340000300a00 */
[----:B------:R1:W-:Y:S01]  /*5abb0*/  @P1 STG.E.U8 desc[UR56][R244.64], R0 ;  /* 0x00000000f4001986 */ /* 0x0003e2000c101138 */
[----:B------:R-:W-:-:S02]  /*5abc0*/  LOP3.LUT P1, RZ, R191, 0x80000000, RZ, 0xc0, !PT ;  /* 0x80000000bfff7812 */ /* 0x000fc4000782c0ff */
[----:B------:R-:W-:Y:S02]  /*5abd0*/  PRMT R55, R55, 0x7773, RZ ;  /* 0x0000777337377816 */ /* 0x000fe400000000ff */
[----:B-1----:R-:W-:Y:S01]  /*5abe0*/  PRMT R0, R56, 0x7770, RZ ;  /* 0x0000777038007816 */ /* 0x002fe200000000ff */
[----:B------:R-:W4:Y:S08]  /*5abf0*/  LDL.LU.64 R244, [R1+0x1928] ;  /* 0x0019280001f47983 */ /* 0x000f300000300a00 */
[----:B--2---:R-:W-:Y:S01]  /*5ac00*/  @P1 STG.E.U8 desc[UR56][R52.64], R55 ;  /* 0x0000003734001986 */ /* 0x004fe2000c101138 */
[----:B------:R-:W-:-:S13]  /*5ac10*/  LOP3.LUT P1, RZ, R191, 0x40000000, RZ, 0xc0, !PT ;  /* 0x40000000bfff7812 */ /* 0x000fda000782c0ff */
[----:B------:R1:W-:Y:S01]  /*5ac20*/  @P1 STG.E.U8 desc[UR56][R50.64], R0 ;  /* 0x0000000032001986 */ /* 0x0003e2000c101138 */
[----:B------:R-:W-:Y:S02]  /*5ac30*/  LOP3.LUT P1, RZ, R191, 0x20000000, RZ, 0xc0, !PT ;  /* 0x20000000bfff7812 */ /* 0x000fe4000782c0ff */
[----:B-1----:R-:W-:-:S11]  /*5ac40*/  PRMT R0, R56, 0x7771, RZ ;  /* 0x0000777138007816 */ /* 0x002fd600000000ff */
[----:B------:R1:W-:Y:S02]  /*5ac50*/  @P1 STG.E.U8 desc[UR56][R48.64], R0 ;  /* 0x0000000030001986 */ /* 0x0003e4000c101138 */
[C---:B-1----:R-:W-:Y:S02]  /*5ac60*/  PRMT R0, R56.reuse, 0x7772, RZ ;  /* 0x0000777238007816 */ /* 0x042fe400000000ff */
[----:B------:R-:W-:-:S03]  /*5ac70*/  PRMT R56, R56, 0x7773, RZ ;  /* 0x0000777338387816 */ /* 0x000fc600000000ff */
        /* <DEDUP_REMOVED lines=8> */
[----:B------:R-:W-:Y:S04]  /*5ad00*/  @P5 STG.E.U8 desc[UR56][R2.64], R0 ;  /* 0x0000000002005986 */ /* 0x000fe8000c101138 */
[----:B------:R1:W-:Y:S04]  /*5ad10*/  @P6 STG.E.U8 desc[UR56][R242.64], R57 ;  /* 0x00000039f2006986 */ /* 0x0003e8000c101138 */
[----:B-1----:R-:W2:Y:S04]  /*5ad20*/  LDL.LU.64 R242, [R1+0xd18] ;  /* 0x000d180001f27983 */ /* 0x002ea80000300a00 */
[----:B------:R-:W3:Y:S04]  /*5ad30*/  LDL.LU.64 R2, [R1+0xd10] ;  /* 0x000d100001027983 */ /* 0x000ee80000300a00 */
[----:B------:R-:W4:Y:S04]  /*5ad40*/  LDL.LU.64 R48, [R1+0xd08] ;  /* 0x000d080001307983 */ /* 0x000f280000300a00 */
[----:B------:R-:W4:Y:S04]  /*5ad50*/  LDL.LU.64 R168, [R1+0xd00] ;  /* 0x000d000001a87983 */ /* 0x000f280000300a00 */
[----:B------:R-:W4:Y:S04]  /*5ad60*/  LDL.LU.64 R170, [R1+0xcf8] ;  /* 0x000cf80001aa7983 */ /* 0x000f280000300a00 */
[----:B------:R-:W4:Y:S01]  /*5ad70*/  LDL.LU.64 R6, [R1+0xcf0] ;  /* 0x000cf00001067983 */ /* 0x000f220000300a00 */
[----:B------:R-:W-:-:S03]  /*5ad80*/  LOP3.LUT P3, RZ, R17, 0x2000, RZ, 0xc0, !PT ;  /* 0x0000200011ff7812 */ /* 0x000fc6000786c0ff */
[----:B------:R-:W4:Y:S01]  /*5ad90*/  LDL.LU.64 R4, [R1+0xce8] ;  /* 0x000ce80001047983 */ /* 0x000f220000300a00 */
[----:B------:R-:W-:Y:S02]  /*5ada0*/  PRMT R0, R58, 0x7770, RZ ;  /* 0x000077703a007816 */ /* 0x000fe400000000ff */
        /* <DEDUP_REMOVED lines=13> */
[----:B------:R-:W-:Y:S01]  /*5ae80*/  LOP3.LUT R191, R191, 0xfdffffff, RZ, 0xc0, !PT ;  /* 0xfdffffffbfbf7812 */ /* 0x000fe200078ec0ff */
[----:B--2---:R1:W-:Y:S04]  /*5ae90*/  @P3 STG.E.U8 desc[UR56][R242.64], R0 ;  /* 0x00000000f2003986 */ /* 0x0043e8000c101138 */
[----:B-1----:R-:W2:Y:S06]  /*5aea0*/  LDL.LU.64 R242, [R1+0xce0] ;  /* 0x000ce00001f27983 */ /* 0x002eac0000300a00 */
[----:B------:R-:W-:-:S02]  /*5aeb0*/  @P1 LOP3.LUT R191, R191, 0x2000000, RZ, 0xfc, !PT ;  /* 0x02000000bfbf1812 */ /* 0x000fc400078efcff */
[----:B------:R-:W-:Y:S02]  /*5aec0*/  LOP3.LUT P1, RZ, R16, 0x80000000, RZ, 0xc0, !PT ;  /* 0x8000000010ff7812 */ /* 0x000fe4000782c0ff */
[----:B------:R-:W-:-:S11]  /*5aed0*/  LOP3.LUT R191, R191, 0xfbffffff, RZ, 0xc0, !PT ;  /* 0xfbffffffbfbf7812 */ /* 0x000fd600078ec0ff */
[----:B------:R-:W-:Y:S02]  /*5aee0*/  @P1 LOP3.LUT R191, R191, 0x4000000, RZ, 0xfc, !PT ;  /* 0x04000000bfbf1812 */ /* 0x000fe400078efcff */
[----:B------:R-:W-:Y:S02]  /*5aef0*/  LOP3.LUT P1, RZ, R17, 0x4, RZ, 0xc0, !PT ;  /* 0x0000000411ff7812 */ /* 0x000fe4000782c0ff */
[----:B------:R-:W-:Y:S02]  /*5af00*/  LOP3.LUT R191, R191, 0xf7ffffff, RZ, 0xc0, !PT ;  /* 0xf7ffffffbfbf7812 */ /* 0x000fe400078ec0ff */
[----:B------:R-:W-:-:S09]  /*5af10*/  LOP3.LUT P4, RZ, R17, 0x1000, RZ, 0xc0, !PT ;  /* 0x0000100011ff7812 */ /* 0x000fd2000788c0ff */
[----:B------:R-:W-:Y:S02]  /*5af20*/  @P1 LOP3.LUT R191, R191, 0x8000000, RZ, 0xfc, !PT ;  /* 0x08000000bfbf1812 */ /* 0x000fe400078efcff */
[C---:B------:R-:W-:Y:S02]  /*5af30*/  LOP3.LUT P1, RZ, R17.reuse, 0x10, RZ, 0xc0, !PT ;  /* 0x0000001011ff7812 */ /* 0x040fe4000782c0ff */
[----:B------:R-:W-:Y:S02]  /*5af40*/  LOP3.LUT P5, RZ, R17, 0x400, RZ, 0xc0, !PT ;  /* 0x0000040011ff7812 */ /* 0x000fe400078ac0ff */
[----:B------:R-:W-:Y:S02]  /*5af50*/  LOP3.LUT R191, R191, 0xefffffff, RZ, 0xc0, !PT ;  /* 0xefffffffbfbf7812 */ /* 0x000fe400078ec0ff */
[----:B------:R-:W-:Y:S02]  /*5af60*/  PRMT R0, R58, 0x7771, RZ ;  /* 0x000077713a007816 */ /* 0x000fe400000000ff */
[----:B------:R-:W-:-:S03]  /*5af70*/  LOP3.LUT P6, RZ, R17, 0x80, RZ, 0xc0, !PT ;  /* 0x0000008011ff7812 */ /* 0x000fc600078cc0ff */
[----:B---3--:R1:W-:Y:S02]  /*5af80*/  @P4 STG.E.U8 desc[UR56][R2.64], R0 ;  /* 0x0000000002004986 */ /* 0x0083e4000c101138 */
[----:B------:R-:W-:Y:S02]  /*5af90*/  @P1 LOP3.LUT R191, R191, 0x10000000, RZ, 0xfc, !PT ;  /* 0x10000000bfbf1812 */ /* 0x000fe400078efcff */
[----:B------:R-:W-:Y:S02]  /*5afa0*/  LOP3.LUT P1, RZ, R17, 0x20, RZ, 0xc0, !PT ;  /* 0x0000002011ff7812 */ /* 0x000fe4000782c0ff */
[C---:B-1----:R-:W-:Y:S01]  /*5afb0*/  PRMT R0, R58.reuse, 0x7772, RZ ;  /* 0x000077723a007816 */ /* 0x042fe200000000ff */
[----:B------:R-:W3:Y:S01]  /*5afc0*/  LDL.LU.64 R2, [R1+0xcd8] ;  /* 0x000cd80001027983 */ /* 0x000ee20000300a00 */
[----:B------:R-:W-:-:S03]  /*5afd0*/  PRMT R58, R58, 0x7773, RZ ;  /* 0x000077733a3a7816 */ /* 0x000fc600000000ff */
[----:B----4-:R1:W-:Y:S04]  /*5afe0*/  @P5 STG.E.U8 desc[UR56][R48.64], R0 ;  /* 0x0000000030005986 */ /* 0x0103e8000c101138 */
[----:B------:R-:W-:Y:S04]  /*5aff0*/  @P6 STG.E.U8 desc[UR56][R168.64], R58 ;  /* 0x0000003aa8006986 */ /* 0x000fe8000c101138 */
[----:B------:R-:W4:Y:S01]  /*5b000*/  LDL.LU.64 R56, [R1+0xcc8] ;  /* 0x000cc80001387983 */ /* 0x000f220000300a00 */
[----:B-1----:R-:W-:-:S03]  /*5b010*/  PRMT R0, R59, 0x7770, RZ ;  /* 0x000077703b007816 */ /* 0x002fc600000000ff */
[----:B------:R-:W4:Y:S04]  /*5b020*/  LDL.LU.64 R54, [R1+0xcc0] ;  /* 0x000cc00001367983 */ /* 0x000f280000300a00 */
[----:B------:R1:W-:Y:S01]  /*5b030*/  @P1 STG.E.U8 desc[UR56][R170.64], R0 ;  /* 0x00000000aa001986 */ /* 0x0003e2000c101138 */
[----:B------:R-:W-:-:S03]  /*5b040*/  LOP3.LUT P1, RZ, R191, 0x10000000, RZ, 0xc0, !PT ;  /* 0x10000000bfff7812 */ /* 0x000fc6000782c0ff */
[----:B------:R-:W4:Y:S04]  /*5b050*/  LDL.LU.64 R52, [R1+0xcb8] ;  /* 0x000cb80001347983 */ /* 0x000f280000300a00 */
        /* <DEDUP_REMOVED lines=10> */
[----:B------:R-:W-:Y:S02]  /*5b100*/  LOP3.LUT P1, RZ, R191, 0x4000000, RZ, 0xc0, !PT ;  /* 0x04000000bfff7812 */ /* 0x000fe4000782c0ff */
[----:B------:R-:W-:Y:S01]  /*5b110*/  PRMT R59, R59, 0x7773, RZ ;  /* 0x000077733b3b7816 */ /* 0x000fe200000000ff */
[----:B-1----:R-:W4:Y:S10]  /*5b120*/  LDL.LU.64 R4, [R1+0xc88] ;  /* 0x000c880001047983 */ /* 0x002f340000300a00 */
[----:B--2---:R1:W-:Y:S04]  /*5b130*/  @P1 STG.E.U8 desc[UR56][R242.64], R59 ;  /* 0x0000003bf2001986 */ /* 0x0043e8000c101138 */
[----:B-1----:R-:W2:Y:S04]  /*5b140*/  LDL.LU.64 R242, [R1+0x1920] ;  /* 0x0019200001f27983 */ /* 0x002ea80000300a00 */
[----:B------:R-:W4:Y:S01]  /*5b150*/  LDL.LU.64 R58, [R1+0xcd0] ;  /* 0x000cd000013a7983 */ /* 0x000f220000300a00 */
[----:B------:R-:W-:-:S02]  /*5b160*/  LOP3.LUT P1, RZ, R191, 0x2000000, RZ, 0xc0, !PT ;  /* 0x02000000bfff7812 */ /* 0x000fc4000782c0ff */
[----:B------:R-:W-:-:S11]  /*5b170*/  PRMT R0, R60, 0x7770, RZ ;  /* 0x000077703c007816 */ /* 0x000fd600000000ff */
[----:B---3--:R1:W-:Y:S01]  /*5b180*/  @P1 STG.E.U8 desc[UR56][R2.64], R0 ;  /* 0x0000000002001986 */ /* 0x0083e2000c101138 */
[----:B------:R-:W-:Y:S02]  /*5b190*/  LOP3.LUT P1, RZ, R191, 0x1000000, RZ, 0xc0, !PT ;  /* 0x01000000bfff7812 */ /* 0x000fe4000782c0ff */
[----:B-1----:R-:W-:Y:S01]  /*5b1a0*/  PRMT R0, R60, 0x7771, RZ ;  /* 0x000077713c007816 */ /* 0x002fe200000000ff */
[----:B------:R-:W3:Y:S01]  /*5b1b0*/  LDL.LU.64 R2, [R1+0x1918] ;  /* 0x0019180001027983 */ /* 0x000ee20000300a00 */
[C---:B------:R-:W-:Y:S02]  /*5b1c0*/  LOP3.LUT P2, RZ, R16.reuse, 0x100000, RZ, 0xc0, !PT ;  /* 0x0010000010ff7812 */ /* 0x040fe4000784c0ff */
[C---:B------:R-:W-:Y:S02]  /*5b1d0*/  LOP3.LUT P0, RZ, R16.reuse, 0x40000, RZ, 0xc0, !PT ;  /* 0x0004000010ff7812 */ /* 0x040fe4000780c0ff */
[C---:B------:R-:W-:Y:S02]  /*5b1e0*/  LOP3.LUT P3, RZ, R16.reuse, 0x8000, RZ, 0xc0, !PT ;  /* 0x0000800010ff7812 */ /* 0x040fe4000786c0ff */
[----:B------:R-:W-:-:S02]  /*5b1f0*/  LOP3.LUT P4, RZ, R16, 0x2000, RZ, 0xc0, !PT ;  /* 0x0000200010ff7812 */ /* 0x000fc4000788c0ff */
[C---:B------:R-:W-:Y:S02]  /*5b200*/  LOP3.LUT P5, RZ, R16.reuse, 0x1000, RZ, 0xc0, !PT ;  /* 0x0000100010ff7812 */ /* 0x040fe400078ac0ff */
[----:B------:R-:W-:Y:S01]  /*5b210*/  LOP3.LUT P6, RZ, R16, 0x400, RZ, 0xc0, !PT ;  /* 0x0000040010ff7812 */ /* 0x000fe200078cc0ff */
[----:B----4-:R1:W-:Y:S01]  /*5b220*/  @P1 STG.E.U8 desc[UR56][R58.64], R0 ;  /* 0x000000003a001986 */ /* 0x0103e2000c101138 */
[----:B------:R-:W-:Y:S02]  /*5b230*/  LOP3.LUT P1, RZ, R191, 0x800000, RZ, 0xc0, !PT ;  /* 0x00800000bfff7812 */ /* 0x000fe4000782c0ff */
[----:B-1----:R-:W-:-:S11]  /*5b240*/  PRMT R0, R60, 0x7772, RZ ;  /* 0x000077723c007816 */ /* 0x002fd600000000ff */
[----:B------:R1:W-:Y:S01]  /*5b250*/  @P1 STG.E.U8 desc[UR56][R56.64], R0 ;  /* 0x0000000038001986 */ /* 0x0003e2000c101138 */
[----:B------:R-:W-:Y:S02]  /*5b260*/  LOP3.LUT P1, RZ, R191, 0x400000, RZ, 0xc0, !PT ;  /* 0x00400000bfff7812 */ /* 0x000fe4000782c0ff */
[----:B------:R-:W-:-:S11]  /*5b270*/  PRMT R60, R60, 0x7773, RZ ;  /* 0x000077733c3c7816 */ /* 0x000fd600000000ff */
[----:B------:R-:W-:Y:S01]  /*5b280*/  @P1 STG.E.U8 desc[UR56][R54.64], R60 ;  /* 0x0000003c36001986 */ /* 0x000fe2000c101138 */
[----:B------:R-:W-:Y:S02]  /*5b290*/  LOP3.LUT P1, RZ, R191, 0x200000, RZ, 0xc0, !PT ;  /* 0x00200000bfff7812 */ /* 0x000fe4000782c0ff */
[----:B-1----:R-:W-:-:S11]  /*5b2a0*/  PRMT R0, R61, 0x7770, RZ ;  /* 0x000077703d007816 */ /* 0x002fd600000000ff */
        /* <DEDUP_REMOVED lines=11> */
[----:B-1----:R-:W-:-:S05]  /*5b360*/  PRMT R0, R62, 0x7772, RZ ;  /* 0x000077723e007816 */ /* 0x002fca00000000ff */
[----:B------:R1:W-:Y:S04]  /*5b370*/  @P6 STG.E.U8 desc[UR56][R4.64], R0 ;  /* 0x0000000004006986 */ /* 0x0003e8000c101138 */
[----:B-1----:R-:W4:Y:S04]  /*5b380*/  LDL.LU.64 R4, [R1+0xc80] ;  /* 0x000c800001047983 */ /* 0x002f280000300a00 */
[----:B------:R-:W2:Y:S04]  /*5b390*/  LDL.LU.64 R6, [R1+0xc78] ;  /* 0x000c780001067983 */ /* 0x000ea80000300a00 */
[----:B------:R-:W3:Y:S04]  /*5b3a0*/  LDL.LU.64 R52, [R1+0xc70] ;  /* 0x000c700001347983 */ /* 0x000ee80000300a00 */
[----:B------:R-:W3:Y:S04]  /*5b3b0*/  LDL.LU.64 R50, [R1+0xc68] ;  /* 0x000c680001327983 */ /* 0x000ee80000300a00 */
[----:B------:R-:W3:Y:S04]  /*5b3c0*/  LDL.LU.64 R48, [R1+0xc60] ;  /* 0x000c600001307983 */ /* 0x000ee80000300a00 */
[----:B------:R-:W3:Y:S04]  /*5b3d0*/  LDL.LU.64 R168, [R1+0xc58] ;  /* 0x000c580001a87983 */ /* 0x000ee80000300a00 */
[----:B------:R-:W3:Y:S01]  /*5b3e0*/  LDL.LU.64 R170, [R1+0xc50] ;  /* 0x000c500001aa7983 */ /* 0x000ee20000300a00 */
[----:B------:R-:W-:-:S02]  /*5b3f0*/  LOP3.LUT P1, RZ, R16, 0x100, RZ, 0xc0, !PT ;  /* 0x0000010010ff7812 */ /* 0x000fc4000782c0ff */
        /* <DEDUP_REMOVED lines=19> */
[----:B------:R-:W-:Y:S02]  /*5b530*/  PRMT R62, R62, 0x7773, RZ ;  /* 0x000077733e3e7816 */ /* 0x000fe400000000ff */
[----:B------:R-:W-:Y:S02]  /*5b540*/  LOP3.LUT R191, R191, 0xfff7ffff, RZ, 0xc0, !PT ;  /* 0xfff7ffffbfbf7812 */ /* 0x000fe400078ec0ff */
[----:B------:R-:W-:-:S07]  /*5b550*/  LOP3.LUT P4, RZ, R16, 0x20, RZ, 0xc0, !PT ;  /* 0x0000002010ff7812 */ /* 0x000fce000788c0ff */
[----:B------:R-:W-:Y:S02]  /*5b560*/  @P1 LOP3.LUT R191, R191, 0x80000, RZ, 0xfc, !PT ;  /* 0x00080000bfbf1812 */ /* 0x000fe400078efcff */
[----:B------:R-:W-:Y:S02]  /*5b570*/  LOP3.LUT P1, RZ, R12, 0x20000000, RZ, 0xc0, !PT ;  /* 0x200000000cff7812 */ /* 0x000fe4000782c0ff */
[C---:B------:R-:W-:Y:S02]  /*5b580*/  LOP3.LUT P5, RZ, R16.reuse, 0x10, RZ, 0xc0, !PT ;  /* 0x0000001010ff7812 */ /* 0x040fe400078ac0ff */
[----:B------:R-:W-:Y:S02]  /*5b590*/  PRMT R0, R63, 0x7770, RZ ;  /* 0x000077703f007816 */ /* 0x000fe400000000ff */
[----:B------:R-:W-:Y:S02]  /*5b5a0*/  LOP3.LUT R191, R191, 0xffefffff, RZ, 0xc0, !PT ;  /* 0xffefffffbfbf7812 */ /* 0x000fe400078ec0ff */
[----:B------:R-:W-:-:S05]  /*5b5b0*/  LOP3.LUT P6, RZ, R16, 0x4, RZ, 0xc0, !PT ;  /* 0x0000000410ff7812 */ /* 0x000fca00078cc0ff */
[----:B------:R-:W-:Y:S02]  /*5b5c0*/  @P1 LOP3.LUT R191, R191, 0x100000, RZ, 0xfc, !PT ;  /* 0x00100000bfbf1812 */ /* 0x000fe400078efcff */
[----:B------:R-:W-:Y:S01]  /*5b5d0*/  LOP3.LUT P1, RZ, R12, 0x80000000, RZ, 0xc0, !PT ;  /* 0x800000000cff7812 */ /* 0x000fe2000782c0ff */
[----:B----4-:R1:W-:Y:S04]  /*5b5e0*/  @P3 STG.E.U8 desc[UR56][R4.64], R62 ;  /* 0x0000003e04003986 */ /* 0x0103e8000c101138 */
[----:B-1----:R-:W4:Y:S04]  /*5b5f0*/  LDL.LU.64 R4, [R1+0xc48] ;  /* 0x000c480001047983 */ /* 0x002f280000300a00 */
[----:B--2---:R1:W-:Y:S04]  /*5b600*/  @P4 STG.E.U8 desc[UR56][R6.64], R0 ;  /* 0x0000000006004986 */ /* 0x0043e8000c101138 */
[----:B-1----:R-:W2:Y:S01]  /*5b610*/  LDL.LU.64 R6, [R1+0xc40] ;  /* 0x000c400001067983 */ /* 0x002ea20000300a00 */
[----:B------:R-:W-:-:S03]  /*5b620*/  PRMT R0, R63, 0x7771, RZ ;  /* 0x000077713f007816 */ /* 0x000fc600000000ff */
[----:B------:R-:W2:Y:S04]  /*5b630*/  LDL.LU.64 R60, [R1+0xc30] ;  /* 0x000c3000013c7983 */ /* 0x000ea80000300a00 */
[----:B---3--:R1:W-:Y:S04]  /*5b640*/  @P5 STG.E.U8 desc[UR56][R52.64], R0 ;  /* 0x0000000034005986 */ /* 0x0083e8000c101138 */
[----:B------:R-:W3:Y:S04]  /*5b650*/  LDL.LU.64 R58, [R1+0xc28] ;  /* 0x000c2800013a7983 */ /* 0x000ee80000300a00 */
[----:B------:R-:W3:Y:S01]  /*5b660*/  LDL.LU.64 R56, [R1+0xc20] ;  /* 0x000c200001387983 */ /* 0x000ee20000300a00 */
[----:B-1----:R-:W-:-:S02]  /*5b670*/  PRMT R0, R63, 0x7772, RZ ;  /* 0x000077723f007816 */ /* 0x002fc400000000ff */
[----:B------:R-:W-:-:S03]  /*5b680*/  PRMT R63, R63, 0x7773, RZ ;  /* 0x000077733f3f7816 */ /* 0x000fc600000000ff */
[----:B------:R-:W-:Y:S04]  /*5b690*/  @P6 STG.E.U8 desc[UR56][R50.64], R0 ;  /* 0x0000000032006986 */ /* 0x000fe8000c101138 */
[----:B------:R1:W-:Y:S04]  /*5b6a0*/  @P1 STG.E.U8 desc[UR56][R48.64], R63 ;  /* 0x0000003f30001986 */ /* 0x0003e8000c101138 */
[----:B-1----:R-:W3:Y:S01]  /*5b6b0*/  LDL.LU.64 R62, [R1+0xc38] ;  /* 0x000c3800013e7983 */ /* 0x002ee20000300a00 */
[----:B------:R-:W-:-:S03]  /*5b6c0*/  LOP3.LUT P1, RZ, R191, 0x100000, RZ, 0xc0, !PT ;  /* 0x00100000bfff7812 */ /* 0x000fc6000782c0ff */
[----:B------:R-:W3:Y:S01]  /*5b6d0*/  LDL.LU.64 R54, [R1+0xc18] ;  /* 0x000c180001367983 */ /* 0x000ee20000300a00 */
[----:B------:R-:W-:-:S03]  /*5b6e0*/  PRMT R0, R64, 0x7770, RZ ;  /* 0x0000777040007816 */ /* 0x000fc600000000ff */
[----:B------:R-:W3:Y:S04]  /*5b6f0*/  LDL.LU.64 R52, [R1+0xc10] ;  /* 0x000c100001347983 */ /* 0x000ee80000300a00 */
[----:B------:R-:W3:Y:S04]  /*5b700*/  LDL.LU.64 R50, [R1+0xc08] ;  /* 0x000c080001327983 */ /* 0x000ee80000300a00 */
[----:B------:R1:W-:Y:S01]  /*5b710*/  @P1 STG.E.U8 desc[UR56][R168.64], R0 ;  /* 0x00000000a8001986 */ /* 0x0003e2000c101138 */
[----:B------:R-:W-:-:S03]  /*5b720*/  LOP3.LUT P1, RZ, R191, 0x80000, RZ, 0xc0, !PT ;  /* 0x00080000bfff7812 */ /* 0x000fc6000782c0ff */
[----:B------:R-:W3:Y:S04]  /*5b730*/  LDL.LU.64 R48, [R1+0xc00] ;  /* 0x000c000001307983 */ /* 0x000ee80000300a00 */
[----:B-1----:R-:W3:Y:S01]  /*5b740*/  LDL.LU.64 R168, [R1+0xbf8] ;  /* 0x000bf80001a87983 */ /* 0x002ee20000300a00 */
[----:B------:R-:W-:-:S05]  /*5b750*/  PRMT R0, R64, 0x7771, RZ ;  /* 0x0000777140007816 */ /* 0x000fca00000000ff */
[----:B------:R1:W-:Y:S04]  /*5b760*/  @P1 STG.E.U8 desc[UR56][R170.64], R0 ;  /* 0x00000000aa001986 */ /* 0x0003e8000c101138 */
[----:B-1----:R-:W3:Y:S01]  /*5b770*/  LDL.LU.64 R170, [R1+0xbf0] ;  /* 0x000bf00001aa7983 */ /* 0x002ee20000300a00 */
[----:B------:R-:W-:Y:S02]  /*5b780*/  LOP3.LUT P1, RZ, R191, 0x40000, RZ, 0xc0, !PT ;  /* 0x00040000bfff7812 */ /* 0x000fe4000782c0ff */
[C---:B------:R-:W-:Y:S02]  /*5b790*/  PRMT R0, R64.reuse, 0x7772, RZ ;  /* 0x0000777240007816 */ /* 0x040fe400000000ff */
[----:B------:R-:W-:Y:S02]  /*5b7a0*/  PRMT R64, R64, 0x7773, RZ ;  /* 0x0000777340407816 */ /* 0x000fe400000000ff */
[----:B------:R-:W-:-:S02]  /*5b7b0*/  LOP3.LUT P2, RZ, R16, 0x200, RZ, 0xc0, !PT ;  /* 0x0000020010ff7812 */ /* 0x000fc4000784c0ff */
[C---:B------:R-:W-:Y:S02]  /*5b7c0*/  LOP3.LUT P0, RZ, R16.reuse, 0x800, RZ, 0xc0, !PT ;  /* 0x0000080010ff7812 */ /* 0x040fe4000780c0ff */
[C---:B------:R-:W-:Y:S02]  /*5b7d0*/  LOP3.LUT P3, RZ, R16.reuse, 0x4000, RZ, 0xc0, !PT ;  /* 0x0000400010ff7812 */ /* 0x040fe4000786c0ff */
[C---:B------:R-:W-:Y:S02]  /*5b7e0*/  LOP3.LUT P4, RZ, R16.reuse, 0x10000, RZ, 0xc0, !PT ;  /* 0x0001000010ff7812 */ /* 0x040fe4000788c0ff */
[C---:B------:R-:W-:Y:S02]  /*5b7f0*/  LOP3.LUT P5, RZ, R16.reuse, 0x20000, RZ, 0xc0, !PT ;  /* 0x0002000010ff7812 */ /* 0x040fe400078ac0ff */
[----:B------:R-:W-:Y:S01]  /*5b800*/  LOP3.LUT P6, RZ, R16, 0x80000, RZ, 0xc0, !PT ;  /* 0x0008000010ff7812 */ /* 0x000fe200078cc0ff */
[----:B----4-:R1:W-:Y:S01]  /*5b810*/  @P1 STG.E.U8 desc[UR56][R4.64], R0 ;  /* 0x0000000004001986 */ /* 0x0103e2000c101138 */
[----:B------:R-:W-:-:S02]  /*5b820*/  LOP3.LUT P1, RZ, R191, 0x20000, RZ, 0xc0, !PT ;  /* 0x00020000bfff7812 */ /* 0x000fc4000782c0ff */
[----:B-1----:R-:W-:Y:S01]  /*5b830*/  PRMT R0, R65, 0x7770, RZ ;  /* 0x0000777041007816 */ /* 0x002fe200000000ff */
[----:B------:R-:W4:Y:S10]  /*5b840*/  LDL.LU.64 R4, [R1+0x1910] ;  /* 0x0019100001047983 */ /* 0x000f340000300a00 */
[----:B--2---:R1:W-:Y:S01]  /*5b850*/  @P1 STG.E.U8 desc[UR56][R6.64], R64 ;  /* 0x0000004006001986 */ /* 0x0043e2000c101138 */
[----:B------:R-:W-:-:S03]  /*5b860*/  LOP3.LUT P1, RZ, R191, 0x10000, RZ, 0xc0, !PT ;  /* 0x00010000bfff7812 */ /* 0x000fc6000782c0ff */
[----:B-1----:R-:W2:Y:S10]  /*5b870*/  LDL.LU.64 R6, [R1+0x1908] ;  /* 0x0019080001067983 */ /* 0x002eb40000300a00 */
[----:B---3--:R1:W-:Y:S01]  /*5b880*/  @P1 STG.E.U8 desc[UR56][R62.64], R0 ;  /* 0x000000003e001986 */ /* 0x0083e2000c101138 */
[----:B------:R-:W-:-:S02]  /*5b890*/  LOP3.LUT P1, RZ, R191, 0x8000, RZ, 0xc0, !PT ;  /* 0x00008000bfff7812 */ /* 0x000fc4000782c0ff */
[----:B-1----:R-:W-:-:S11]  /*5b8a0*/  PRMT R0, R65, 0x7771, RZ ;  /* 0x0000777141007816 */ /* 0x002fd600000000ff */
[----:B------:R1:W-:Y:S01]  /*5b8b0*/  @P1 STG.E.U8 desc[UR56][R60.64], R0 ;  /* 0x000000003c001986 */ /* 0x0003e2000c101138 */
[----:B------:R-:W-:Y:S02]  /*5b8c0*/  LOP3.LUT P1, RZ, R191, 0x4000, RZ, 0xc0, !PT ;  /* 0x00004000bfff7812 */ /* 0x000fe4000782c0ff */
[----:B-1----:R-:W-:-:S11]  /*5b8d0*/  PRMT R0, R65, 0x7772, RZ ;  /* 0x0000777241007816 */ /* 0x002fd600000000ff */
[----:B------:R1:W-:Y:S01]  /*5b8e0*/  @P1 STG.E.U8 desc[UR56][R58.64], R0 ;  /* 0x000000003a001986 */ /* 0x0003e2000c101138 */
[----:B------:R-:W-:Y:S02]  /*5b8f0*/  LOP3.LUT P1, RZ, R191, 0x2000, RZ, 0xc0, !PT ;  /* 0x00002000bfff7812 */ /* 0x000fe4000782c0ff */
[----:B------:R-:W-:Y:S02]  /*5b900*/  PRMT R65, R65, 0x7773, RZ ;  /* 0x0000777341417816 */ /* 0x000fe400000000ff */
[----:B-1----:R-:W-:-:S09]  /*5b910*/  PRMT R0, R66, 0x7770, RZ ;  /* 0x0000777042007816 */ /* 0x002fd200000000ff */
[----:B------:R-:W-:Y:S04]  /*5b920*/  @P1 STG.E.U8 desc[UR56][R56.64], R65 ;  /* 0x0000004138001986 */ /* 0x000fe8000c101138 */
        /* <DEDUP_REMOVED lines=10> */
[----:B------:R1:W-:Y:S04]  /*5b9d0*/  @P6 STG.E.U8 desc[UR56][R170.64], R0 ;  /* 0x00000000aa006986 */ /* 0x0003e8000c101138 */
[----:B-1----:R-:W3:Y:S04]  /*5b9e0*/  LDL.LU.64 R170, [R1+0xbe8] ;  /* 0x000be80001aa7983 */ /* 0x002ee80000300a00 */
[----:B------:R-:W4:Y:S04]  /*5b9f0*/  LDL.LU.64 R54, [R1+0xbe0] ;  /* 0x000be00001367983 */ /* 0x000f280000300a00 */
[----:B------:R-:W2:Y:S04]  /*5ba00*/  LDL.LU.64 R52, [R1+0xbd8] ;  /* 0x000bd80001347983 */ /* 0x000ea80000300a00 */
[----:B------:R-:W2:Y:S04]  /*5ba10*/  LDL.LU.64 R50, [R1+0xbd0] ;  /* 0x000bd00001327983 */ /* 0x000ea80000300a00 */
[----:B------:R-:W2:Y:S01]  /*5ba20*/  LDL.LU.64 R48, [R1+0xbc8] ;  /* 0x000bc80001307983 */ /* 0x000ea20000300a00 */
[----:B------:R-:W-:-:S03]  /*5ba30*/  LOP3.LUT P3, RZ, R16, 0x400000, RZ, 0xc0, !PT ;  /* 0x0040000010ff7812 */ /* 0x000fc6000786c0ff */
[----:B------:R-:W2:Y:S01]  /*5ba40*/  LDL.LU.64 R168, [R1+0xbc0] ;  /* 0x000bc00001a87983 */ /* 0x000ea20000300a00 */
        /* <DEDUP_REMOVED lines=13> */
[----:B------:R-:W-:-:S09]  /*5bb20*/  PRMT R67, R67, 0x7773, RZ ;  /* 0x0000777343437816 */ /* 0x000fd200000000ff */
[----:B------:R-:W-:Y:S02]  /*5bb30*/  @P1 LOP3.LUT R191, R191, 0x100, RZ, 0xfc, !PT ;  /* 0x00000100bfbf1812 */ /* 0x000fe400078efcff */
[----:B------:R-:W-:Y:S02]  /*5bb40*/  LOP3.LUT P1, RZ, R17, 0x40, RZ, 0xc0, !PT ;  /* 0x0000004011ff7812 */ /* 0x000fe4000782c0ff */
[----:B------:R-:W-:Y:S01]  /*5bb50*/  LOP3.LUT R191, R191, 0xfffffdff, RZ, 0xc0, !PT ;  /* 0xfffffdffbfbf7812 */ /* 0x000fe200078ec0ff */
[----:B---3--:R1:W-:Y:S04]  /*5bb60*/  @P3 STG.E.U8 desc[UR56][R170.64], R0 ;  /* 0x00000000aa003986 */ /* 0x0083e8000c101138 */
[----:B-1----:R-:W3:Y:S04]  /*5bb70*/  LDL.LU.64 R170, [R1+0xbb8] ;  /* 0x000bb80001aa7983 */ /* 0x002ee80000300a00 */
[----:B----4-:R1:W-:Y:S02]  /*5bb80*/  @P4 STG.E.U8 desc[UR56][R54.64], R67 ;  /* 0x0000004336004986 */ /* 0x0103e4000c101138 */
[----:B------:R-:W-:-:S02]  /*5bb90*/  @P1 LOP3.LUT R191, R191, 0x200, RZ, 0xfc, !PT ;  /* 0x00000200bfbf1812 */ /* 0x000fc400078efcff */
[----:B-1----:R-:W4:Y:S01]  /*5bba0*/  LDL.LU.64 R66, [R1+0xbb0] ;  /* 0x000bb00001427983 */ /* 0x002f220000300a00 */
[----:B------:R-:W-:-:S03]  /*5bbb0*/  LOP3.LUT P1, RZ, R17, 0x8, RZ, 0xc0, !PT ;  /* 0x0000000811ff7812 */ /* 0x000fc6000782c0ff */
[----:B------:R-:W4:Y:S01]  /*5bbc0*/  LDL.LU.64 R64, [R1+0xba8] ;  /* 0x000ba80001407983 */ /* 0x000f220000300a00 */
[----:B------:R-:W-:-:S03]  /*5bbd0*/  LOP3.LUT R191, R191, 0xfffffbff, RZ, 0xc0, !PT ;  /* 0xfffffbffbfbf7812 */ /* 0x000fc600078ec0ff */
[----:B------:R-:W4:Y:S01]  /*5bbe0*/  LDL.LU.64 R62, [R1+0xba0] ;  /* 0x000ba000013e7983 */ /* 0x000f220000300a00 */
[----:B------:R-:W-:-:S03]  /*5bbf0*/  LOP3.LUT P5, RZ, R16, 0x2000000, RZ, 0xc0, !PT ;  /* 0x0200000010ff7812 */ /* 0x000fc600078ac0ff */
[----:B------:R-:W4:Y:S02]  /*5bc00*/  LDL.LU.64 R60, [R1+0xb98] ;  /* 0x000b9800013c7983 */ /* 0x000f240000300a00 */
[----:B------:R-:W-:Y:S02]  /*5bc10*/  @P1 LOP3.LUT R191, R191, 0x400, RZ, 0xfc, !PT ;  /* 0x00000400bfbf1812 */ /* 0x000fe400078efcff */
[----:B------:R-:W-:Y:S01]  /*5bc20*/  LOP3.LUT P1, RZ, R17, 0x2, RZ, 0xc0, !PT ;  /* 0x0000000211ff7812 */ /* 0x000fe2000782c0ff */
[----:B------:R-:W4:Y:S01]  /*5bc30*/  LDL.LU.64 R58, [R1+0xb90] ;  /* 0x000b9000013a7983 */ /* 0x000f220000300a00 */
[----:B------:R-:W-:Y:S02]  /*5bc40*/  LOP3.LUT R191, R191, 0xfffff7ff, RZ, 0xc0, !PT ;  /* 0xfffff7ffbfbf7812 */ /* 0x000fe400078ec0ff */
[----:B------:R-:W-:Y:S01]  /*5bc50*/  LOP3.LUT P6, RZ, R16, 0x8000000, RZ, 0xc0, !PT ;  /* 0x0800000010ff7812 */ /* 0x000fe200078cc0ff */
[----:B------:R-:W4:Y:S01]  /*5bc60*/  LDL.LU.64 R56, [R1+0xb88] ;  /* 0x000b880001387983 */ /* 0x000f220000300a00 */
[----:B------:R-:W-:-:S03]  /*5bc70*/  PRMT R0, R68, 0x7770, RZ ;  /* 0x0000777044007816 */ /* 0x000fc600000000ff */
[----:B------:R-:W4:Y:S04]  /*5bc80*/  LDL.LU.64 R54, [R1+0xb80] ;  /* 0x000b800001367983 */ /* 0x000f280000300a00 */
[----:B------:R-:W-:Y:S02]  /*5bc90*/  @P1 LOP3.LUT R191, R191, 0x800, RZ, 0xfc, !PT ;  /* 0x00000800bfbf1812 */ /* 0x000fe400078efcff */
[----:B------:R-:W-:Y:S02]  /*5bca0*/  LOP3.LUT P1, RZ, R17, 0x1, RZ, 0xc0, !PT ;  /* 0x0000000111ff7812 */ /* 0x000fe4000782c0ff */
[----:B------:R-:W-:Y:S01]  /*5bcb0*/  LOP3.LUT R191, R191, 0xffffefff, RZ, 0xc0, !PT ;  /* 0xffffefffbfbf7812 */ /* 0x000fe200078ec0ff */
[----:B--2---:R1:W-:Y:S10]  /*5bcc0*/  @P5 STG.E.U8 desc[UR56][R52.64], R0 ;  /* 0x0000000034005986 */ /* 0x0043f4000c101138 */
[----:B------:R-:W-:-:S02]  /*5bcd0*/  @P1 LOP3.LUT R191, R191, 0x1000, RZ, 0xfc, !PT ;  /* 0x00001000bfbf1812 */ /* 0x000fc400078efcff */
[----:B------:R-:W-:Y:S01]  /*5bce0*/  LOP3.LUT P1, RZ, R16, 0x40000000, RZ, 0xc0, !PT ;  /* 0x4000000010ff7812 */ /* 0x000fe2000782c0ff */
[----:B-1----:R-:W2:Y:S01]  /*5bcf0*/  LDL.LU.64 R52, [R1+0xb78] ;  /* 0x000b780001347983 */ /* 0x002ea20000300a00 */
[----:B------:R-:W-:-:S05]  /*5bd00*/  PRMT R0, R68, 0x7771, RZ ;  /* 0x0000777144007816 */ /* 0x000fca00000000ff */
[----:B------:R1:W-:Y:S02]  /*5bd10*/  @P6 STG.E.U8 desc[UR56][R50.64], R0 ;  /* 0x0000000032006986 */ /* 0x0003e4000c101138 */
[C---:B-1----:R-:W-:Y:S02]  /*5bd20*/  PRMT R0, R68.reuse, 0x7772, RZ ;  /* 0x0000777244007816 */ /* 0x042fe400000000ff */
[----:B------:R-:W2:Y:S04]  /*5bd30*/  LDL.LU.64 R50, [R1+0xb70] ;  /* 0x000b700001327983 */ /* 0x000ea80000300a00 */
[----:B------:R1:W-:Y:S01]  /*5bd40*/  @P1 STG.E.U8 desc[UR56][R48.64], R0 ;  /* 0x0000000030001986 */ /* 0x0003e2000c101138 */
[C---:B------:R-:W-:Y:S02]  /*5bd50*/  LOP3.LUT P1, RZ, R191.reuse, 0x1000, RZ, 0xc0, !PT ;  /* 0x00001000bfff7812 */ /* 0x040fe4000782c0ff */
[----:B------:R-:W-:Y:S01]  /*5bd60*/  PRMT R68, R68, 0x7773, RZ ;  /* 0x0000777344447816 */ /* 0x000fe200000000ff */
[----:B-1----:R-:W2:Y:S10]  /*5bd70*/  LDL.LU.64 R48, [R1+0xb68] ;  /* 0x000b680001307983 */ /* 0x002eb40000300a00 */
[----:B------:R1:W-:Y:S01]  /*5bd80*/  @P1 STG.E.U8 desc[UR56][R168.64], R68 ;  /* 0x00000044a8001986 */ /* 0x0003e2000c101138 */
[----:B------:R-:W-:-:S02]  /*5bd90*/  LOP3.LUT P1, RZ, R191, 0x800, RZ, 0xc0, !PT ;  /* 0x00000800bfff7812 */ /* 0x000fc4000782c0ff */
[----:B------:R-:W-:Y:S01]  /*5bda0*/  PRMT R0, R69, 0x7770, RZ ;  /* 0x0000777045007816 */ /* 0x000fe200000000ff */
[----:B-1----:R-:W2:Y:S10]  /*5bdb0*/  LDL.LU.64 R168, [R1+0xb60] ;  /* 0x000b600001a87983 */ /* 0x002eb40000300a00 */
[----:B---3--:R1:W-:Y:S04]  /*5bdc0*/  @P1 STG.E.U8 desc[UR56][R170.64], R0 ;  /* 0x00000000aa001986 */ /* 0x0083e8000c101138 */
[----:B-1----:R-:W3:Y:S01]  /*5bdd0*/  LDL.LU.64 R170, [R1+0xb58] ;  /* 0x000b580001aa7983 */ /* 0x002ee20000300a00 */
[----:B------:R-:W-:-:S02]  /*5bde0*/  LOP3.LUT P1, RZ, R191, 0x400, RZ, 0xc0, !PT ;  /* 0x00000400bfff7812 */ /* 0x000fc4000782c0ff */
[----:B------:R-:W-:-:S11]  /*5bdf0*/  PRMT R0, R69, 0x7771, RZ ;  /* 0x0000777145007816 */ /* 0x000fd600000000ff */
        /* <DEDUP_REMOVED lines=9> */
[----:B------:R1:W-:Y:S01]  /*5be90*/  @P1 STG.E.U8 desc[UR56][R60.64], R0 ;  /* 0x000000003c001986 */ /* 0x0003e2000c101138 */
[----:B------:R-:W-:Y:S02]  /*5bea0*/  LOP3.LUT P1, RZ, R191, 0x40, RZ, 0xc0, !PT ;  /* 0x00000040bfff7812 */ /* 0x000fe4000782c0ff */
[----:B-1----:R-:W-:-:S11]  /*5beb0*/  PRMT R0, R70, 0x7771, RZ ;  /* 0x0000777146007816 */ /* 0x002fd600000000ff */
[----:B------:R1:W-:Y:S01]  /*5bec0*/  @P1 STG.E.U8 desc[UR56][R58.64], R0 ;  /* 0x000000003a001986 */ /* 0x0003e2000c101138 */
[----:B------:R-:W-:Y:S02]  /*5bed0*/  LOP3.LUT P1, RZ, R191, 0x20, RZ, 0xc0, !PT ;  /* 0x00000020bfff7812 */ /* 0x000fe4000782c0ff */
[C---:B------:R-:W-:Y:S02]  /*5bee0*/  LOP3.LUT P2, RZ, R17.reuse, 0x10000, RZ, 0xc0, !PT ;  /* 0x0001000011ff7812 */ /* 0x040fe4000784c0ff */
[C---:B------:R-:W-:Y:S02]  /*5bef0*/  LOP3.LUT P0, RZ, R17.reuse, 0x20000, RZ, 0xc0, !PT ;  /* 0x0002000011ff7812 */ /* 0x040fe4000780c0ff */
[----:B------:R-:W-:Y:S02]  /*5bf00*/  LOP3.LUT P3, RZ, R17, 0x80000, RZ, 0xc0, !PT ;  /* 0x0008000011ff7812 */ /* 0x000fe4000786c0ff */
[C---:B-1----:R-:W-:Y:S02]  /*5bf10*/  PRMT R0, R70.reuse, 0x7772, RZ ;  /* 0x0000777246007816 */ /* 0x042fe400000000ff */
[----:B------:R-:W-:-:S03]  /*5bf20*/  PRMT R70, R70, 0x7773, RZ ;  /* 0x0000777346467816 */ /* 0x000fc600000000ff */
[----:B------:R1:W-:Y:S01]  /*5bf30*/  @P1 STG.E.U8 desc[UR56][R56.64], R0 ;  /* 0x0000000038001986 */ /* 0x0003e2000c101138 */
[----:B------:R-:W-:-:S03]  /*5bf40*/  LOP3.LUT P4, RZ, R17, 0x400000, RZ, 0xc0, !PT ;  /* 0x0040000011ff7812 */ /* 0x000fc6000788c0ff */
[----:B------:R-:W-:Y:S01]  /*5bf50*/  @P2 STG.E.U8 desc[UR56][R54.64], R70 ;  /* 0x0000004636002986 */ /* 0x000fe2000c101138 */
[----:B-1----:R-:W-:-:S05]  /*5bf60*/  PRMT R0, R71, 0x7770, RZ ;  /* 0x0000777047007816 */ /* 0x002fca00000000ff */
[----:B--2---:R1:W-:Y:S01]  /*5bf70*/  @P0 STG.E.U8 desc[UR56][R52.64], R0 ;  /* 0x0000000034000986 */ /* 0x0043e2000c101138 */
[C---:B------:R-:W-:Y:S02]  /*5bf80*/  LOP3.LUT P5, RZ, R17.reuse, 0x1000000, RZ, 0xc0, !PT ;  /* 0x0100000011ff7812 */ /* 0x040fe400078ac0ff */
[----:B------:R-:W-:Y:S02]  /*5bf90*/  LOP3.LUT P6, RZ, R17, 0x2000000, RZ, 0xc0, !PT ;  /* 0x0200000011ff7812 */ /* 0x000fe400078cc0ff */
[----:B-1----:R-:W-:-:S05]  /*5bfa0*/  PRMT R0, R71, 0x7771, RZ ;  /* 0x0000777147007816 */ /* 0x002fca00000000ff */
[----:B------:R1:W-:Y:S02]  /*5bfb0*/  @P3 STG.E.U8 desc[UR56][R50.64], R0 ;  /* 0x0000000032003986 */ /* 0x0003e4000c101138 */
[C---:B-1----:R-:W-:Y:S02]  /*5bfc0*/  PRMT R0, R71.reuse, 0x7772, RZ ;  /* 0x0000777247007816 */ /* 0x042fe400000000ff */
[----:B------:R-:W-:-:S03]  /*5bfd0*/  PRMT R71, R71, 0x7773, RZ ;  /* 0x0000777347477816 */ /* 0x000fc600000000ff */
[----:B------:R1:W-:Y:S04]  /*5bfe0*/  @P4 STG.E.U8 desc[UR56][R48.64], R0 ;  /* 0x0000000030004986 */ /* 0x0003e8000c101138 */
[----:B------:R-:W-:Y:S01]  /*5bff0*/  @P5 STG.E.U8 desc[UR56][R168.64], R71 ;  /* 0x00000047a8005986 */ /* 0x000fe2000c101138 */
[----:B-1----:R-:W-:-:S05]  /*5c000*/  PRMT R0, R72, 0x7770, RZ ;  /* 0x0000777048007816 */ /* 0x002fca00000000ff */
[----:B---3--:R1:W-:Y:S04]  /*5c010*/  @P6 STG.E.U8 desc[UR56][R170.64], R0 ;  /* 0x00000000aa006986 */ /* 0x0083e8000c101138 */
[----:B-1----:R-:W2:Y:S04]  /*5c020*/  LDL.LU.64 R170, [R1+0xb50] ;  /* 0x000b500001aa7983 */ /* 0x002ea80000300a00 */
[----:B------:R-:W3:Y:S04]  /*5c030*/  LDL.LU.64 R54, [R1+0xb48] ;  /* 0x000b480001367983 */ /* 0x000ee80000300a00 */
        /* <DEDUP_REMOVED lines=21> */
[----:B-1----:R-:W2:Y:S04]  /*5c190*/  LDL.LU.64 R170, [R1+0xb20] ;  /* 0x000b200001aa7983 */ /* 0x002ea80000300a00 */
[----:B------:R-:W2:Y:S04]  /*5c1a0*/  LDL.LU.64 R66, [R1+0xb18] ;  /* 0x000b180001427983 */ /* 0x000ea80000300a00 */
[----:B------:R-:W2:Y:S04]  /*5c1b0*/  LDL.LU.64 R64, [R1+0xb10] ;  /* 0x000b100001407983 */ /* 0x000ea80000300a00 */
[----:B------:R-:W2:Y:S04]  /*5c1c0*/  LDL.LU.64 R62, [R1+0xb08] ;  /* 0x000b0800013e7983 */ /* 0x000ea80000300a00 */
[----:B------:R-:W2:Y:S04]  /*5c1d0*/  LDL.LU.64 R60, [R1+0xb00] ;  /* 0x000b0000013c7983 */ /* 0x000ea80000300a00 */
[----:B------:R-:W2:Y:S01]  /*5c1e0*/  LDL.LU.64 R58, [R1+0xaf8] ;  /* 0x000af800013a7983 */ /* 0x000ea20000300a00 */
[----:B------:R-:W-:-:S02]  /*5c1f0*/  @P1 LOP3.LUT R191, R191, 0x2, RZ, 0xfc, !PT ;  /* 0x00000002bfbf1812 */ /* 0x000fc400078efcff */
[----:B------:R-:W-:Y:S01]  /*5c200*/  LOP3.LUT P4, RZ, R17, 0x40000000, RZ, 0xc0, !PT ;  /* 0x4000000011ff7812 */ /* 0x000fe2000788c0ff */
[----:B------:R-:W2:Y:S01]  /*5c210*/  LDL.LU.64 R56, [R1+0xaf0] ;  /* 0x000af00001387983 */ /* 0x000ea20000300a00 */
[----:B------:R-:W-:Y:S02]  /*5c220*/  LOP3.LUT P1, RZ, R15, 0x200, RZ, 0xc0, !PT ;  /* 0x000002000fff7812 */ /* 0x000fe4000782c0ff */
[----:B------:R-:W-:Y:S02]  /*5c230*/  PRMT R0, R72, 0x7772, RZ ;  /* 0x0000777248007816 */ /* 0x000fe400000000ff */
[----:B------:R-:W-:Y:S02]  /*5c240*/  LOP3.LUT R191, R191, 0xfffffffb, RZ, 0xc0, !PT ;  /* 0xfffffffbbfbf7812 */ /* 0x000fe400078ec0ff */
[----:B------:R-:W-:-:S05]  /*5c250*/  LOP3.LUT P5, RZ, R15, 0x1, RZ, 0xc0, !PT ;  /* 0x000000010fff7812 */ /* 0x000fca00078ac0ff */
[----:B---3--:R1:W-:Y:S02]  /*5c260*/  @P4 STG.E.U8 desc[UR56][R54.64], R0 ;  /* 0x0000000036004986 */ /* 0x0083e4000c101138 */
[----:B------:R-:W-:Y:S02]  /*5c270*/  @P1 LOP3.LUT R191, R191, 0x4, RZ, 0xfc, !PT ;  /* 0x00000004bfbf1812 */ /* 0x000fe400078efcff */
[----:B------:R-:W-:Y:S01]  /*5c280*/  LOP3.LUT P1, RZ, R15, 0x100, RZ, 0xc0, !PT ;  /* 0x000001000fff7812 */ /* 0x000fe2000782c0ff */
[----:B-1----:R-:W3:Y:S01]  /*5c290*/  LDL.LU.64 R54, [R1+0xae8] ;  /* 0x000ae80001367983 */ /* 0x002ee20000300a00 */
[----:B------:R-:W-:Y:S02]  /*5c2a0*/  PRMT R72, R72, 0x7773, RZ ;  /* 0x0000777348487816 */ /* 0x000fe400000000ff */
[----:B------:R-:W-:Y:S02]  /*5c2b0*/  LOP3.LUT R191, R191, 0xfffffff7, RZ, 0xc0, !PT ;  /* 0xfffffff7bfbf7812 */ /* 0x000fe400078ec0ff */
[----:B------:R-:W-:Y:S01]  /*5c2c0*/  LOP3.LUT P6, RZ, R15, 0x2, RZ, 0xc0, !PT ;  /* 0x000000020fff7812 */ /* 0x000fe200078cc0ff */
[----:B----4-:R1:W-:Y:S06]  /*5c2d0*/  @P5 STG.E.U8 desc[UR56][R52.64], R72 ;  /* 0x0000004834005986 */ /* 0x0103ec000c101138 */
[----:B------:R-:W-:-:S02]  /*5c2e0*/  @P1 LOP3.LUT R191, R191, 0x8, RZ, 0xfc, !PT ;  /* 0x00000008bfbf1812 */ /* 0x000fc400078efcff */
[----:B------:R-:W-:Y:S01]  /*5c2f0*/  LOP3.LUT P1, RZ, R15, 0x40, RZ, 0xc0, !PT ;  /* 0x000000400fff7812 */ /* 0x000fe2000782c0ff */
[----:B-1----:R-:W4:Y:S01]  /*5c300*/  LDL.LU.64 R52, [R1+0xae0] ;  /* 0x000ae00001347983 */ /* 0x002f220000300a00 */
[----:B------:R-:W-:Y:S02]  /*5c310*/  PRMT R0, R73, 0x7770, RZ ;  /* 0x0000777049007816 */ /* 0x000fe400000000ff */
[----:B------:R-:W-:-:S03]  /*5c320*/  LOP3.LUT R191, R191, 0xffffffef, RZ, 0xc0, !PT ;  /* 0xffffffefbfbf7812 */ /* 0x000fc600078ec0ff */
[----:B------:R1:W-:Y:S06]  /*5c330*/  @P6 STG.E.U8 desc[UR56][R50.64], R0 ;  /* 0x0000000032006986 */ /* 0x0003ec000c101138 */
[----:B------:R-:W-:Y:S02]  /*5c340*/  @P1 LOP3.LUT R191, R191, 0x10, RZ, 0xfc, !PT ;  /* 0x00000010bfbf1812 */ /* 0x000fe400078efcff */
[----:B------:R-:W-:Y:S01]  /*5c350*/  LOP3.LUT P1, RZ, R15, 0x8, RZ, 0xc0, !PT ;  /* 0x000000080fff7812 */ /* 0x000fe2000782c0ff */
[----:B-1----:R-:W4:Y:S01]  /*5c360*/  LDL.LU.64 R50, [R1+0xad8] ;  /* 0x000ad80001327983 */ /* 0x002f220000300a00 */
[----:B------:R-:W-:-:S11]  /*5c370*/  PRMT R0, R73, 0x7771, RZ ;  /* 0x0000777149007816 */ /* 0x000fd600000000ff */
[----:B------:R1:W-:Y:S01]  /*5c380*/  @P1 STG.E.U8 desc[UR56][R48.64], R0 ;  /* 0x0000000030001986 */ /* 0x0003e2000c101138 */
[----:B------:R-:W-:-:S03]  /*5c390*/  LOP3.LUT P1, RZ, R191, 0x10, RZ, 0xc0, !PT ;  /* 0x00000010bfff7812 */ /* 0x000fc6000782c0ff */
[----:B-1----:R-:W4:Y:S01]  /*5c3a0*/  LDL.LU.64 R48, [R1+0xad0] ;  /* 0x000ad00001307983 */ /* 0x002f220000300a00 */
[----:B------:R-:W-:-:S09]  /*5c3b0*/  PRMT R0, R73, 0x7772, RZ ;  /* 0x0000777249007816 */ /* 0x000fd200000000ff */
[----:B------:R1:W-:Y:S01]  /*5c3c0*/  @P1 STG.E.U8 desc[UR56][R168.64], R0 ;  /* 0x00000000a8001986 */ /* 0x0003e2000c101138 */
[----:B------:R-:W-:Y:S02]  /*5c3d0*/  LOP3.LUT P1, RZ, R191, 0x8, RZ, 0xc0, !PT ;  /* 0x00000008bfff7812 */ /* 0x000fe4000782c0ff */
[----:B------:R-:W-:Y:S01]  /*5c3e0*/  PRMT R73, R73, 0x7773, RZ ;  /* 0x0000777349497816 */ /* 0x000fe200000000ff */
[----:B-1----:R-:W4:Y:S01]  /*5c3f0*/  LDL.LU.64 R168, [R1+0xac8] ;  /* 0x000ac80001a87983 */ /* 0x002f220000300a00 */
[----:B------:R-:W-:-:S09]  /*5c400*/  PRMT R0, R74, 0x7770, RZ ;  /* 0x000077704a007816 */ /* 0x000fd200000000ff */
[----:B--2---:R1:W-:Y:S04]  /*5c410*/  @P1 STG.E.U8 desc[UR56][R170.64], R73 ;  /* 0x00000049aa001986 */ /* 0x0043e8000c101138 */
[----:B-1----:R-:W2:Y:S01]  /*5c420*/  LDL.LU.64 R170, [R1+0xac0] ;  /* 0x000ac00001aa7983 */ /* 0x002ea20000300a00 */
[----:B------:R-:W-:-:S13]  /*5c430*/  LOP3.LUT P1, RZ, R191, 0x4, RZ, 0xc0, !PT ;  /* 0x00000004bfff7812 */ /* 0x000fda000782c0ff */
[----:B------:R1:W-:Y:S01]  /*5c440*/  @P1 STG.E.U8 desc[UR56][R66.64], R0 ;  /* 0x0000000042001986 */ /* 0x0003e2000c101138 */
[----:B------:R-:W-:Y:S02]  /*5c450*/  LOP3.LUT P1, RZ, R191, 0x2, RZ, 0xc0, !PT ;  /* 0x00000002bfff7812 */ /* 0x000fe4000782c0ff */
[----:B-1----:R-:W-:-:S11]  /*5c460*/  PRMT R0, R74, 0x7771, RZ ;  /* 0x000077714a007816 */ /* 0x002fd600000000ff */
[----:B------:R1:W-:Y:S01]  /*5c470*/  @P1 STG.E.U8 desc[UR56][R64.64], R0 ;  /* 0x0000000040001986 */ /* 0x0003e2000c101138 */
[----:B------:R-:W-:Y:S02]  /*5c480*/  LOP3.LUT P1, RZ, R191, 0x1, RZ, 0xc0, !PT ;  /* 0x00000001bfff7812 */ /* 0x000fe4000782c0ff */
[----:B-1----:R-:W-:-:S11]  /*5c490*/  PRMT R0, R74, 0x7772, RZ ;  /* 0x000077724a007816 */ /* 0x002fd600000000ff */
[----:B------:R1:W-:Y:S01]  /*5c4a0*/  @P1 STG.E.U8 desc[UR56][R62.64], R0 ;  /* 0x000000003e001986 */ /* 0x0003e2000c101138 */
[----:B------:R-:W-:Y:S02]  /*5c4b0*/  LOP3.LUT P1, RZ, R16, 0x80000000, RZ, 0xc0, !PT ;  /* 0x8000000010ff7812 */ /* 0x000fe4000782c0ff */
[----:B------:R-:W-:Y:S02]  /*5c4c0*/  PRMT R74, R74, 0x7773, RZ ;  /* 0x000077734a4a7816 */ /* 0x000fe400000000ff */
[----:B-1----:R-:W-:Y:S01]  /*5c4d0*/  PRMT R0, R75, 0x7770, RZ ;  /* 0x000077704b007816 */ /* 0x002fe200000000ff */
[----:B------:R-:W2:Y:S08]  /*5c4e0*/  LDL.LU.64 R62, [R1+0xab8] ;  /* 0x000ab800013e7983 */ /* 0x000eb00000300a00 */
[----:B------:R1:W-:Y:S01]  /*5c4f0*/  @P1 STG.E.U8 desc[UR56][R60.64], R74 ;  /* 0x0000004a3c001986 */ /* 0x0003e2000c101138 */
[----:B------:R-:W-:-:S02]  /*5c500*/  LOP3.LUT P1, RZ, R16, 0x40000000, RZ, 0xc0, !PT ;  /* 0x4000000010ff7812 */ /* 0x000fc4000782c0ff */
[----:B------:R-:W-:Y:S01]  /*5c510*/  LOP3.LUT P2, RZ, R15, 0x400000, RZ, 0xc0, !PT ;  /* 0x004000000fff7812 */ /* 0x000fe2000784c0ff */
[----:B-1----:R-:W2:Y:S10]  /*5c520*/  LDL.LU.64 R60, [R1+0xab0] ;  /* 0x000ab000013c7983 */ /* 0x002eb40000300a00 */
[----:B------:R1:W-:Y:S01]  /*5c530*/  @P1 STG.E.U8 desc[UR56][R58.64], R0 ;  /* 0x000000003a001986 */ /* 0x0003e2000c101138 */
[----:B------:R-:W-:-:S02]  /*5c540*/  LOP3.LUT P1, RZ, R16, 0x20000000, RZ, 0xc0, !PT ;  /* 0x2000000010ff7812 */ /* 0x000fc4000782c0ff */
[----:B-1----:R-:W-:Y:S01]  /*5c550*/  PRMT R0, R75, 0x7771, RZ ;  /* 0x000077714b007816 */ /* 0x002fe200000000ff */
[----:B------:R-:W2:Y:S10]  /*5c560*/  LDL.LU.64 R58, [R1+0xaa8] ;  /* 0x000aa800013a7983 */ /* 0x000eb40000300a00 */
[----:B------:R1:W-:Y:S01]  /*5c570*/  @P1 STG.E.U8 desc[UR56][R56.64], R0 ;  /* 0x0000000038001986 */ /* 0x0003e2000c101138 */
[----:B------:R-:W-:-:S02]  /*5c580*/  LOP3.LUT P0, RZ, R15, 0x1000000, RZ, 0xc0, !PT ;  /* 0x010000000fff7812 */ /* 0x000fc4000780c0ff */
[C---:B-1----:R-:W-:Y:S01]  /*5c590*/  PRMT R0, R75.reuse, 0x7772, RZ ;  /* 0x000077724b007816 */ /* 0x042fe200000000ff */
[----:B------:R-:W2:Y:S04]  /*5c5a0*/  LDL.LU.64 R56, [R1+0xaa0] ;  /* 0x000aa00001387983 */ /* 0x000ea80000300a00 */
[----:B---3--:R1:W-:Y:S01]  /*5c5b0*/  @P2 STG.E.U8 desc[UR56][R54.64], R0 ;  /* 0x0000000036002986 */ /* 0x0083e2000c101138 */
[----:B------:R-:W-:-:S03]  /*5c5c0*/  PRMT R75, R75, 0x7773, RZ ;  /* 0x000077734b4b7816 */ /* 0x000fc600000000ff */
[----:B-1----:R-:W3:Y:S01]  /*5c5d0*/  LDL.LU.64 R54, [R1+0xa98] ;  /* 0x000a980001367983 */ /* 0x002ee20000300a00 */
[----:B------:R-:W-:-:S03]  /*5c5e0*/  LOP3.LUT P3, RZ, R15, 0x2000000, RZ, 0xc0, !PT ;  /* 0x020000000fff7812 */ /* 0x000fc6000786c0ff */
[----:B----4-:R1:W-:Y:S01]  /*5c5f0*/  @P0 STG.E.U8 desc[UR56][R52.64], R75 ;  /* 0x0000004b34000986 */ /* 0x0103e2000c101138 */
[----:B------:R-:W-:-:S03]  /*5c600*/  PRMT R0, R76, 0x7770, RZ ;  /* 0x000077704c007816 */ /* 0x000fc600000000ff */
[----:B-1----:R-:W4:Y:S01]  /*5c610*/  LDL.LU.64 R52, [R1+0xa90] ;  /* 0x000a900001347983 */ /* 0x002f220000300a00 */
[----:B------:R-:W-:-:S05]  /*5c620*/  LOP3.LUT P4, RZ, R15, 0x8000000, RZ, 0xc0, !PT ;  /* 0x080000000fff7812 */ /* 0x000fca000788c0ff */
[----:B------:R1:W-:Y:S04]  /*5c630*/  @P3 STG.E.U8 desc[UR56][R50.64], R0 ;  /* 0x0000000032003986 */ /* 0x0003e8000c101138 */
[----:B-1----:R-:W4:Y:S01]  /*5c640*/  LDL.LU.64 R50, [R1+0xa88] ;  /* 0x000a880001327983 */ /* 0x002f220000300a00 */
[----:B------:R-:W-:Y:S02]  /*5c650*/  PRMT R0, R76, 0x7771, RZ ;  /* 0x000077714c007816 */ /* 0x000fe400000000ff */
[----:B------:R-:W-:-:S03]  /*5c660*/  LOP3.LUT P5, RZ, R15, 0x40000000, RZ, 0xc0, !PT ;  /* 0x400000000fff7812 */ /* 0x000fc600078ac0ff */
[----:B------:R1:W-:Y:S04]  /*5c670*/  @P4 STG.E.U8 desc[UR56][R48.64], R0 ;  /* 0x0000000030004986 */ /* 0x0003e8000c101138 */
[----:B-1----:R-:W4:Y:S01]  /*5c680*/  LDL.LU.64 R48, [R1+0xa80] ;  /* 0x000a800001307983 */ /* 0x002f220000300a00 */
[----:B------:R-:W-:Y:S02]  /*5c690*/  PRMT R0, R76, 0x7772, RZ ;  /* 0x000077724c007816 */ /* 0x000fe400000000ff */
[----:B------:R-:W-:-:S03]  /*5c6a0*/  LOP3.LUT P6, RZ, R14, 0x1, RZ, 0xc0, !PT ;  /* 0x000000010eff7812 */ /* 0x000fc600078cc0ff */
[----:B------:R1:W-:Y:S01]  /*5c6b0*/  @P5 STG.E.U8 desc[UR56][R168.64], R0 ;  /* 0x00000000a8005986 */ /* 0x0003e2000c101138 */
[----:B------:R-:W-:-:S03]  /*5c6c0*/  PRMT R76, R76, 0x7773, RZ ;  /* 0x000077734c4c7816 */ /* 0x000fc600000000ff */
[----:B-1----:R-:W4:Y:S06]  /*5c6d0*/  LDL.LU.64 R168, [R1+0xa78] ;  /* 0x000a780001a87983 */ /* 0x002f2c0000300a00 */
[----:B--2---:R1:W-:Y:S04]  /*5c6e0*/  @P6 STG.E.U8 desc[UR56][R170.64], R76 ;  /* 0x0000004caa006986 */ /* 0x0043e8000c101138 */
[----:B-1----:R-:W2:Y:S01]  /*5c6f0*/  LDL.LU.64 R170, [R1+0xa70] ;  /* 0x000a700001aa7983 */ /* 0x002ea20000300a00 */
        /* <DEDUP_REMOVED lines=21> */
[----:B------:R-:W-:Y:S02]  /*5c850*/  LOP3.LUT P4, RZ, R14, 0x8, RZ, 0xc0, !PT ;  /* 0x000000080eff7812 */ /* 0x000fe4000788c0ff */
[----:B------:R-:W-:-:S05]  /*5c860*/  PRMT R0, R77, 0x7770, RZ ;  /* 0x000077704d007816 */ /* 0x000fca00000000ff */
[----:B------:R-:W-:Y:S02]  /*5c870*/  @P1 LOP3.LUT R16, R16, 0x8000000, RZ, 0xfc, !PT ;  /* 0x0800000010101812 */ /* 0x000fe400078efcff */
[C---:B------:R-:W-:Y:S02]  /*5c880*/  LOP3.LUT P1, RZ, R14.reuse, 0x800, RZ, 0xc0, !PT ;  /* 0x000008000eff7812 */ /* 0x040fe4000782c0ff */
[----:B------:R-:W-:Y:S01]  /*5c890*/  LOP3.LUT P5, RZ, R14, 0x40, RZ, 0xc0, !PT ;  /* 0x000000400eff7812 */ /* 0x000fe200078ac0ff */
[----:B------:R1:W-:Y:S01]  /*5c8a0*/  @P3 STG.E.U8 desc[UR56][R62.64], R0 ;  /* 0x000000003e003986 */ /* 0x0003e2000c101138 */
[----:B------:R-:W-:Y:S02]  /*5c8b0*/  LOP3.LUT R16, R16, 0xefffffff, RZ, 0xc0, !PT ;  /* 0xefffffff10107812 */ /* 0x000fe400078ec0ff */
[----:B------:R-:W-:Y:S02]  /*5c8c0*/  LOP3.LUT P6, RZ, R14, 0x100, RZ, 0xc0, !PT ;  /* 0x000001000eff7812 */ /* 0x000fe400078cc0ff */
[----:B-1----:R-:W-:-:S05]  /*5c8d0*/  PRMT R0, R77, 0x7771, RZ ;  /* 0x000077714d007816 */ /* 0x002fca00000000ff */
[----:B------:R-:W-:Y:S02]  /*5c8e0*/  @P1 LOP3.LUT R16, R16, 0x10000000, RZ, 0xfc, !PT ;  /* 0x1000000010101812 */ /* 0x000fe400078efcff */
[----:B------:R-:W-:Y:S01]  /*5c8f0*/  LOP3.LUT P1, RZ, R14, 0x200, RZ, 0xc0, !PT ;  /* 0x000002000eff7812 */ /* 0x000fe2000782c0ff */
[----:B------:R1:W-:Y:S02]  /*5c900*/  @P4 STG.E.U8 desc[UR56][R60.64], R0 ;  /* 0x000000003c004986 */ /* 0x0003e4000c101138 */
[C---:B-1----:R-:W-:Y:S02]  /*5c910*/  PRMT R0, R77.reuse, 0x7772, RZ ;  /* 0x000077724d007816 */ /* 0x042fe400000000ff */
[----:B------:R-:W-:-:S03]  /*5c920*/  PRMT R77, R77, 0x7773, RZ ;  /* 0x000077734d4d7816 */ /* 0x000fc600000000ff */
[----:B------:R1:W-:Y:S04]  /*5c930*/  @P5 STG.E.U8 desc[UR56][R58.64], R0 ;  /* 0x000000003a005986 */ /* 0x0003e8000c101138 */
[----:B------:R-:W-:Y:S01]  /*5c940*/  @P6 STG.E.U8 desc[UR56][R56.64], R77 ;  /* 0x0000004d38006986 */ /* 0x000fe2000c101138 */
[----:B-1----:R-:W-:-:S05]  /*5c950*/  PRMT R0, R78, 0x7770, RZ ;  /* 0x000077704e007816 */ /* 0x002fca00000000ff */
[----:B---3--:R1:W-:Y:S01]  /*5c960*/  @P1 STG.E.U8 desc[UR56][R54.64], R0 ;  /* 0x0000000036001986 */ /* 0x0083e2000c101138 */
[----:B------:R-:W-:Y:S02]  /*5c970*/  LOP3.LUT P1, RZ, R16, 0x10000000, RZ, 0xc0, !PT ;  /* 0x1000000010ff7812 */ /* 0x000fe4000782c0ff */
[----:B-1----:R-:W-:-:S11]  /*5c980*/  PRMT R0, R78, 0x7771, RZ ;  /* 0x000077714e007816 */ /* 0x002fd600000000ff */
        /* <DEDUP_REMOVED lines=12> */
[----:B--2---:R1:W-:Y:S01]  /*5ca50*/  @P1 STG.E.U8 desc[UR56][R170.64], R0 ;  /* 0x00000000aa001986 */ /* 0x0043e2000c101138 */
[C---:B------:R-:W-:Y:S02]  /*5ca60*/  LOP3.LUT P1, RZ, R16.reuse, 0x800000, RZ, 0xc0, !PT ;  /* 0x0080000010ff7812 */ /* 0x040fe4000782c0ff */
[----:B-1----:R-:W-:Y:S01]  /*5ca70*/  PRMT R0, R79, 0x7772, RZ ;  /* 0x000077724f007816 */ /* 0x002fe200000000ff */
[----:B------:R-:W2:Y:S10]  /*5ca80*/  LDL.LU.64 R170, [R1+0xa68] ;  /* 0x000a680001aa7983 */ /* 0x000eb40000300a00 */
[----:B------:R1:W-:Y:S01]  /*5ca90*/  @P1 STG.E.U8 desc[UR56][R240.64], R0 ;  /* 0x00000000f0001986 */ /* 0x0003e2000c101138 */
[----:B------:R-:W-:-:S02]  /*5caa0*/  LOP3.LUT P1, RZ, R16, 0x400000, RZ, 0xc0, !PT ;  /* 0x0040000010ff7812 */ /* 0x000fc4000782c0ff */
[----:B------:R-:W-:Y:S01]  /*5cab0*/  PRMT R79, R79, 0x7773, RZ ;  /* 0x000077734f4f7816 */ /* 0x000fe200000000ff */
[----:B------:R-:W3:Y:S01]  /*5cac0*/  LDL.LU.64 R54, [R1+0xa60] ;  /* 0x000a600001367983 */ /* 0x000ee20000300a00 */
[C---:B------:R-:W-:Y:S02]  /*5cad0*/  LOP3.LUT P2, RZ, R14.reuse, 0x8000000, RZ, 0xc0, !PT ;  /* 0x080000000eff7812 */ /* 0x040fe4000784c0ff */
[----:B------:R-:W-:Y:S01]  /*5cae0*/  LOP3.LUT P0, RZ, R14, 0x20000000, RZ, 0xc0, !PT ;  /* 0x200000000eff7812 */ /* 0x000fe2000780c0ff */
[----:B------:R-:W4:Y:S01]  /*5caf0*/  LDL.LU.64 R52, [R1+0xa58] ;  /* 0x000a580001347983 */ /* 0x000f220000300a00 */
[----:B-1----:R-:W-:-:S03]  /*5cb00*/  PRMT R0, R80, 0x7770, RZ ;  /* 0x0000777050007816 */ /* 0x002fc600000000ff */
[----:B------:R-:W4:Y:S04]  /*5cb10*/  LDL.LU.64 R50, [R1+0xa50] ;  /* 0x000a500001327983 */ /* 0x000f280000300a00 */
[----:B------:R-:W-:Y:S01]  /*5cb20*/  @P1 STG.E.U8 desc[UR56][R238.64], R79 ;  /* 0x0000004fee001986 */ /* 0x000fe2000c101138 */
[C---:B------:R-:W-:Y:S02]  /*5cb30*/  LOP3.LUT P1, RZ, R16.reuse, 0x200000, RZ, 0xc0, !PT ;  /* 0x0020000010ff7812 */ /* 0x040fe4000782c0ff */
[----:B------:R-:W-:Y:S01]  /*5cb40*/  LOP3.LUT R16, R16, 0xffffdfff, RZ, 0xc0, !PT ;  /* 0xffffdfff10107812 */ /* 0x000fe200078ec0ff */
[----:B------:R-:W4:Y:S01]  /*5cb50*/  LDL.LU.64 R48, [R1+0xa48] ;  /* 0x000a480001307983 */ /* 0x000f220000300a00 */
[C---:B------:R-:W-:Y:S02]  /*5cb60*/  LOP3.LUT P3, RZ, R14.reuse, 0x40000000, RZ, 0xc0, !PT ;  /* 0x400000000eff7812 */ /* 0x040fe4000786c0ff */
[----:B------:R-:W-:Y:S01]  /*5cb70*/  LOP3.LUT P4, RZ, R14, 0x80000000, RZ, 0xc0, !PT ;  /* 0x800000000eff7812 */ /* 0x000fe2000788c0ff */
[----:B------:R-:W4:Y:S06]  /*5cb80*/  LDL.LU.64 R168, [R1+0xa40] ;  /* 0x000a400001a87983 */ /* 0x000f2c0000300a00 */
[----:B------:R1:W-:Y:S01]  /*5cb90*/  @P1 STG.E.U8 desc[UR56][R236.64], R0 ;  /* 0x00000000ec001986 */ /* 0x0003e2000c101138 */
        /* <DEDUP_REMOVED lines=13> */
[----:B-1----:R-:W-:-:S09]  /*5cc70*/  PRMT R0, R80, 0x7771, RZ ;  /* 0x0000777150007816 */ /* 0x002fd200000000ff */
[----:B------:R-:W-:Y:S02]  /*5cc80*/  @P1 LOP3.LUT R16, R16, 0x20000, RZ, 0xfc, !PT ;  /* 0x0002000010101812 */ /* 0x000fe400078efcff */
[C---:B------:R-:W-:Y:S02]  /*5cc90*/  LOP3.LUT P1, RZ, R13.reuse, 0x200, RZ, 0xc0, !PT ;  /* 0x000002000dff7812 */ /* 0x040fe4000782c0ff */
[----:B------:R-:W-:Y:S01]  /*5cca0*/  LOP3.LUT R16, R16, 0xfffbffff, RZ, 0xc0, !PT ;  /* 0xfffbffff10107812 */ /* 0x000fe200078ec0ff */
[----:B------:R1:W-:Y:S01]  /*5ccb0*/  @P2 STG.E.U8 desc[UR56][R234.64], R0 ;  /* 0x00000000ea002986 */ /* 0x0003e2000c101138 */
[----:B------:R-:W-:-:S09]  /*5ccc0*/  LOP3.LUT P5, RZ, R13, 0x1, RZ, 0xc0, !PT ;  /* 0x000000010dff7812 */ /* 0x000fd200078ac0ff */
[----:B------:R-:W-:Y:S02]  /*5ccd0*/  @P1 LOP3.LUT R16, R16, 0x40000, RZ, 0xfc, !PT ;  /* 0x0004000010101812 */ /* 0x000fe400078efcff */
[C---:B-1----:R-:W-:Y:S02]  /*5cce0*/  PRMT R0, R80.reuse, 0x7772, RZ ;  /* 0x0000777250007816 */ /* 0x042fe400000000ff */
[C---:B------:R-:W-:Y:S02]  /*5ccf0*/  LOP3.LUT P1, RZ, R13.reuse, 0x100, RZ, 0xc0, !PT ;  /* 0x000001000dff7812 */ /* 0x040fe4000782c0ff */
[----:B------:R-:W-:Y:S01]  /*5cd00*/  PRMT R80, R80, 0x7773, RZ ;  /* 0x0000777350507816 */ /* 0x000fe200000000ff */
[----:B------:R1:W-:Y:S01]  /*5cd10*/  @P0 STG.E.U8 desc[UR56][R232.64], R0 ;  /* 0x00000000e8000986 */ /* 0x0003e2000c101138 */
[----:B------:R-:W-:Y:S02]  /*5cd20*/  LOP3.LUT P6, RZ, R13, 0x2, RZ, 0xc0, !PT ;  /* 0x000000020dff7812 */ /* 0x000fe400078cc0ff */
[----:B------:R-:W-:Y:S01]  /*5cd30*/  LOP3.LUT R16, R16, 0xfff7ffff, RZ, 0xc0, !PT ;  /* 0xfff7ffff10107812 */ /* 0x000fe200078ec0ff */
[----:B------:R-:W-:Y:S01]  /*5cd40*/  @P3 STG.E.U8 desc[UR56][R230.64], R80 ;  /* 0x00000050e6003986 */ /* 0x000fe2000c101138 */
[----:B-1----:R-:W-:-:S05]  /*5cd50*/  PRMT R0, R81, 0x7770, RZ ;  /* 0x0000777051007816 */ /* 0x002fca00000000ff */
[----:B------:R-:W-:Y:S01]  /*5cd60*/  @P1 LOP3.LUT R16, R16, 0x80000, RZ, 0xfc, !PT ;  /* 0x0008000010101812 */ /* 0x000fe200078efcff */
[----:B------:R1:W-:Y:S01]  /*5cd70*/  @P4 STG.E.U8 desc[UR56][R228.64], R0 ;  /* 0x00000000e4004986 */ /* 0x0003e2000c101138 */
[C---:B------:R-:W-:Y:S02]  /*5cd80*/  LOP3.LUT P3, RZ, R13.reuse, 0x4, RZ, 0xc0, !PT ;  /* 0x000000040dff7812 */ /* 0x040fe4000786c0ff */
[C---:B------:R-:W-:Y:S02]  /*5cd90*/  LOP3.LUT P1, RZ, R13.reuse, 0x80, RZ, 0xc0, !PT ;  /* 0x000000800dff7812 */ /* 0x040fe4000782c0ff */
[----:B------:R-:W-:Y:S02]  /*5cda0*/  LOP3.LUT P4, RZ, R13, 0x8, RZ, 0xc0, !PT ;  /* 0x000000080dff7812 */ /* 0x000fe4000788c0ff */
[----:B-1----:R-:W-:-:S05]  /*5cdb0*/  PRMT R0, R81, 0x7771, RZ ;  /* 0x0000777151007816 */ /* 0x002fca00000000ff */
[----:B------:R1:W-:Y:S01]  /*5cdc0*/  @P5 STG.E.U8 desc[UR56][R226.64], R0 ;  /* 0x00000000e2005986 */ /* 0x0003e2000c101138 */
[----:B------:R-:W-:Y:S02]  /*5cdd0*/  LOP3.LUT P5, RZ, R13, 0x10, RZ, 0xc0, !PT ;  /* 0x000000100dff7812 */ /* 0x000fe400078ac0ff */
[----:B------:R-:W-:Y:S02]  /*5cde0*/  LOP3.LUT R16, R16, 0xffefffff, RZ, 0xc0, !PT ;  /* 0xffefffff10107812 */ /* 0x000fe400078ec0ff */
[C---:B-1----:R-:W-:Y:S02]  /*5cdf0*/  PRMT R0, R81.reuse, 0x7772, RZ ;  /* 0x0000777251007816 */ /* 0x042fe400000000ff */
[----:B------:R-:W-:-:S03]  /*5ce00*/  PRMT R81, R81, 0x7773, RZ ;  /* 0x0000777351517816 */ /* 0x000fc600000000ff */
[----:B------:R1:W-:Y:S01]  /*5ce10*/  @P6 STG.E.U8 desc[UR56][R224.64], R0 ;  /* 0x00000000e0006986 */ /* 0x0003e2000c101138 */
[C---:B------:R-:W-:Y:S02]  /*5ce20*/  LOP3.LUT P6, RZ, R13.reuse, 0x20, RZ, 0xc0, !PT ;  /* 0x000000200dff7812 */ /* 0x040fe400078cc0ff */
[----:B------:R-:W-:Y:S01]  /*5ce30*/  @P1 LOP3.LUT R16, R16, 0x100000, RZ, 0xfc, !PT ;  /* 0x0010000010101812 */ /* 0x000fe200078efcff */
[----:B------:R-:W-:Y:S01]  /*5ce40*/  @P3 STG.E.U8 desc[UR56][R222.64], R81 ;  /* 0x00000051de003986 */ /* 0x000fe2000c101138 */
[----:B------:R-:W-:Y:S02]  /*5ce50*/  LOP3.LUT P1, RZ, R13, 0x40, RZ, 0xc0, !PT ;  /* 0x000000400dff7812 */ /* 0x000fe4000782c0ff */
        /* <DEDUP_REMOVED lines=47> */
[----:B------:R-:W-:Y:S02]  /*5d150*/  LOP3.LUT P0, RZ, R13, 0x10000, RZ, 0xc0, !PT ;  /* 0x000100000dff7812 */ /* 0x000fe4000780c0ff */
[----:B-1----:R-:W-:-:S07]  /*5d160*/  PRMT R0, R85, 0x7770, RZ ;  /* 0x0000777055007816 */ /* 0x002fce00000000ff */
[----:B------:R-:W-:Y:S02]  /*5d170*/  @P1 LOP3.LUT R16, R16, 0x200, RZ, 0xfc, !PT ;  /* 0x0000020010101812 */ /* 0x000fe400078efcff */
[C---:B------:R-:W-:Y:S01]  /*5d180*/  LOP3.LUT P1, RZ, R13.reuse, 0x10000000, RZ, 0xc0, !PT ;  /* 0x100000000dff7812 */ /* 0x040fe2000782c0ff */
[----:B------:R1:W-:Y:S01]  /*5d190*/  @P2 STG.E.U8 desc[UR56][R196.64], R0 ;  /* 0x00000000c4002986 */ /* 0x0003e2000c101138 */
[C---:B------:R-:W-:Y:S02]  /*5d1a0*/  LOP3.LUT P3, RZ, R13.reuse, 0x20000, RZ, 0xc0, !PT ;  /* 0x000200000dff7812 */ /* 0x040fe4000786c0ff */
[----:B------:R-:W-:Y:S02]  /*5d1b0*/  LOP3.LUT R16, R16, 0xfffffbff, RZ, 0xc0, !PT ;  /* 0xfffffbff10107812 */ /* 0x000fe400078ec0ff */
[C---:B------:R-:W-:Y:S02]  /*5d1c0*/  LOP3.LUT P4, RZ, R13.reuse, 0x40000, RZ, 0xc0, !PT ;  /* 0x000400000dff7812 */ /* 0x040fe4000788c0ff */
[----:B------:R-:W-:-:S02]  /*5d1d0*/  LOP3.LUT P5, RZ, R13, 0x80000, RZ, 0xc0, !PT ;  /* 0x000800000dff7812 */ /* 0x000fc400078ac0ff */
[----:B-1----:R-:W-:-:S03]  /*5d1e0*/  PRMT R0, R85, 0x7771, RZ ;  /* 0x0000777155007816 */ /* 0x002fc600000000ff */
[----:B------:R-:W-:Y:S02]  /*5d1f0*/  @P1 LOP3.LUT R16, R16, 0x400, RZ, 0xfc, !PT ;  /* 0x0000040010101812 */ /* 0x000fe400078efcff */
[C---:B------:R-:W-:Y:S01]  /*5d200*/  LOP3.LUT P1, RZ, R13.reuse, 0x8000000, RZ, 0xc0, !PT ;  /* 0x080000000dff7812 */ /* 0x040fe2000782c0ff */
[----:B------:R1:W-:Y:S01]  /*5d210*/  @P0 STG.E.U8 desc[UR56][R194.64], R0 ;  /* 0x00000000c2000986 */ /* 0x0003e2000c101138 */
[----:B------:R-:W-:Y:S02]  /*5d220*/  LOP3.LUT P6, RZ, R13, 0x100000, RZ, 0xc0, !PT ;  /* 0x001000000dff7812 */ /* 0x000fe400078cc0ff */
[----:B------:R-:W-:Y:S02]  /*5d230*/  LOP3.LUT R16, R16, 0xfffff7ff, RZ, 0xc0, !PT ;  /* 0xfffff7ff10107812 */ /* 0x000fe400078ec0ff */
[C---:B-1----:R-:W-:Y:S02]  /*5d240*/  PRMT R0, R85.reuse, 0x7772, RZ ;  /* 0x0000777255007816 */ /* 0x042fe400000000ff */
[----:B------:R-:W-:-:S03]  /*5d250*/  PRMT R85, R85, 0x7773, RZ ;  /* 0x0000777355557816 */ /* 0x000fc600000000ff */
[----:B------:R1:W-:Y:S01]  /*5d260*/  @P3 STG.E.U8 desc[UR56][R192.64], R0 ;  /* 0x00000000c0003986 */ /* 0x0003e2000c101138 */
[----:B------:R-:W-:-:S03]  /*5d270*/  LOP3.LUT P3, RZ, R13, 0x200000, RZ, 0xc0, !PT ;  /* 0x002000000dff7812 */ /* 0x000fc6000786c0ff */
[----:B------:R-:W-:Y:S01]  /*5d280*/  @P4 STG.E.U8 desc[UR56][R188.64], R85 ;  /* 0x00000055bc004986 */ /* 0x000fe2000c101138 */
[----:B------:R-:W-:Y:S02]  /*5d290*/  @P1 LOP3.LUT R16, R16, 0x800, RZ, 0xfc, !PT ;  /* 0x0000080010101812 */ /* 0x000fe400078efcff */
[----:B-1----:R-:W-:Y:S02]  /*5d2a0*/  PRMT R0, R86, 0x7770, RZ ;  /* 0x0000777056007816 */ /* 0x002fe400000000ff */
[----:B------:R-:W-:-:S03]  /*5d2b0*/  LOP3.LUT P1, RZ, R13, 0x4000000, RZ, 0xc0, !PT ;  /* 0x040000000dff7812 */ /* 0x000fc6000782c0ff */
[----:B------:R1:W-:Y:S01]  /*5d2c0*/  @P5 STG.E.U8 desc[UR56][R186.64], R0 ;  /* 0x00000000ba005986 */ /* 0x0003e2000c101138 */
        /* <DEDUP_REMOVED lines=9> */
[----:B------:R-:W-:Y:S02]  /*5d360*/  @P1 LOP3.LUT R16, R16, 0x1000, RZ, 0xfc, !PT ;  /* 0x0000100010101812 */ /* 0x000fe400078efcff */
[----:B------:R-:W-:Y:S01]  /*5d370*/  LOP3.LUT P1, RZ, R13, 0x2000000, RZ, 0xc0, !PT ;  /* 0x020000000dff7812 */ /* 0x000fe2000782c0ff */
[----:B------:R-:W-:Y:S01]  /*5d380*/  @P4 STG.E.U8 desc[UR56][R180.64], R86 ;  /* 0x00000056b4004986 */ /* 0x000fe2000c101138 */
[----:B-1----:R-:W-:-:S05]  /*5d390*/  PRMT R0, R87, 0x7770, RZ ;  /* 0x0000777057007816 */ /* 0x002fca00000000ff */
[----:B------:R1:W-:Y:S02]  /*5d3a0*/  @P5 STG.E.U8 desc[UR56][R178.64], R0 ;  /* 0x00000000b2005986 */ /* 0x0003e4000c101138 */
[----:B-1----:R-:W-:-:S05]  /*5d3b0*/  PRMT R0, R87, 0x7771, RZ ;  /* 0x0000777157007816 */ /* 0x002fca00000000ff */
[----:B------:R1:W-:Y:S02]  /*5d3c0*/  @P6 STG.E.U8 desc[UR56][R176.64], R0 ;  /* 0x00000000b0006986 */ /* 0x0003e4000c101138 */
[----:B-1----:R-:W-:-:S05]  /*5d3d0*/  PRMT R0, R87, 0x7772, RZ ;  /* 0x0000777257007816 */ /* 0x002fca00000000ff */
        /* <DEDUP_REMOVED lines=32> */
[----:B------:R1:W-:Y:S01]  /*5d5e0*/  @P0 STG.E.U8 desc[UR56][R26.64], R0 ;  /* 0x000000001a000986 */ /* 0x0003e2000c101138 */
[C---:B------:R-:W-:Y:S02]  /*5d5f0*/  LOP3.LUT P5, RZ, R9.reuse, 0x40, RZ, 0xc0, !PT ;  /* 0x0000004009ff7812 */ /* 0x040fe400078ac0ff */
[----:B------:R-:W-:Y:S02]  /*5d600*/  LOP3.LUT P6, RZ, R9, 0x80, RZ, 0xc0, !PT ;  /* 0x0000008009ff7812 */ /* 0x000fe400078cc0ff */
[----:B-1----:R-:W-:-:S05]  /*5d610*/  PRMT R0, R90, 0x7771, RZ ;  /* 0x000077715a007816 */ /* 0x002fca00000000ff */
[----:B------:R1:W-:Y:S01]  /*5d620*/  @P3 STG.E.U8 desc[UR56][R24.64], R0 ;  /* 0x0000000018003986 */ /* 0x0003e2000c101138 */
[----:B------:R-:W-:Y:S02]  /*5d630*/  LOP3.LUT P3, RZ, R9, 0x100, RZ, 0xc0, !PT ;  /* 0x0000010009ff7812 */ /* 0x000fe4000786c0ff */
[C---:B-1----:R-:W-:Y:S02]  /*5d640*/  PRMT R0, R90.reuse, 0x7772, RZ ;  /* 0x000077725a007816 */ /* 0x042fe400000000ff */
[----:B------:R-:W-:-:S03]  /*5d650*/  PRMT R90, R90, 0x7773, RZ ;  /* 0x000077735a5a7816 */ /* 0x000fc600000000ff */
[----:B------:R1:W-:Y:S04]  /*5d660*/  @P4 STG.E.U8 desc[UR56][R22.64], R0 ;  /* 0x0000000016004986 */ /* 0x0003e8000c101138 */
[----:B------:R-:W-:Y:S01]  /*5d670*/  @P5 STG.E.U8 desc[UR56][R20.64], R90 ;  /* 0x0000005a14005986 */ /* 0x000fe2000c101138 */
[----:B-1----:R-:W-:-:S05]  /*5d680*/  PRMT R0, R91, 0x7770, RZ ;  /* 0x000077705b007816 */ /* 0x002fca00000000ff */
[----:B------:R1:W-:Y:S02]  /*5d690*/  @P6 STG.E.U8 desc[UR56][R18.64], R0 ;  /* 0x0000000012006986 */ /* 0x0003e4000c101138 */
[----:B-1----:R-:W-:-:S05]  /*5d6a0*/  PRMT R0, R91, 0x7771, RZ ;  /* 0x000077715b007816 */ /* 0x002fca00000000ff */
[----:B--2---:R1:W-:Y:S04]  /*5d6b0*/  @P3 STG.E.U8 desc[UR56][R170.64], R0 ;  /* 0x00000000aa003986 */ /* 0x0043e8000c101138 */
[----:B-1----:R-:W2:Y:S01]  /*5d6c0*/  LDL.LU.64 R170, [R1+0xa38] ;  /* 0x000a380001aa7983 */ /* 0x002ea20000300a00 */
[----:B------:R-:W-:Y:S02]  /*5d6d0*/  LOP3.LUT P1, RZ, R12, 0x100000, RZ, 0xc0, !PT ;  /* 0x001000000cff7812 */ /* 0x000fe4000782c0ff */
[----:B------:R-:W-:Y:S01]  /*5d6e0*/  LOP3.LUT R13, R13, 0xdfffffff, RZ, 0xc0, !PT ;  /* 0xdfffffff0d0d7812 */ /* 0x000fe200078ec0ff */
[----:B------:R-:W2:Y:S01]  /*5d6f0*/  LDL.LU.64 R66, [R1+0xa30] ;  /* 0x000a300001427983 */ /* 0x000ea20000300a00 */
[----:B------:R-:W-:-:S03]  /*5d700*/  LOP3.LUT R16, R16, 0xfffffffe, RZ, 0xc0, !PT ;  /* 0xfffffffe10107812 */ /* 0x000fc600078ec0ff */
[----:B------:R-:W2:Y:S04]  /*5d710*/  LDL.LU.64 R64, [R1+0xa28] ;  /* 0x000a280001407983 */ /* 0x000ea80000300a00 */
[----:B------:R-:W2:Y:S02]  /*5d720*/  LDL.LU.64 R62, [R1+0xa20] ;  /* 0x000a2000013e7983 */ /* 0x000ea40000300a00 */
[----:B------:R-:W-:Y:S02]  /*5d730*/  @P1 LOP3.LUT R13, R13, 0x20000000, RZ, 0xfc, !PT ;  /* 0x200000000d0d1812 */ /* 0x000fe400078efcff */
[----:B------:R-:W-:Y:S01]  /*5d740*/  LOP3.LUT P1, RZ, R12, 0x200000, RZ, 0xc0, !PT ;  /* 0x002000000cff7812 */ /* 0x000fe2000782c0ff */
[----:B------:R-:W2:Y:S01]  /*5d750*/  LDL.LU.64 R60, [R1+0xa18] ;  /* 0x000a1800013c7983 */ /* 0x000ea20000300a00 */
[----:B------:R-:W-:-:S02]  /*5d760*/  LOP3.LUT R13, R13, 0xbfffffff, RZ, 0xc0, !PT ;  /* 0xbfffffff0d0d7812 */ /* 0x000fc400078ec0ff */
[C---:B------:R-:W-:Y:S01]  /*5d770*/  LOP3.LUT P4, RZ, R9.reuse, 0x200, RZ, 0xc0, !PT ;  /* 0x0000020009ff7812 */ /* 0x040fe2000788c0ff */
[----:B------:R-:W2:Y:S01]  /*5d780*/  LDL.LU.64 R58, [R1+0xa10] ;  /* 0x000a1000013a7983 */ /* 0x000ea20000300a00 */
[C---:B------:R-:W-:Y:S02]  /*5d790*/  LOP3.LUT P5, RZ, R9.reuse, 0x400, RZ, 0xc0, !PT ;  /* 0x0000040009ff7812 */ /* 0x040fe400078ac0ff */
[----:B------:R-:W-:Y:S01]  /*5d7a0*/  LOP3.LUT P6, RZ, R9, 0x800, RZ, 0xc0, !PT ;  /* 0x0000080009ff7812 */ /* 0x000fe200078cc0ff */
[----:B------:R-:W2:Y:S04]  /*5d7b0*/  LDL.LU.64 R56, [R1+0xa08] ;  /* 0x000a080001387983 */ /* 0x000ea80000300a00 */
[----:B------:R-:W-:Y:S02]  /*5d7c0*/  @P1 LOP3.LUT R13, R13, 0x40000000, RZ, 0xfc, !PT ;  /* 0x400000000d0d1812 */ /* 0x000fe400078efcff */
[----:B------:R-:W-:-:S02]  /*5d7d0*/  LOP3.LUT P1, RZ, R12, 0x400000, RZ, 0xc0, !PT ;  /* 0x004000000cff7812 */ /* 0x000fc4000782c0ff */
[----:B------:R-:W-:-:S11]  /*5d7e0*/  LOP3.LUT R13, R13, 0x7fffffff, RZ, 0xc0, !PT ;  /* 0x7fffffff0d0d7812 */ /* 0x000fd600078ec0ff */
[----:B------:R-:W-:Y:S02]  /*5d7f0*/  @P1 LOP3.LUT R13, R13, 0x80000000, RZ, 0xfc, !PT ;  /* 0x800000000d0d1812 */ /* 0x000fe400078efcff */
        /* <DEDUP_REMOVED lines=13> */
[C---:B------:R-:W-:Y:S02]  /*5d8d0*/  PRMT R0, R91.reuse, 0x7772, RZ ;  /* 0x000077725b007816 */ /* 0x040fe400000000ff */
[----:B------:R-:W-:-:S03]  /*5d8e0*/  PRMT R91, R91, 0x7773, RZ ;  /* 0x000077735b5b7816 */ /* 0x000fc600000000ff */
[----:B---3--:R1:W-:Y:S04]  /*5d8f0*/  @P4 STG.E.U8 desc[UR56][R54.64], R0 ;  /* 0x0000000036004986 */ /* 0x0083e8000c101138 */
[----:B------:R-:W-:Y:S02]  /*5d900*/  @P1 LOP3.LUT R16, R16, 0x10, RZ, 0xfc, !PT ;  /* 0x0000001010101812 */ /* 0x000fe400078efcff */
[----:B------:R-:W-:Y:S01]  /*5d910*/  LOP3.LUT P1, RZ, R9, 0x1000, RZ, 0xc0, !PT ;  /* 0x0000100009ff7812 */ /* 0x000fe2000782c0ff */
[----:B----4-:R3:W-:Y:S01]  /*5d920*/  @P5 STG.E.U8 desc[UR56][R52.64], R91 ;  /* 0x0000005b34005986 */ /* 0x0107e2000c101138 */
[----:B-1----:R-:W-:-:S03]  /*5d930*/  PRMT R0, R92, 0x7770, RZ ;  /* 0x000077705c007816 */ /* 0x002fc600000000ff */
[----:B------:R-:W4:Y:S04]  /*5d940*/  LDL.LU.64 R54, [R1+0xa00] ;  /* 0x000a000001367983 */ /* 0x000f280000300a00 */
[----:B------:R1:W-:Y:S04]  /*5d950*/  @P6 STG.E.U8 desc[UR56][R50.64], R0 ;  /* 0x0000000032006986 */ /* 0x0003e8000c101138 */
[----:B---3--:R-:W3:Y:S01]  /*5d960*/  LDL.LU.64 R52, [R1+0x9f8] ;  /* 0x0009f80001347983 */ /* 0x008ee20000300a00 */
[----:B-1----:R-:W-:-:S03]  /*5d970*/  PRMT R0, R92, 0x7771, RZ ;  /* 0x000077715c007816 */ /* 0x002fc600000000ff */
[----:B------:R-:W3:Y:S04]  /*5d980*/  LDL.LU.64 R50, [R1+0x9f0] ;  /* 0x0009f00001327983 */ /* 0x000ee80000300a00 */
[----:B------:R1:W-:Y:S01]  /*5d990*/  @P1 STG.E.U8 desc[UR56][R48.64], R0 ;  /* 0x0000000030001986 */ /* 0x0003e2000c101138 */
[----:B------:R-:W-:Y:S02]  /*5d9a0*/  LOP3.LUT P1, RZ, R16, 0x10, RZ, 0xc0, !PT ;  /* 0x0000001010ff7812 */ /* 0x000fe4000782c0ff */
[----:B-1----:R-:W-:Y:S01]  /*5d9b0*/  PRMT R0, R92, 0x7772, RZ ;  /* 0x000077725c007816 */ /* 0x002fe200000000ff */
[----:B------:R-:W3:Y:S10]  /*5d9c0*/  LDL.LU.64 R48, [R1+0x9e8] ;  /* 0x0009e80001307983 */ /* 0x000ef40000300a00 */
[----:B------:R1:W-:Y:S01]  /*5d9d0*/  @P1 STG.E.U8 desc[UR56][R168.64], R0 ;  /* 0x00000000a8001986 */ /* 0x0003e2000c101138 */
[----:B------:R-:W-:-:S02]  /*5d9e0*/  LOP3.LUT P1, RZ, R16, 0x8, RZ, 0xc0, !PT ;  /* 0x0000000810ff7812 */ /* 0x000fc4000782c0ff */
[----:B------:R-:W-:Y:S01]  /*5d9f0*/  PRMT R92, R92, 0x7773, RZ ;  /* 0x000077735c5c7816 */ /* 0x000fe200000000ff */
[----:B-1----:R-:W3:Y:S10]  /*5da00*/  LDL.LU.64 R168, [R1+0x9e0] ;  /* 0x0009e00001a87983 */ /* 0x002ef40000300a00 */
[----:B--2---:R1:W-:Y:S04]  /*5da10*/  @P1 STG.E.U8 desc[UR56][R170.64], R92 ;  /* 0x0000005caa001986 */ /* 0x0043e8000c101138 */
[----:B-1----:R-:W2:Y:S01]  /*5da20*/  LDL.LU.64 R170, [R1+0x9d8] ;  /* 0x0009d80001aa7983 */ /* 0x002ea20000300a00 */
[----:B------:R-:W-:-:S02]  /*5da30*/  LOP3.LUT P1, RZ, R16, 0x4, RZ, 0xc0, !PT ;  /* 0x0000000410ff7812 */ /* 0x000fc4000782c0ff */
[----:B------:R-:W-:-:S11]  /*5da40*/  PRMT R0, R93, 0x7770, RZ ;  /* 0x000077705d007816 */ /* 0x000fd600000000ff */
        /* <DEDUP_REMOVED lines=11> */
[----:B-1----:R-:W-:Y:S02]  /*5db00*/  PRMT R0, R94, 0x7770, RZ ;  /* 0x000077705e007816 */ /* 0x002fe400000000ff */
[----:B------:R-:W-:-:S09]  /*5db10*/  LOP3.LUT P2, RZ, R12, 0x80000, RZ, 0xc0, !PT ;  /* 0x000800000cff7812 */ /* 0x000fd2000784c0ff */
[----:B------:R1:W-:Y:S01]  /*5db20*/  @P1 STG.E.U8 desc[UR56][R58.64], R0 ;  /* 0x000000003a001986 */ /* 0x0003e2000c101138 */
[----:B------:R-:W-:Y:S02]  /*5db30*/  LOP3.LUT P1, RZ, R13, 0x20000000, RZ, 0xc0, !PT ;  /* 0x200000000dff7812 */ /* 0x000fe4000782c0ff */
[C---:B------:R-:W-:Y:S02]  /*5db40*/  LOP3.LUT P0, RZ, R12.reuse, 0x40000, RZ, 0xc0, !PT ;  /* 0x000400000cff7812 */ /* 0x040fe4000780c0ff */
[----:B------:R-:W-:Y:S02]  /*5db50*/  LOP3.LUT P3, RZ, R12, 0x20000, RZ, 0xc0, !PT ;  /* 0x000200000cff7812 */ /* 0x000fe4000786c0ff */
[----:B-1----:R-:W-:-:S07]  /*5db60*/  PRMT R0, R94, 0x7771, RZ ;  /* 0x000077715e007816 */ /* 0x002fce00000000ff */
[----:B------:R1:W-:Y:S01]  /*5db70*/  @P1 STG.E.U8 desc[UR56][R56.64], R0 ;  /* 0x0000000038001986 */ /* 0x0003e2000c101138 */
[----:B------:R-:W-:Y:S02]  /*5db80*/  LOP3.LUT P4, RZ, R12, 0x10000, RZ, 0xc0, !PT ;  /* 0x000100000cff7812 */ /* 0x000fe4000788c0ff */
[C---:B-1----:R-:W-:Y:S02]  /*5db90*/  PRMT R0, R94.reuse, 0x7772, RZ ;  /* 0x000077725e007816 */ /* 0x042fe400000000ff */
[----:B------:R-:W-:Y:S02]  /*5dba0*/  PRMT R94, R94, 0x7773, RZ ;  /* 0x000077735e5e7816 */ /* 0x000fe400000000ff */
[C---:B------:R-:W-:Y:S01]  /*5dbb0*/  LOP3.LUT P5, RZ, R12.reuse, 0x8000, RZ, 0xc0, !PT ;  /* 0x000080000cff7812 */ /* 0x040fe200078ac0ff */
[----:B----4-:R1:W-:Y:S01]  /*5dbc0*/  @P2 STG.E.U8 desc[UR56][R54.64], R0 ;  /* 0x0000000036002986 */ /* 0x0103e2000c101138 */
[----:B------:R-:W-:-:S03]  /*5dbd0*/  LOP3.LUT P6, RZ, R12, 0x4000, RZ, 0xc0, !PT ;  /* 0x000040000cff7812 */ /* 0x000fc600078cc0ff */
[----:B---3--:R-:W-:Y:S01]  /*5dbe0*/  @P0 STG.E.U8 desc[UR56][R52.64], R94 ;  /* 0x0000005e34000986 */ /* 0x008fe2000c101138 */
[----:B-1----:R-:W-:-:S05]  /*5dbf0*/  PRMT R0, R95, 0x7770, RZ ;  /* 0x000077705f007816 */ /* 0x002fca00000000ff */
[----:B------:R1:W-:Y:S02]  /*5dc00*/  @P3 STG.E.U8 desc[UR56][R50.64], R0 ;  /* 0x0000000032003986 */ /* 0x0003e4000c101138 */
[----:B-1----:R-:W-:-:S05]  /*5dc10*/  PRMT R0, R95, 0x7771, RZ ;  /* 0x000077715f007816 */ /* 0x002fca00000000ff */
[----:B------:R1:W-:Y:S02]  /*5dc20*/  @P4 STG.E.U8 desc[UR56][R48.64], R0 ;  /* 0x0000000030004986 */ /* 0x0003e4000c101138 */
[C---:B-1----:R-:W-:Y:S02]  /*5dc30*/  PRMT R0, R95.reuse, 0x7772, RZ ;  /* 0x000077725f007816 */ /* 0x042fe400000000ff */
[----:B------:R-:W-:-:S03]  /*5dc40*/  PRMT R95, R95, 0x7773, RZ ;  /* 0x000077735f5f7816 */ /* 0x000fc600000000ff */
[----:B------:R-:W-:Y:S04]  /*5dc50*/  @P5 STG.E.U8 desc[UR56][R168.64], R0 ;  /* 0x00000000a8005986 */ /* 0x000fe8000c101138 */
[----:B--2---:R1:W-:Y:S04]  /*5dc60*/  @P6 STG.E.U8 desc[UR56][R170.64], R95 ;  /* 0x0000005faa006986 */ /* 0x0043e8000c101138 */
        /* <DEDUP_REMOVED lines=24> */
[----:B------:R-:W2:Y:S02]  /*5ddf0*/  LDL.LU.64 R66, [R1+0x998] ;  /* 0x0009980001427983 */ /* 0x000ea40000300a00 */
[----:B------:R-:W-:-:S02]  /*5de00*/  @P1 LOP3.LUT R13, R13, 0x2000000, RZ, 0xfc, !PT ;  /* 0x020000000d0d1812 */ /* 0x000fc400078efcff */
[----:B------:R-:W2:Y:S01]  /*5de10*/  LDL.LU.64 R64, [R1+0x990] ;  /* 0x0009900001407983 */ /* 0x000ea20000300a00 */
[C---:B------:R-:W-:Y:S02]  /*5de20*/  LOP3.LUT P1, RZ, R12.reuse, 0x40, RZ, 0xc0, !PT ;  /* 0x000000400cff7812 */ /* 0x040fe4000782c0ff */
[----:B------:R-:W-:Y:S01]  /*5de30*/  LOP3.LUT R13, R13, 0xfbffffff, RZ, 0xc0, !PT ;  /* 0xfbffffff0d0d7812 */ /* 0x000fe200078ec0ff */
[----:B------:R-:W2:Y:S04]  /*5de40*/  LDL.LU.64 R62, [R1+0x988] ;  /* 0x00098800013e7983 */ /* 0x000ea80000300a00 */
[----:B------:R-:W2:Y:S01]  /*5de50*/  LDL.LU.64 R60, [R1+0x980] ;  /* 0x00098000013c7983 */ /* 0x000ea20000300a00 */
[C---:B------:R-:W-:Y:S02]  /*5de60*/  LOP3.LUT P4, RZ, R12.reuse, 0x1000, RZ, 0xc0, !PT ;  /* 0x000010000cff7812 */ /* 0x040fe4000788c0ff */
[----:B------:R-:W-:Y:S01]  /*5de70*/  LOP3.LUT P5, RZ, R12, 0x800, RZ, 0xc0, !PT ;  /* 0x000008000cff7812 */ /* 0x000fe200078ac0ff */
[----:B------:R-:W2:Y:S02]  /*5de80*/  LDL.LU.64 R58, [R1+0x978] ;  /* 0x00097800013a7983 */ /* 0x000ea40000300a00 */
[----:B------:R-:W-:-:S02]  /*5de90*/  @P1 LOP3.LUT R13, R13, 0x4000000, RZ, 0xfc, !PT ;  /* 0x040000000d0d1812 */ /* 0x000fc400078efcff */
[----:B------:R-:W-:Y:S01]  /*5dea0*/  LOP3.LUT P1, RZ, R12, 0x80, RZ, 0xc0, !PT ;  /* 0x000000800cff7812 */ /* 0x000fe2000782c0ff */
[----:B------:R-:W2:Y:S01]  /*5deb0*/  LDL.LU.64 R56, [R1+0x970] ;  /* 0x0009700001387983 */ /* 0x000ea20000300a00 */
[----:B------:R-:W-:-:S11]  /*5dec0*/  LOP3.LUT R13, R13, 0xf7ffffff, RZ, 0xc0, !PT ;  /* 0xf7ffffff0d0d7812 */ /* 0x000fd600078ec0ff */
[----:B------:R-:W-:Y:S02]  /*5ded0*/  @P1 LOP3.LUT R13, R13, 0x8000000, RZ, 0xfc, !PT ;  /* 0x080000000d0d1812 */ /* 0x000fe400078efcff */
[----:B------:R-:W-:Y:S02]  /*5dee0*/  LOP3.LUT P1, RZ, R12, 0x100, RZ, 0xc0, !PT ;  /* 0x000001000cff7812 */ /* 0x000fe4000782c0ff */
[----:B------:R-:W-:Y:S02]  /*5def0*/  LOP3.LUT R13, R13, 0xefffffff, RZ, 0xc0, !PT ;  /* 0xefffffff0d0d7812 */ /* 0x000fe400078ec0ff */
[----:B------:R-:W-:Y:S02]  /*5df00*/  PRMT R0, R96, 0x7771, RZ ;  /* 0x0000777160007816 */ /* 0x000fe400000000ff */
[----:B------:R-:W-:-:S03]  /*5df10*/  LOP3.LUT P6, RZ, R12, 0x400, RZ, 0xc0, !PT ;  /* 0x000004000cff7812 */ /* 0x000fc600078cc0ff */
[----:B---3--:R1:W-:Y:S04]  /*5df20*/  @P4 STG.E.U8 desc[UR56][R54.64], R0 ;  /* 0x0000000036004986 */ /* 0x0083e8000c101138 */
[----:B------:R-:W-:Y:S02]  /*5df30*/  @P1 LOP3.LUT R13, R13, 0x10000000, RZ, 0xfc, !PT ;  /* 0x100000000d0d1812 */ /* 0x000fe400078efcff */
[----:B------:R-:W-:Y:S02]  /*5df40*/  LOP3.LUT P1, RZ, R12, 0x200, RZ, 0xc0, !PT ;  /* 0x000002000cff7812 */ /* 0x000fe4000782c0ff */
[C---:B-1----:R-:W-:Y:S01]  /*5df50*/  PRMT R0, R96.reuse, 0x7772, RZ ;  /* 0x0000777260007816 */ /* 0x042fe200000000ff */
[----:B------:R-:W3:Y:S01]  /*5df60*/  LDL.LU.64 R54, [R1+0x968] ;  /* 0x0009680001367983 */ /* 0x000ee20000300a00 */
[----:B------:R-:W-:-:S03]  /*5df70*/  PRMT R96, R96, 0x7773, RZ ;  /* 0x0000777360607816 */ /* 0x000fc600000000ff */
[----:B----4-:R1:W-:Y:S04]  /*5df80*/  @P5 STG.E.U8 desc[UR56][R52.64], R0 ;  /* 0x0000000034005986 */ /* 0x0103e8000c101138 */
[----:B------:R4:W-:Y:S01]  /*5df90*/  @P6 STG.E.U8 desc[UR56][R50.64], R96 ;  /* 0x0000006032006986 */ /* 0x0009e2000c101138 */
[----:B-1----:R-:W-:-:S03]  /*5dfa0*/  PRMT R0, R97, 0x7770, RZ ;  /* 0x0000777061007816 */ /* 0x002fc600000000ff */
[----:B------:R-:W3:Y:S04]  /*5dfb0*/  LDL.LU.64 R52, [R1+0x960] ;  /* 0x0009600001347983 */ /* 0x000ee80000300a00 */
[----:B------:R1:W-:Y:S01]  /*5dfc0*/  @P1 STG.E.U8 desc[UR56][R48.64], R0 ;  /* 0x0000000030001986 */ /* 0x0003e2000c101138 */
[----:B------:R-:W-:-:S03]  /*5dfd0*/  LOP3.LUT P1, RZ, R13, 0x10000000, RZ, 0xc0, !PT ;  /* 0x100000000dff7812 */ /* 0x000fc6000782c0ff */
[----:B----4-:R-:W4:Y:S01]  /*5dfe0*/  LDL.LU.64 R50, [R1+0x958] ;  /* 0x0009580001327983 */ /* 0x010f220000300a00 */
[----:B-1----:R-:W-:-:S03]  /*5dff0*/  PRMT R0, R97, 0x7771, RZ ;  /* 0x0000777161007816 */ /* 0x002fc600000000ff */
[----:B------:R-:W4:Y:S06]  /*5e000*/  LDL.LU.64 R48, [R1+0x950] ;  /* 0x0009500001307983 */ /* 0x000f2c0000300a00 */
[----:B------:R1:W-:Y:S01]  /*5e010*/  @P1 STG.E.U8 desc[UR56][R168.64], R0 ;  /* 0x00000000a8001986 */ /* 0x0003e2000c101138 */
[----:B------:R-:W-:-:S03]  /*5e020*/  LOP3.LUT P1, RZ, R13, 0x8000000, RZ, 0xc0, !PT ;  /* 0x080000000dff7812 */ /* 0x000fc6000782c0ff */
[----:B-1----:R-:W4:Y:S01]  /*5e030*/  LDL.LU.64 R168, [R1+0x948] ;  /* 0x0009480001a87983 */ /* 0x002f220000300a00 */
[----:B------:R-:W-:-:S09]  /*5e040*/  PRMT R0, R97, 0x7772, RZ ;  /* 0x0000777261007816 */ /* 0x000fd200000000ff */
[----:B--2---:R1:W-:Y:S04]  /*5e050*/  @P1 STG.E.U8 desc[UR56][R170.64], R0 ;  /* 0x00000000aa001986 */ /* 0x0043e8000c101138 */
[----:B-1----:R-:W2:Y:S01]  /*5e060*/  LDL.LU.64 R170, [R1+0x940] ;  /* 0x0009400001aa7983 */ /* 0x002ea20000300a00 */
[----:B------:R-:W-:Y:S02]  /*5e070*/  LOP3.LUT P1, RZ, R13, 0x4000000, RZ, 0xc0, !PT ;  /* 0x040000000dff7812 */ /* 0x000fe4000782c0ff */
[----:B------:R-:W-:Y:S02]  /*5e080*/  PRMT R97, R97, 0x7773, RZ ;  /* 0x0000777361617816 */ /* 0x000fe400000000ff */
[----:B------:R-:W-:-:S09]  /*5e090*/  PRMT R0, R98, 0x7770, RZ ;  /* 0x0000777062007816 */ /* 0x000fd200000000ff */
[----:B------:R-:W-:Y:S01]  /*5e0a0*/  @P1 STG.E.U8 desc[UR56][R66.64], R97 ;  /* 0x0000006142001986 */ /* 0x000fe2000c101138 */
        /* <DEDUP_REMOVED lines=10> */
[----:B------:R-:W-:-:S09]  /*5e150*/  LOP3.LUT P2, RZ, R12, 0x1, RZ, 0xc0, !PT ;  /* 0x000000010cff7812 */ /* 0x000fd2000784c0ff */
[----:B------:R-:W-:Y:S01]  /*5e160*/  @P1 STG.E.U8 desc[UR56][R58.64], R98 ;  /* 0x000000623a001986 */ /* 0x000fe2000c101138 */
[----:B------:R-:W-:Y:S02]  /*5e170*/  LOP3.LUT P1, RZ, R13, 0x200000, RZ, 0xc0, !PT ;  /* 0x002000000dff7812 */ /* 0x000fe4000782c0ff */
[----:B-1----:R-:W-:Y:S02]  /*5e180*/  PRMT R0, R99, 0x7770, RZ ;  /* 0x0000777063007816 */ /* 0x002fe400000000ff */
[C---:B------:R-:W-:Y:S02]  /*5e190*/  LOP3.LUT P0, RZ, R10.reuse, 0x80000000, RZ, 0xc0, !PT ;  /* 0x800000000aff7812 */ /* 0x040fe4000780c0ff */
[C---:B------:R-:W-:Y:S02]  /*5e1a0*/  LOP3.LUT P3, RZ, R10.reuse, 0x40000000, RZ, 0xc0, !PT ;  /* 0x400000000aff7812 */ /* 0x040fe4000786c0ff */
[----:B------:R-:W-:-:S05]  /*5e1b0*/  LOP3.LUT P4, RZ, R10, 0x20000000, RZ, 0xc0, !PT ;  /* 0x200000000aff7812 */ /* 0x000fca000788c0ff */
[----:B------:R1:W-:Y:S01]  /*5e1c0*/  @P1 STG.E.U8 desc[UR56][R56.64], R0 ;  /* 0x0000000038001986 */ /* 0x0003e2000c101138 */
[----:B------:R-:W-:Y:S02]  /*5e1d0*/  LOP3.LUT P5, RZ, R10, 0x10000000, RZ, 0xc0, !PT ;  /* 0x100000000aff7812 */ /* 0x000fe400078ac0ff */
[----:B-1----:R-:W-:-:S05]  /*5e1e0*/  PRMT R0, R99, 0x7771, RZ ;  /* 0x0000777163007816 */ /* 0x002fca00000000ff */
[----:B---3--:R1:W-:Y:S01]  /*5e1f0*/  @P2 STG.E.U8 desc[UR56][R54.64], R0 ;  /* 0x0000000036002986 */ /* 0x0083e2000c101138 */
[----:B------:R-:W-:Y:S02]  /*5e200*/  LOP3.LUT P6, RZ, R10, 0x8000000, RZ, 0xc0, !PT ;  /* 0x080000000aff7812 */ /* 0x000fe400078cc0ff */
[C---:B-1----:R-:W-:Y:S02]  /*5e210*/  PRMT R0, R99.reuse, 0x7772, RZ ;  /* 0x0000777263007816 */ /* 0x042fe400000000ff */
[----:B------:R-:W-:-:S03]  /*5e220*/  PRMT R99, R99, 0x7773, RZ ;  /* 0x0000777363637816 */ /* 0x000fc600000000ff */
[----:B------:R1:W-:Y:S04]  /*5e230*/  @P0 STG.E.U8 desc[UR56][R52.64], R0 ;  /* 0x0000000034000986 */ /* 0x0003e8000c101138 */
[----:B----4-:R-:W-:Y:S01]  /*5e240*/  @P3 STG.E.U8 desc[UR56][R50.64], R99 ;  /* 0x0000006332003986 */ /* 0x010fe2000c101138 */
[----:B-1----:R-:W-:-:S05]  /*5e250*/  PRMT R0, R100, 0x7770, RZ ;  /* 0x0000777064007816 */ /* 0x002fca00000000ff */
[----:B------:R1:W-:Y:S02]  /*5e260*/  @P4 STG.E.U8 desc[UR56][R48.64], R0 ;  /* 0x0000000030004986 */ /* 0x0003e4000c101138 */
[----:B-1----:R-:W-:-:S05]  /*5e270*/  PRMT R0, R100, 0x7771, RZ ;  /* 0x0000777164007816 */ /* 0x002fca00000000ff */
[----:B------:R1:W-:Y:S02]  /*5e280*/  @P5 STG.E.U8 desc[UR56][R168.64], R0 ;  /* 0x00000000a8005986 */ /* 0x0003e4000c101138 */
[----:B-1----:R-:W-:-:S05]  /*5e290*/  PRMT R0, R100, 0x7772, RZ ;  /* 0x0000777264007816 */ /* 0x002fca00000000ff */
        /* <DEDUP_REMOVED lines=27> */
[----:B------:R-:W-:Y:S01]  /*5e450*/  LOP3.LUT P1, RZ, R10, 0x80000, RZ, 0xc0, !PT ;  /* 0x000800000aff7812 */ /* 0x000fe2000782c0ff */
[----:B------:R-:W2:Y:S01]  /*5e460*/  LDL.LU.64 R64, [R1+0x8f8] ;  /* 0x0008f80001407983 */ /* 0x000ea20000300a00 */
[----:B------:R-:W-:-:S03]  /*5e470*/  LOP3.LUT R13, R13, 0xfffbffff, RZ, 0xc0, !PT ;  /* 0xfffbffff0d0d7812 */ /* 0x000fc600078ec0ff */
[----:B------:R-:W2:Y:S01]  /*5e480*/  LDL.LU.64 R62, [R1+0x8f0] ;  /* 0x0008f000013e7983 */ /* 0x000ea20000300a00 */
[----:B------:R-:W-:-:S03]  /*5e490*/  LOP3.LUT P4, RZ, R10, 0x2000000, RZ, 0xc0, !PT ;  /* 0x020000000aff7812 */ /* 0x000fc6000788c0ff */
[----:B------:R-:W2:Y:S04]  /*5e4a0*/  LDL.LU.64 R60, [R1+0xb0] ;  /* 0x0000b000013c7983 */ /* 0x000ea80000300a00 */
[----:B------:R-:W-:Y:S01]  /*5e4b0*/  @P1 LOP3.LUT R13, R13, 0x40000, RZ, 0xfc, !PT ;  /* 0x000400000d0d1812 */ /* 0x000fe200078efcff */
[----:B------:R-:W2:Y:S01]  /*5e4c0*/  LDL.LU.64 R58, [R1+0xa8] ;  /* 0x0000a800013a7983 */ /* 0x000ea20000300a00 */
[C---:B------:R-:W-:Y:S02]  /*5e4d0*/  LOP3.LUT P1, RZ, R10.reuse, 0x100000, RZ, 0xc0, !PT ;  /* 0x001000000aff7812 */ /* 0x040fe4000782c0ff */
[----:B------:R-:W-:Y:S01]  /*5e4e0*/  LOP3.LUT R13, R13, 0xfff7ffff, RZ, 0xc0, !PT ;  /* 0xfff7ffff0d0d7812 */ /* 0x000fe200078ec0ff */
[----:B------:R-:W2:Y:S01]  /*5e4f0*/  LDL.LU.64 R56, [R1+0xa0] ;  /* 0x0000a00001387983 */ /* 0x000ea20000300a00 */
[----:B------:R-:W-:-:S09]  /*5e500*/  LOP3.LUT P5, RZ, R10, 0x1000000, RZ, 0xc0, !PT ;  /* 0x010000000aff7812 */ /* 0x000fd200078ac0ff */
[----:B------:R-:W-:Y:S02]  /*5e510*/  @P1 LOP3.LUT R13, R13, 0x80000, RZ, 0xfc, !PT ;  /* 0x000800000d0d1812 */ /* 0x000fe400078efcff */
[C---:B------:R-:W-:Y:S02]  /*5e520*/  LOP3.LUT P1, RZ, R10.reuse, 0x200000, RZ, 0xc0, !PT ;  /* 0x002000000aff7812 */ /* 0x040fe4000782c0ff */
[----:B------:R-:W-:Y:S02]  /*5e530*/  LOP3.LUT R13, R13, 0xffefffff, RZ, 0xc0, !PT ;  /* 0xffefffff0d0d7812 */ /* 0x000fe400078ec0ff */
[----:B------:R-:W-:Y:S02]  /*5e540*/  PRMT R0, R101, 0x7770, RZ ;  /* 0x0000777065007816 */ /* 0x000fe400000000ff */
[----:B------:R-:W-:-:S03]  /*5e550*/  LOP3.LUT P6, RZ, R10, 0x800000, RZ, 0xc0, !PT ;  /* 0x008000000aff7812 */ /* 0x000fc600078cc0ff */
[----:B---3--:R1:W-:Y:S04]  /*5e560*/  @P4 STG.E.U8 desc[UR56][R54.64], R0 ;  /* 0x0000000036004986 */ /* 0x0083e8000c101138 */
[----:B------:R-:W-:Y:S02]  /*5e570*/  @P1 LOP3.LUT R13, R13, 0x100000, RZ, 0xfc, !PT ;  /* 0x001000000d0d1812 */ /* 0x000fe400078efcff */
[----:B------:R-:W-:Y:S02]  /*5e580*/  LOP3.LUT P1, RZ, R10, 0x400000, RZ, 0xc0, !PT ;  /* 0x004000000aff7812 */ /* 0x000fe4000782c0ff */
[C---:B-1----:R-:W-:Y:S01]  /*5e590*/  PRMT R0, R101.reuse, 0x7771, RZ ;  /* 0x0000777165007816 */ /* 0x042fe200000000ff */
[----:B------:R-:W3:Y:S04]  /*5e5a0*/  LDL.LU.64 R54, [R1+0x98] ;  /* 0x0000980001367983 */ /* 0x000ee80000300a00 */
[----:B----4-:R1:W-:Y:S02]  /*5e5b0*/  @P5 STG.E.U8 desc[UR56][R52.64], R0 ;  /* 0x0000000034005986 */ /* 0x0103e4000c101138 */
[----:B-1----:R-:W-:-:S02]  /*5e5c0*/  PRMT R0, R101, 0x7772, RZ ;  /* 0x0000777265007816 */ /* 0x002fc400000000ff */
[----:B------:R-:W4:Y:S01]  /*5e5d0*/  LDL.LU.64 R52, [R1+0x90] ;  /* 0x0000900001347983 */ /* 0x000f220000300a00 */
[----:B------:R-:W-:-:S03]  /*5e5e0*/  PRMT R101, R101, 0x7773, RZ ;  /* 0x0000777365657816 */ /* 0x000fc600000000ff */
[----:B------:R1:W-:Y:S04]  /*5e5f0*/  @P6 STG.E.U8 desc[UR56][R50.64], R0 ;  /* 0x0000000032006986 */ /* 0x0003e8000c101138 */
[----:B------:R0:W-:Y:S01]  /*5e600*/  @P1 STG.E.U8 desc[UR56][R48.64], R101 ;  /* 0x0000006530001986 */ /* 0x0001e2000c101138 */
[C---:B------:R-:W-:Y:S02]  /*5e610*/  LOP3.LUT P1, RZ, R13.reuse, 0x100000, RZ, 0xc0, !PT ;  /* 0x001000000dff7812 */ /* 0x040fe4000782c0ff */
[----:B-1----:R-:W-:Y:S01]  /*5e620*/  PRMT R0, R102, 0x7770, RZ ;  /* 0x0000777066007816 */ /* 0x002fe200000000ff */
[----:B------:R-:W4:Y:S04]  /*5e630*/  LDL.LU.64 R50, [R1+0x88] ;  /* 0x0000880001327983 */ /* 0x000f280000300a00 */
[----:B0-----:R-:W4:Y:S06]  /*5e640*/  LDL.LU.64 R48, [R1+0x80] ;  /* 0x0000800001307983 */ /* 0x001f2c0000300a00 */
[----:B------:R0:W-:Y:S01]  /*5e650*/  @P1 STG.E.U8 desc[UR56][R168.64], R0 ;  /* 0x00000000a8001986 */ /* 0x0001e2000c101138 */
[----:B------:R-:W-:-:S03]  /*5e660*/  LOP3.LUT P1, RZ, R13, 0x80000, RZ, 0xc0, !PT ;  /* 0x000800000dff7812 */ /* 0x000fc6000782c0ff */
[----:B0-----:R-:W4:Y:S01]  /*5e670*/  LDL.LU.64 R168, [R1+0x78] ;  /* 0x0000780001a87983 */ /* 0x001f220000300a00 */
[----:B------:R-:W-:-:S09]  /*5e680*/  PRMT R0, R102, 0x7771, RZ ;  /* 0x0000777166007816 */ /* 0x000fd200000000ff */
[----:B--2---:R0:W-:Y:S04]  /*5e690*/  @P1 STG.E.U8 desc[UR56][R170.64], R0 ;  /* 0x00000000aa001986 */ /* 0x0041e8000c101138 */
[----:B0-----:R-:W2:Y:S01]  /*5e6a0*/  LDL.LU.64 R170, [R1+0x70] ;  /* 0x0000700001aa7983 */ /* 0x001ea20000300a00 */
[----:B------:R-:W-:Y:S02]  /*5e6b0*/  LOP3.LUT P1, RZ, R13, 0x40000, RZ, 0xc0, !PT ;  /* 0x000400000dff7812 */ /* 0x000fe4000782c0ff */
[C---:B------:R-:W-:Y:S02]  /*5e6c0*/  PRMT R0, R102.reuse, 0x7772, RZ ;  /* 0x0000777266007816 */ /* 0x040fe400000000ff */
[----:B------:R-:W-:-:S09]  /*5e6d0*/  PRMT R102, R102, 0x7773, RZ ;  /* 0x0000777366667816 */ /* 0x000fd200000000ff */
[----:B------:R0:W-:Y:S01]  /*5e6e0*/  @P1 STG.E.U8 desc[UR56][R66.64], R0 ;  /* 0x0000000042001986 */ /* 0x0001e2000c101138 */
[----:B------:R-:W-:-:S13]  /*5e6f0*/  LOP3.LUT P1, RZ, R13, 0x20000, RZ, 0xc0, !PT ;  /* 0x000200000dff7812 */ /* 0x000fda000782c0ff */
[----:B------:R-:W-:Y:S01]  /*5e700*/  @P1 STG.E.U8 desc[UR56][R64.64], R102 ;  /* 0x0000006640001986 */ /* 0x000fe2000c101138 */
[----:B------:R-:W-:Y:S02]  /*5e710*/  LOP3.LUT P1, RZ, R13, 0x10000, RZ, 0xc0, !PT ;  /* 0x000100000dff7812 */ /* 0x000fe4000782c0ff */
[----:B0-----:R-:W-:-:S11]  /*5e720*/  PRMT R0, R103, 0x7770, RZ ;  /* 0x0000777067007816 */ /* 0x001fd600000000ff */
[----:B------:R0:W-:Y:S01]  /*5e730*/  @P1 STG.E.U8 desc[UR56][R62.64], R0 ;  /* 0x000000003e001986 */ /* 0x0001e2000c101138 */
[----:B------:R-:W-:Y:S02]  /*5e740*/  LOP3.LUT P1, RZ, R13, 0x8000, RZ, 0xc0, !PT ;  /* 0x000080000dff7812 */ /* 0x000fe4000782c0ff */
[----:B0-----:R-:W-:-:S11]  /*5e750*/  PRMT R0, R103, 0x7771, RZ ;  /* 0x0000777167007816 */ /* 0x001fd600000000ff */
[----:B------:R0:W-:Y:S01]  /*5e760*/  @P1 STG.E.U8 desc[UR56][R60.64], R0 ;  /* 0x000000003c001986 */ /* 0x0001e2000c101138 */
[----:B------:R-:W-:Y:S02]  /*5e770*/  LOP3.LUT P1, RZ, R13, 0x4000, RZ, 0xc0, !PT ;  /* 0x000040000dff7812 */ /* 0x000fe4000782c0ff */
[----:B------:R-:W-:Y:S02]  /*5e780*/  LOP3.LUT P2, RZ, R10, 0x2000, RZ, 0xc0, !PT ;  /* 0x000020000aff7812 */ /* 0x000fe4000784c0ff */
[----:B0-----:R-:W-:-:S09]  /*5e790*/  PRMT R0, R103, 0x7772, RZ ;  /* 0x0000777267007816 */ /* 0x001fd200000000ff */
[----:B------:R0:W-:Y:S01]  /*5e7a0*/  @P1 STG.E.U8 desc[UR56][R58.64], R0 ;  /* 0x000000003a001986 */ /* 0x0001e2000c101138 */
[----:B------:R-:W-:Y:S02]  /*5e7b0*/  LOP3.LUT P1, RZ, R13, 0x2000, RZ, 0xc0, !PT ;  /* 0x000020000dff7812 */ /* 0x000fe4000782c0ff */
[C---:B------:R-:W-:Y:S02]  /*5e7c0*/  LOP3.LUT P0, RZ, R10.reuse, 0x1000, RZ, 0xc0, !PT ;  /* 0x000010000aff7812 */ /* 0x040fe4000780c0ff */
[----:B------:R-:W-:Y:S02]  /*5e7d0*/  PRMT R103, R103, 0x7773, RZ ;  /* 0x0000777367677816 */ /* 0x000fe400000000ff */
[----:B------:R-:W-:Y:S02]  /*5e7e0*/  LOP3.LUT P3, RZ, R10, 0x800, RZ, 0xc0, !PT ;  /* 0x000008000aff7812 */ /* 0x000fe4000786c0ff */
[----:B0-----:R-:W-:-:S05]  /*5e7f0*/  PRMT R0, R104, 0x7770, RZ ;  /* 0x0000777068007816 */ /* 0x001fca00000000ff */
[----:B------:R-:W-:Y:S01]  /*5e800*/  @P1 STG.E.U8 desc[UR56][R56.64], R103 ;  /* 0x0000006738001986 */ /* 0x000fe2000c101138 */
[----:B------:R-:W-:-:S03]  /*5e810*/  LOP3.LUT P4, RZ, R10, 0x400, RZ, 0xc0, !PT ;  /* 0x000004000aff7812 */ /* 0x000fc6000788c0ff */
[----:B---3--:R0:W-:Y:S01]  /*5e820*/  @P2 STG.E.U8 desc[UR56][R54.64], R0 ;  /* 0x0000000036002986 */ /* 0x0081e2000c101138 */
[----:B------:R-:W-:Y:S02]  /*5e830*/  LOP3.LUT P5, RZ, R10, 0x200, RZ, 0xc0, !PT ;  /* 0x000002000aff7812 */ /* 0x000fe400078ac0ff */
[----:B0-----:R-:W-:-:S05]  /*5e840*/  PRMT R0, R104, 0x7771, RZ ;  /* 0x0000777168007816 */ /* 0x001fca00000000ff */
[----:B----4-:R0:W-:Y:S01]  /*5e850*/  @P0 STG.E.U8 desc[UR56][R52.64], R0 ;  /* 0x0000000034000986 */ /* 0x0101e2000c101138 */
[----:B------:R-:W-:Y:S02]  /*5e860*/  LOP3.LUT P6, RZ, R10, 0x100, RZ, 0xc0, !PT ;  /* 0x000001000aff7812 */ /* 0x000fe400078cc0ff */
[C---:B0-----:R-:W-:Y:S02]  /*5e870*/  PRMT R0, R104.reuse, 0x7772, RZ ;  /* 0x0000777268007816 */ /* 0x041fe400000000ff */
[----:B------:R-:W-:-:S03]  /*5e880*/  PRMT R104, R104, 0x7773, RZ ;  /* 0x0000777368687816 */ /* 0x000fc600000000ff */
[----:B------:R0:W-:Y:S04]  /*5e890*/  @P3 STG.E.U8 desc[UR56][R50.64], R0 ;  /* 0x0000000032003986 */ /* 0x0001e8000c101138 */
[----:B------:R1:W-:Y:S01]  /*5e8a0*/  @P4 STG.E.U8 desc[UR56][R48.64], R104 ;  /* 0x0000006830004986 */ /* 0x0003e2000c101138 */
[----:B0-----:R-:W-:-:S03]  /*5e8b0*/  PRMT R0, R105, 0x7770, RZ ;  /* 0x0000777069007816 */ /* 0x001fc600000000ff */
[----:B-1----:R-:W3:Y:S04]  /*5e8c0*/  LDL.LU.64 R48, [R1+0x68] ;  /* 0x0000680001307983 */ /* 0x002ee80000300a00 */
[----:B------:R0:W-:Y:S02]  /*5e8d0*/  @P5 STG.E.U8 desc[UR56][R168.64], R0 ;  /* 0x00000000a8005986 */ /* 0x0001e4000c101138 */
[----:B0-----:R-:W-:Y:S02]  /*5e8e0*/  PRMT R0, R105, 0x7771, RZ ;  /* 0x0000777169007816 */ /* 0x001fe400000000ff */
[----:B------:R-:W4:Y:S04]  /*5e8f0*/  LDL.LU.64 R168, [R1+0x60] ;  /* 0x0000600001a87983 */ /* 0x000f280000300a00 */
[----:B--2---:R0:W-:Y:S04]  /*5e900*/  @P6 STG.E.U8 desc[UR56][R170.64], R0 ;  /* 0x00000000aa006986 */ /* 0x0041e8000c101138 */
[----:B0-----:R-:W2:Y:S04]  /*5e910*/  LDL.LU.64 R170, [R1+0x58] ;  /* 0x0000580001aa7983 */ /* 0x001ea80000300a00 */
[----:B------:R-:W2:Y:S04]  /*5e920*/  LDL.LU.64 R64, [R1+0x50] ;  /* 0x0000500001407983 */ /* 0x000ea80000300a00 */
[----:B------:R-:W2:Y:S04]  /*5e930*/  LDL.LU.64 R62, [R1+0x48] ;  /* 0x00004800013e7983 */ /* 0x000ea80000300a00 */
[----:B------:R-:W2:Y:S04]  /*5e940*/  LDL.LU.64 R60, [R1+0x40] ;  /* 0x00004000013c7983 */ /* 0x000ea80000300a00 */
[----:B------:R-:W2:Y:S04]  /*5e950*/  LDL.LU.64 R58, [R1+0x38] ;  /* 0x00003800013a7983 */ /* 0x000ea80000300a00 */
[----:B------:R-:W2:Y:S04]  /*5e960*/  LDL.LU.64 R56, [R1+0x30] ;  /* 0x0000300001387983 */ /* 0x000ea80000300a00 */
[----:B------:R-:W2:Y:S04]  /*5e970*/  LDL.LU.64 R54, [R1+0x28] ;  /* 0x0000280001367983 */ /* 0x000ea80000300a00 */
[----:B------:R-:W2:Y:S01]  /*5e980*/  LDL.LU.64 R52, [R1+0x20] ;  /* 0x0000200001347983 */ /* 0x000ea20000300a00 */
[----:B------:R-:W-:-:S03]  /*5e990*/  LOP3.LUT P3, RZ, R10, 0x80, RZ, 0xc0, !PT ;  /* 0x000000800aff7812 */ /* 0x000fc6000786c0ff */
[----:B------:R-:W2:Y:S01]  /*5e9a0*/  LDL.LU.64 R50, [R1+0x18] ;  /* 0x0000180001327983 */ /* 0x000ea20000300a00 */
[C---:B------:R-:W-:Y:S02]  /*5e9b0*/  PRMT R0, R105.reuse, 0x7772, RZ ;  /* 0x0000777269007816 */ /* 0x040fe400000000ff */
[C---:B------:R-:W-:Y:S02]  /*5e9c0*/  LOP3.LUT P4, RZ, R10.reuse, 0x40, RZ, 0xc0, !PT ;  /* 0x000000400aff7812 */ /* 0x040fe4000788c0ff */
[----:B------:R-:W-:Y:S02]  /*5e9d0*/  LOP3.LUT P5, RZ, R10, 0x20, RZ, 0xc0, !PT ;  /* 0x000000200aff7812 */ /* 0x000fe400078ac0ff */
[----:B------:R-:W-:Y:S02]  /*5e9e0*/  PRMT R105, R105, 0x7773, RZ ;  /* 0x0000777369697816 */ /* 0x000fe400000000ff */
[----:B------:R-:W-:Y:S02]  /*5e9f0*/  LOP3.LUT P1, RZ, R11, 0x8000000, RZ, 0xc0, !PT ;  /* 0x080000000bff7812 */ /* 0x000fe4000782c0ff */
[----:B------:R-:W-:Y:S01]  /*5ea00*/  LOP3.LUT R13, R13, 0xffffffdf, RZ, 0xc0, !PT ;  /* 0xffffffdf0d0d7812 */ /* 0x000fe200078ec0ff */
[----:B---3--:R0:W-:Y:S04]  /*5ea10*/  @P3 STG.E.U8 desc[UR56][R48.64], R0 ;  /* 0x0000000030003986 */ /* 0x0081e8000c101138 */
[----:B0-----:R-:W3:Y:S01]  /*5ea20*/  LDL.LU.64 R48, [R1+0x10] ;  /* 0x0000100001307983 */ /* 0x001ee20000300a00 */
[----:B------:R-:W-:-:S03]  /*5ea30*/  PRMT R0, R106, 0x7770, RZ ;  /* 0x000077706a007816 */ /* 0x000fc600000000ff */
[----:B----4-:R0:W-:Y:S04]  /*5ea40*/  @P4 STG.E.U8 desc[UR56][R168.64], R105 ;  /* 0x00000069a8004986 */ /* 0x0101e8000c101138 */
[----:B0-----:R-:W4:Y:S01]  /*5ea50*/  LDL.LU.64 R168, [R1+0x8] ;  /* 0x0000080001a87983 */ /* 0x001f220000300a00 */
[----:B------:R-:W-:Y:S02]  /*5ea60*/  @P1 LOP3.LUT R13, R13, 0x20, RZ, 0xfc, !PT ;  /* 0x000000200d0d1812 */ /* 0x000fe400078efcff */
[----:B------:R-:W-:Y:S02]  /*5ea70*/  LOP3.LUT P1, RZ, R11, 0x10000000, RZ, 0xc0, !PT ;  /* 0x100000000bff7812 */ /* 0x000fe4000782c0ff */
[----:B------:R-:W-:-:S11]  /*5ea80*/  LOP3.LUT R13, R13, 0xffffffbf, RZ, 0xc0, !PT ;  /* 0xffffffbf0d0d7812 */ /* 0x000fd600078ec0ff */
[----:B------:R-:W-:Y:S02]  /*5ea90*/  @P1 LOP3.LUT R13, R13, 0x40, RZ, 0xfc, !PT ;  /* 0x000000400d0d1812 */ /* 0x000fe400078efcff */
[----:B------:R-:W-:Y:S02]  /*5eaa0*/  LOP3.LUT P1, RZ, R11, 0x20000000, RZ, 0xc0, !PT ;  /* 0x200000000bff7812 */ /* 0x000fe4000782c0ff */
[----:B------:R-:W-:-:S11]  /*5eab0*/  LOP3.LUT R13, R13, 0xffffff7f, RZ, 0xc0, !PT ;  /* 0xffffff7f0d0d7812 */ /* 0x000fd600078ec0ff */
[----:B------:R-:W-:Y:S02]  /*5eac0*/  @P1 LOP3.LUT R13, R13, 0x80, RZ, 0xfc, !PT ;  /* 0x000000800d0d1812 */ /* 0x000fe400078efcff */
[----:B------:R-:W-:Y:S01]  /*5ead0*/  LOP3.LUT P1, RZ, R11, 0x40000000, RZ, 0xc0, !PT ;  /* 0x400000000bff7812 */ /* 0x000fe2000782c0ff */
[----:B--2---:R0:W-:Y:S04]  /*5eae0*/  @P5 STG.E.U8 desc[UR56][R170.64], R0 ;  /* 0x00000000aa005986 */ /* 0x0041e8000c101138 */
[----:B0-----:R-:W2:Y:S01]  /*5eaf0*/  LDL.LU.64 R170, [R1] ;  /* 0x0000000001aa7983 */ /* 0x001ea20000300a00 */
[----:B------:R-:W-:-:S07]  /*5eb00*/  LOP3.LUT R13, R13, 0xfffffeff, RZ, 0xc0, !PT ;  /* 0xfffffeff0d0d7812 */ /* 0x000fce00078ec0ff */
        /* <DEDUP_REMOVED lines=11> */
[----:B------:R-:W-:Y:S02]  /*5ebc0*/  LOP3.LUT P1, RZ, R10, 0x4, RZ, 0xc0, !PT ;  /* 0x000000040aff7812 */ /* 0x000fe4000782c0ff */
[----:B------:R-:W-:Y:S02]  /*5ebd0*/  LOP3.LUT R13, R13, 0xffffefff, RZ, 0xc0, !PT ;  /* 0xffffefff0d0d7812 */ /* 0x000fe400078ec0ff */
[----:B------:R-:W-:-:S09]  /*5ebe0*/  PRMT R0, R106, 0x7771, RZ ;  /* 0x000077716a007816 */ /* 0x000fd200000000ff */
[----:B------:R-:W-:Y:S02]  /*5ebf0*/  @P1 LOP3.LUT R13, R13, 0x1000, RZ, 0xfc, !PT ;  /* 0x000010000d0d1812 */ /* 0x000fe400078efcff */
[----:B------:R-:W-:Y:S01]  /*5ec00*/  LOP3.LUT P1, RZ, R10, 0x8, RZ, 0xc0, !PT ;  /* 0x000000080aff7812 */ /* 0x000fe2000782c0ff */
[----:B------:R0:W-:Y:S02]  /*5ec10*/  @P6 STG.E.U8 desc[UR56][R64.64], R0 ;  /* 0x0000000040006986 */ /* 0x0001e4000c101138 */
[----:B0-----:R-:W-:-:S10]  /*5ec20*/  PRMT R0, R106, 0x7772, RZ ;  /* 0x000077726a007816 */ /* 0x001fd400000000ff */
[----:B------:R0:W-:Y:S01]  /*5ec30*/  @P1 STG.E.U8 desc[UR56][R62.64], R0 ;  /* 0x000000003e001986 */ /* 0x0001e2000c101138 */
[----:B------:R-:W-:Y:S02]  /*5ec40*/  LOP3.LUT P1, RZ, R13, 0x1000, RZ, 0xc0, !PT ;  /* 0x000010000dff7812 */ /* 0x000fe4000782c0ff */
[----:B------:R-:W-:-:S11]  /*5ec50*/  PRMT R106, R106, 0x7773, RZ ;  /* 0x000077736a6a7816 */ /* 0x000fd600000000ff */
        /* <DEDUP_REMOVED lines=8> */
[----:B0-----:R-:W-:-:S11]  /*5ece0*/  PRMT R0, R107, 0x7772, RZ ;  /* 0x000077726b007816 */ /* 0x001fd600000000ff */
        /* <DEDUP_REMOVED lines=8> */
[----:B------:R-:W-:Y:S02]  /*5ed70*/  LOP3.LUT P2, RZ, R11, 0x4000000, RZ, 0xc0, !PT ;  /* 0x040000000bff7812 */ /* 0x000fe4000784c0ff */
[----:B0-----:R-:W-:-:S09]  /*5ed80*/  PRMT R0, R108, 0x7771, RZ ;  /* 0x000077716c007816 */ /* 0x001fd200000000ff */
[----:B---3--:R0:W-:Y:S01]  /*5ed90*/  @P1 STG.E.U8 desc[UR56][R48.64], R0 ;  /* 0x0000000030001986 */ /* 0x0081e2000c101138 */
[----:B------:R-:W-:Y:S02]  /*5eda0*/  LOP3.LUT P1, RZ, R13, 0x20, RZ, 0xc0, !PT ;  /* 0x000000200dff7812 */ /* 0x000fe4000782c0ff */
[C---:B0-----:R-:W-:Y:S02]  /*5edb0*/  PRMT R0, R108.reuse, 0x7772, RZ ;  /* 0x000077726c007816 */ /* 0x041fe400000000ff */
[----:B------:R-:W-:-:S09]  /*5edc0*/  PRMT R108, R108, 0x7773, RZ ;  /* 0x000077736c6c7816 */ /* 0x000fd200000000ff */
[----:B----4-:R-:W-:Y:S04]  /*5edd0*/  @P1 STG.E.U8 desc[UR56][R168.64], R0 ;  /* 0x00000000a8001986 */ /* 0x010fe8000c101138 */
[----:B--2---:R0:W-:Y:S04]  /*5ede0*/  @P2 STG.E.U8 desc[UR56][R170.64], R108 ;  /* 0x0000006caa002986 */ /* 0x0041e8000c101138 */
[----:B0-----:R-:W2:Y:S01]  /*5edf0*/  LDL.LU.64 R170, [R1+0x8e8] ;  /* 0x0008e80001aa7983 */ /* 0x001ea20000300a00 */
[----:B------:R-:W-:-:S03]  /*5ee00*/  LOP3.LUT P0, RZ, R11, 0x2000000, RZ, 0xc0, !PT ;  /* 0x020000000bff7812 */ /* 0x000fc6000780c0ff */
[----:B------:R-:W3:Y:S01]  /*5ee10*/  LDL.LU.64 R54, [R1+0x8e0] ;  /* 0x0008e00001367983 */ /* 0x000ee20000300a00 */
[----:B------:R-:W-:-:S03]  /*5ee20*/  LOP3.LUT P3, RZ, R11, 0x1000000, RZ, 0xc0, !PT ;  /* 0x010000000bff7812 */ /* 0x000fc6000786c0ff */
[----:B------:R-:W4:Y:S04]  /*5ee30*/  LDL.LU.64 R52, [R1+0x8d8] ;  /* 0x0008d80001347983 */ /* 0x000f280000300a00 */
[----:B------:R-:W4:Y:S01]  /*5ee40*/  LDL.LU.64 R50, [R1+0x8d0] ;  /* 0x0008d00001327983 */ /* 0x000f220000300a00 */
[----:B------:R-:W-:-:S03]  /*5ee50*/  PRMT R0, R109, 0x7770, RZ ;  /* 0x000077706d007816 */ /* 0x000fc600000000ff */
[----:B------:R-:W4:Y:S01]  /*5ee60*/  LDL.LU.64 R48, [R1+0x8c8] ;  /* 0x0008c80001307983 */ /* 0x000f220000300a00 */
[----:B------:R-:W-:-:S03]  /*5ee70*/  LOP3.LUT P4, RZ, R11, 0x800000, RZ, 0xc0, !PT ;  /* 0x008000000bff7812 */ /* 0x000fc6000788c0ff */
[----:B------:R0:W-:Y:S01]  /*5ee80*/  @P0 STG.E.U8 desc[UR56][R250.64], R0 ;  /* 0x00000000fa000986 */ /* 0x0001e2000c101138 */
[C---:B------:R-:W-:Y:S02]  /*5ee90*/  LOP3.LUT P5, RZ, R11.reuse, 0x400000, RZ, 0xc0, !PT ;  /* 0x004000000bff7812 */ /* 0x040fe400078ac0ff */
[----:B------:R-:W-:Y:S01]  /*5eea0*/  LOP3.LUT P6, RZ, R11, 0x200000, RZ, 0xc0, !PT ;  /* 0x002000000bff7812 */ /* 0x000fe200078cc0ff */
[----:B------:R-:W4:Y:S01]  /*5eeb0*/  LDL.LU.64 R168, [R1+0x8c0] ;  /* 0x0008c00001a87983 */ /* 0x000f220000300a00 */
[----:B0-----:R-:W-:-:S05]  /*5eec0*/  PRMT R0, R109, 0x7771, RZ ;  /* 0x000077716d007816 */ /* 0x001fca00000000ff */
[----:B------:R0:W-:Y:S01]  /*5eed0*/  @P3 STG.E.U8 desc[UR56][R248.64], R0 ;  /* 0x00000000f8003986 */ /* 0x0001e2000c101138 */
[----:B------:R-:W-:Y:S02]  /*5eee0*/  LOP3.LUT P3, RZ, R11, 0x100000, RZ, 0xc0, !PT ;  /* 0x001000000bff7812 */ /* 0x000fe4000786c0ff */
[C---:B0-----:R-:W-:Y:S02]  /*5eef0*/  PRMT R0, R109.reuse, 0x7772, RZ ;  /* 0x000077726d007816 */ /* 0x041fe400000000ff */
[----:B------:R-:W-:-:S03]  /*5ef00*/  PRMT R109, R109, 0x7773, RZ ;  /* 0x000077736d6d7816 */ /* 0x000fc600000000ff */
[----:B------:R0:W-:Y:S04]  /*5ef10*/  @P4 STG.E.U8 desc[UR56][R246.64], R0 ;  /* 0x00000000f6004986 */ /* 0x0001e8000c101138 */
[----:B------:R-:W-:Y:S01]  /*5ef20*/  @P5 STG.E.U8 desc[UR56][R244.64], R109 ;  /* 0x0000006df4005986 */ /* 0x000fe2000c101138 */
[----:B0-----:R-:W-:-:S05]  /*5ef30*/  PRMT R0, R110, 0x7770, RZ ;  /* 0x000077706e007816 */ /* 0x001fca00000000ff */
[----:B------:R0:W-:Y:S02]  /*5ef40*/  @P6 STG.E.U8 desc[UR56][R242.64], R0 ;  /* 0x00000000f2006986 */ /* 0x0001e4000c101138 */
[----:B0-----:R-:W-:Y:S02]  /*5ef50*/  PRMT R0, R110, 0x7771, RZ ;  /* 0x000077716e007816 */ /* 0x001fe400000000ff */
        /* <DEDUP_REMOVED lines=8> */
[----:B0-----:R-:W2:Y:S01]  /*5efe0*/  LDL.LU.64 R170, [R1+0x8b8] ;  /* 0x0008b80001aa7983 */ /* 0x001ea20000300a00 */
[----:B------:R-:W-:Y:S02]  /*5eff0*/  LOP3.LUT R10, R10, 0x7fffffff, RZ, 0xc0, !PT ;  /* 0x7fffffff0a0a7812 */ /* 0x000fe400078ec0ff */
[----:B------:R-:W-:Y:S01]  /*5f000*/  LOP3.LUT R13, R13, 0xfffffffe, RZ, 0xc0, !PT ;  /* 0xfffffffe0d0d7812 */ /* 0x000fe200078ec0ff */
[----:B------:R-:W2:Y:S04]  /*5f010*/  LDL.LU.64 R66, [R1+0x8b0] ;  /* 0x0008b00001427983 */ /* 0x000ea80000300a00 */
[----:B------:R-:W-:-:S02]  /*5f020*/  @P1 LOP3.LUT R10, R10, 0x80000000, RZ, 0xfc, !PT ;  /* 0x800000000a0a1812 */ /* 0x000fc400078efcff */
[C---:B------:R-:W-:Y:S01]  /*5f030*/  LOP3.LUT P1, RZ, R11.reuse, 0x800, RZ, 0xc0, !PT ;  /* 0x000008000bff7812 */ /* 0x040fe2000782c0ff */
[----:B------:R-:W2:Y:S04]  /*5f040*/  LDL.LU.64 R64, [R1+0x8a8] ;  /* 0x0008a80001407983 */ /* 0x000ea80000300a00 */
[----:B------:R-:W2:Y:S01]  /*5f050*/  LDL.LU.64 R62, [R1+0x8a0] ;  /* 0x0008a000013e7983 */ /* 0x000ea20000300a00 */
[----:B------:R-:W-:-:S03]  /*5f060*/  LOP3.LUT P4, RZ, R11, 0x80000, RZ, 0xc0, !PT ;  /* 0x000800000bff7812 */ /* 0x000fc6000788c0ff */
[----:B------:R-:W2:Y:S04]  /*5f070*/  LDL.LU.64 R60, [R1+0x898] ;  /* 0x00089800013c7983 */ /* 0x000ea80000300a00 */
[----:B------:R-:W-:Y:S01]  /*5f080*/  @P1 LOP3.LUT R13, R13, 0x1, RZ, 0xfc, !PT ;  /* 0x000000010d0d1812 */ /* 0x000fe200078efcff */
[----:B------:R-:W2:Y:S01]  /*5f090*/  LDL.LU.64 R58, [R1+0x890] ;  /* 0x00089000013a7983 */ /* 0x000ea20000300a00 */
[----:B------:R-:W-:Y:S02]  /*5f0a0*/  LOP3.LUT P1, RZ, R11, 0x1000, RZ, 0xc0, !PT ;  /* 0x000010000bff7812 */ /* 0x000fe4000782c0ff */
[----:B------:R-:W-:Y:S01]  /*5f0b0*/  LOP3.LUT R13, R13, 0xfffffffd, RZ, 0xc0, !PT ;  /* 0xfffffffd0d0d7812 */ /* 0x000fe200078ec0ff */
[----:B------:R-:W2:Y:S10]  /*5f0c0*/  LDL.LU.64 R56, [R1+0x888] ;  /* 0x0008880001387983 */ /* 0x000eb40000300a00 */
        /* <DEDUP_REMOVED lines=11> */
[C---:B------:R-:W-:Y:S02]  /*5f180*/  PRMT R0, R110.reuse, 0x7772, RZ ;  /* 0x000077726e007816 */ /* 0x040fe400000000ff */
[----:B------:R-:W-:-:S03]  /*5f190*/  PRMT R110, R110, 0x7773, RZ ;  /* 0x000077736e6e7816 */ /* 0x000fc600000000ff */
[----:B---3--:R0:W-:Y:S02]  /*5f1a0*/  @P4 STG.E.U8 desc[UR56][R54.64], R0 ;  /* 0x0000000036004986 */ /* 0x0081e4000c101138 */
[----:B------:R-:W-:Y:S02]  /*5f1b0*/  @P1 LOP3.LUT R13, R13, 0x10, RZ, 0xfc, !PT ;  /* 0x000000100d0d1812 */ /* 0x000fe400078efcff */
[----:B------:R-:W-:Y:S01]  /*5f1c0*/  LOP3.LUT P1, RZ, R11, 0x10000, RZ, 0xc0, !PT ;  /* 0x000100000bff7812 */ /* 0x000fe2000782c0ff */
[----:B----4-:R1:W-:Y:S01]  /*5f1d0*/  @P5 STG.E.U8 desc[UR56][R52.64], R110 ;  /* 0x0000006e34005986 */ /* 0x0103e2000c101138 */
[----:B0-----:R-:W-:-:S03]  /*5f1e0*/  PRMT R0, R111, 0x7770, RZ ;  /* 0x000077706f007816 */ /* 0x001fc600000000ff */
[----:B------:R-:W3:Y:S04]  /*5f1f0*/  LDL.LU.64 R54, [R1+0x880] ;  /* 0x0008800001367983 */ /* 0x000ee80000300a00 */
[----:B------:R0:W-:Y:S04]  /*5f200*/  @P6 STG.E.U8 desc[UR56][R50.64], R0 ;  /* 0x0000000032006986 */ /* 0x0001e8000c101138 */
[----:B-1----:R-:W4:Y:S01]  /*5f210*/  LDL.LU.64 R52, [R1+0x878] ;  /* 0x0008780001347983 */ /* 0x002f220000300a00 */
[----:B0-----:R-:W-:-:S03]  /*5f220*/  PRMT R0, R111, 0x7771, RZ ;  /* 0x000077716f007816 */ /* 0x001fc600000000ff */
[----:B------:R-:W4:Y:S04]  /*5f230*/  LDL.LU.64 R50, [R1+0x870] ;  /* 0x0008700001327983 */ /* 0x000f280000300a00 */
[----:B------:R0:W-:Y:S01]  /*5f240*/  @P1 STG.E.U8 desc[UR56][R48.64], R0 ;  /* 0x0000000030001986 */ /* 0x0001e2000c101138 */
[----:B------:R-:W-:Y:S02]  /*5f250*/  LOP3.LUT P1, RZ, R13, 0x10, RZ, 0xc0, !PT ;  /* 0x000000100dff7812 */ /* 0x000fe4000782c0ff */
[----:B0-----:R-:W-:Y:S01]  /*5f260*/  PRMT R0, R111, 0x7772, RZ ;  /* 0x000077726f007816 */ /* 0x001fe200000000ff */
[----:B------:R-:W4:Y:S10]  /*5f270*/  LDL.LU.64 R48, [R1+0x868] ;  /* 0x0008680001307983 */ /* 0x000f340000300a00 */
[----:B------:R0:W-:Y:S01]  /*5f280*/  @P1 STG.E.U8 desc[UR56][R168.64], R0 ;  /* 0x00000000a8001986 */ /* 0x0001e2000c101138 */
[----:B------:R-:W-:-:S02]  /*5f290*/  LOP3.LUT P1, RZ, R13, 0x8, RZ, 0xc0, !PT ;  /* 0x000000080dff7812 */ /* 0x000fc4000782c0ff */
[----:B------:R-:W-:Y:S01]  /*5f2a0*/  PRMT R111, R111, 0x7773, RZ ;  /* 0x000077736f6f7816 */ /* 0x000fe200000000ff */
[----:B0-----:R-:W4:Y:S10]  /*5f2b0*/  LDL.LU.64 R168, [R1+0x860] ;  /* 0x0008600001a87983 */ /* 0x001f340000300a00 */
[----:B--2---:R0:W-:Y:S04]  /*5f2c0*/  @P1 STG.E.U8 desc[UR56][R170.64], R111 ;  /* 0x0000006faa001986 */ /* 0x0041e8000c101138 */
[----:B0-----:R-:W2:Y:S01]  /*5f2d0*/  LDL.LU.64 R170, [R1+0x858] ;  /* 0x0008580001aa7983 */ /* 0x001ea20000300a00 */
[----:B------:R-:W-:-:S02]  /*5f2e0*/  LOP3.LUT P1, RZ, R13, 0x4, RZ, 0xc0, !PT ;  /* 0x000000040dff7812 */ /* 0x000fc4000782c0ff */
[----:B------:R-:W-:-:S11]  /*5f2f0*/  PRMT R0, R112, 0x7770, RZ ;  /* 0x0000777070007816 */ /* 0x000fd600000000ff */
[----:B------:R0:W-:Y:S01]  /*5f300*/  @P1 STG.E.U8 desc[UR56][R66.64], R0 ;  /* 0x0000000042001986 */ /* 0x0001e2000c101138 */
[----:B------:R-:W-:Y:S02]  /*5f310*/  LOP3.LUT P1, RZ, R13, 0x2, RZ, 0xc0, !PT ;  /* 0x000000020dff7812 */ /* 0x000fe4000782c0ff */
[----:B0-----:R-:W-:-:S11]  /*5f320*/  PRMT R0, R112, 0x7771, RZ ;  /* 0x0000777170007816 */ /* 0x001fd600000000ff */
[----:B------:R0:W-:Y:S01]  /*5f330*/  @P1 STG.E.U8 desc[UR56][R64.64], R0 ;  /* 0x0000000040001986 */ /* 0x0001e2000c101138 */
[----:B------:R-:W-:Y:S02]  /*5f340*/  LOP3.LUT P1, RZ, R13, 0x1, RZ, 0xc0, !PT ;  /* 0x000000010dff7812 */ /* 0x000fe4000782c0ff */
[----:B------:R-:W-:Y:S01]  /*5f350*/  LOP3.LUT P2, RZ, R11, 0x80, RZ, 0xc0, !PT ;  /* 0x000000800bff7812 */ /* 0x000fe2000784c0ff */
[----:B------:R-:W1:Y:S01]  /*5f360*/  LDS.128 R12, [R252] ;  /* 0x00000000fc0c7984 */ /* 0x000e620000000c00 */
[----:B0-----:R-:W-:-:S09]  /*5f370*/  PRMT R0, R112, 0x7772, RZ ;  /* 0x0000777270007816 */ /* 0x001fd200000000ff */
        /* <DEDUP_REMOVED lines=8> */
[C---:B------:R-:W-:Y:S02]  /*5f400*/  LOP3.LUT P0, RZ, R11.reuse, 0x40, RZ, 0xc0, !PT ;  /* 0x000000400bff7812 */ /* 0x040fe4000780c0ff */
[----:B------:R-:W-:Y:S02]  /*5f410*/  LOP3.LUT P3, RZ, R11, 0x20, RZ, 0xc0, !PT ;  /* 0x000000200bff7812 */ /* 0x000fe4000786c0ff */
[----:B0-----:R-:W-:-:S07]  /*5f420*/  PRMT R0, R113, 0x7771, RZ ;  /* 0x0000777171007816 */ /* 0x001fce00000000ff */
[----:B------:R0:W-:Y:S01]  /*5f430*/  @P1 STG.E.U8 desc[UR56][R56.64], R0 ;  /* 0x0000000038001986 */ /* 0x0001e2000c101138 */
[----:B------:R-:W-:Y:S02]  /*5f440*/  LOP3.LUT P4, RZ, R11, 0x10, RZ, 0xc0, !PT ;  /* 0x000000100bff7812 */ /* 0x000fe4000788c0ff */
[C---:B0-----:R-:W-:Y:S02]  /*5f450*/  PRMT R0, R113.reuse, 0x7772, RZ ;  /* 0x0000777271007816 */ /* 0x041fe400000000ff */
[----:B------:R-:W-:-:S03]  /*5f460*/  PRMT R113, R113, 0x7773, RZ ;  /* 0x0000777371717816 */ /* 0x000fc600000000ff */
[----:B---3--:R0:W-:Y:S01]  /*5f470*/  @P2 STG.E.U8 desc[UR56][R54.64], R0 ;  /* 0x0000000036002986 */ /* 0x0081e2000c101138 */
[C---:B------:R-:W-:Y:S02]  /*5f480*/  LOP3.LUT P5, RZ, R11.reuse, 0x8, RZ, 0xc0, !PT ;  /* 0x000000080bff7812 */ /* 0x040fe400078ac0ff */
[----:B------:R-:W-:Y:S01]  /*5f490*/  LOP3.LUT P6, RZ, R11, 0x4, RZ, 0xc0, !PT ;  /* 0x000000040bff7812 */ /* 0x000fe200078cc0ff */
[----:B----4-:R-:W-:Y:S01]  /*5f4a0*/  @P0 STG.E.U8 desc[UR56][R52.64], R113 ;  /* 0x0000007134000986 */ /* 0x010fe2000c101138 */
[----:B0-----:R-:W-:-:S05]  /*5f4b0*/  PRMT R0, R114, 0x7770, RZ ;  /* 0x0000777072007816 */ /* 0x001fca00000000ff */
[----:B------:R0:W-:Y:S02]  /*5f4c0*/  @P3 STG.E.U8 desc[UR56][R50.64], R0 ;  /* 0x0000000032003986 */ /* 0x0001e4000c101138 */
[----:B0-----:R-:W-:-:S05]  /*5f4d0*/  PRMT R0, R114, 0x7771, RZ ;  /* 0x0000777172007816 */ /* 0x001fca00000000ff */
[----:B------:R0:W-:Y:S02]  /*5f4e0*/  @P4 STG.E.U8 desc[UR56][R48.64], R0 ;  /* 0x0000000030004986 */ /* 0x0001e4000c101138 */
[C---:B0-----:R-:W-:Y:S02]  /*5f4f0*/  PRMT R0, R114.reuse, 0x7772, RZ ;  /* 0x0000777272007816 */ /* 0x041fe400000000ff */
[----:B------:R-:W-:-:S03]  /*5f500*/  PRMT R114, R114, 0x7773, RZ ;  /* 0x0000777372727816 */ /* 0x000fc600000000ff */
[----:B------:R-:W-:Y:S04]  /*5f510*/  @P5 STG.E.U8 desc[UR56][R168.64], R0 ;  /* 0x00000000a8005986 */ /* 0x000fe8000c101138 */
[----:B--2---:R0:W-:Y:S04]  /*5f520*/  @P6 STG.E.U8 desc[UR56][R170.64], R114 ;  /* 0x00000072aa006986 */ /* 0x0041e8000c101138 */
[----:B0-----:R-:W2:Y:S04]  /*5f530*/  LDL.LU.64 R170, [R1+0x850] ;  /* 0x0008500001aa7983 */ /* 0x001ea80000300a00 */
        /* <DEDUP_REMOVED lines=22> */
[----:B0-----:R-:W2:Y:S04]  /*5f6a0*/  LDL.LU.64 R170, [R1+0x820] ;  /* 0x0008200001aa7983 */ /* 0x001ea80000300a00 */
[----:B------:R-:W2:Y:S02]  /*5f6b0*/  LDL.LU.64 R66, [R1+0x818] ;  /* 0x0008180001427983 */ /* 0x000ea40000300a00 */
[----:B------:R-:W-:-:S02]  /*5f6c0*/  @P1 LOP3.LUT R10, R10, 0x2000000, RZ, 0xfc, !PT ;  /* 0x020000000a0a1812 */ /* 0x000fc400078efcff */
[----:B------:R-:W2:Y:S01]  /*5f6d0*/  LDL.LU.64 R64, [R1+0x810] ;  /* 0x0008100001407983 */ /* 0x000ea20000300a00 */
[----:B------:R-:W-:Y:S02]  /*5f6e0*/  LOP3.LUT P1, RZ, R2, 0x4000000, RZ, 0xc0, !PT ;  /* 0x0400000002ff7812 */ /* 0x000fe4000782c0ff */
[----:B------:R-:W-:Y:S01]  /*5f6f0*/  LOP3.LUT R10, R10, 0xfbffffff, RZ, 0xc0, !PT ;  /* 0xfbffffff0a0a7812 */ /* 0x000fe200078ec0ff */
[----:B------:R-:W2:Y:S04]  /*5f700*/  LDL.LU.64 R62, [R1+0x808] ;  /* 0x00080800013e7983 */ /* 0x000ea80000300a00 */
[----:B------:R-:W2:Y:S01]  /*5f710*/  LDL.LU.64 R60, [R1+0x800] ;  /* 0x00080000013c7983 */ /* 0x000ea20000300a00 */
[----:B------:R-:W-:Y:S02]  /*5f720*/  LOP3.LUT P4, RZ, R11, 0x1, RZ, 0xc0, !PT ;  /* 0x000000010bff7812 */ /* 0x000fe4000788c0ff */
        /* <DEDUP_REMOVED lines=14> */
[C---:B0-----:R-:W-:Y:S01]  /*5f810*/  PRMT R0, R115.reuse, 0x7772, RZ ;  /* 0x0000777273007816 */ /* 0x041fe200000000ff */
[----:B------:R-:W3:Y:S01]  /*5f820*/  LDL.LU.64 R54, [R1+0x7e8] ;  /* 0x0007e80001367983 */ /* 0x000ee20000300a00 */
[----:B------:R-:W-:-:S03]  /*5f830*/  PRMT R115, R115, 0x7773, RZ ;  /* 0x0000777373737816 */ /* 0x000fc600000000ff */
[----:B----4-:R0:W-:Y:S04]  /*5f840*/  @P5 STG.E.U8 desc[UR56][R52.64], R0 ;  /* 0x0000000034005986 */ /* 0x0101e8000c101138 */
[----:B------:R4:W-:Y:S01]  /*5f850*/  @P6 STG.E.U8 desc[UR56][R50.64], R115 ;  /* 0x0000007332006986 */ /* 0x0009e2000c101138 */
[----:B0-----:R-:W-:-:S03]  /*5f860*/  PRMT R0, R116, 0x7770, RZ ;  /* 0x0000777074007816 */ /* 0x001fc600000000ff */
[----:B------:R-:W3:Y:S04]  /*5f870*/  LDL.LU.64 R52, [R1+0x7e0] ;  /* 0x0007e00001347983 */ /* 0x000ee80000300a00 */
[----:B------:R0:W-:Y:S01]  /*5f880*/  @P1 STG.E.U8 desc[UR56][R48.64], R0 ;  /* 0x0000000030001986 */ /* 0x0001e2000c101138 */
[----:B------:R-:W-:-:S03]  /*5f890*/  LOP3.LUT P1, RZ, R10, 0x10000000, RZ, 0xc0, !PT ;  /* 0x100000000aff7812 */ /* 0x000fc6000782c0ff */
[----:B----4-:R-:W4:Y:S01]  /*5f8a0*/  LDL.LU.64 R50, [R1+0x7d8] ;  /* 0x0007d80001327983 */ /* 0x010f220000300a00 */
[----:B0-----:R-:W-:-:S03]  /*5f8b0*/  PRMT R0, R116, 0x7771, RZ ;  /* 0x0000777174007816 */ /* 0x001fc600000000ff */
[----:B------:R-:W4:Y:S06]  /*5f8c0*/  LDL.LU.64 R48, [R1+0x7d0] ;  /* 0x0007d00001307983 */ /* 0x000f2c0000300a00 */
[----:B------:R0:W-:Y:S01]  /*5f8d0*/  @P1 STG.E.U8 desc[UR56][R168.64], R0 ;  /* 0x00000000a8001986 */ /* 0x0001e2000c101138 */
[----:B------:R-:W-:-:S03]  /*5f8e0*/  LOP3.LUT P1, RZ, R10, 0x8000000, RZ, 0xc0, !PT ;  /* 0x080000000aff7812 */ /* 0x000fc6000782c0ff */
[----:B0-----:R-:W4:Y:S01]  /*5f8f0*/  LDL.LU.64 R168, [R1+0x7c8] ;  /* 0x0007c80001a87983 */ /* 0x001f220000300a00 */
[----:B------:R-:W-:-:S09]  /*5f900*/  PRMT R0, R116, 0x7772, RZ ;  /* 0x0000777274007816 */ /* 0x000fd200000000ff */
[----:B--2---:R0:W-:Y:S04]  /*5f910*/  @P1 STG.E.U8 desc[UR56][R170.64], R0 ;  /* 0x00000000aa001986 */ /* 0x0041e8000c101138 */
[----:B0-----:R-:W2:Y:S01]  /*5f920*/  LDL.LU.64 R170, [R1+0x7c0] ;  /* 0x0007c00001aa7983 */ /* 0x001ea20000300a00 */
[----:B------:R-:W-:Y:S02]  /*5f930*/  LOP3.LUT P1, RZ, R10, 0x4000000, RZ, 0xc0, !PT ;  /* 0x040000000aff7812 */ /* 0x000fe4000782c0ff */
[----:B------:R-:W-:Y:S02]  /*5f940*/  PRMT R116, R116, 0x7773, RZ ;  /* 0x0000777374747816 */ /* 0x000fe400000000ff */
[----:B------:R-:W-:-:S09]  /*5f950*/  PRMT R0, R117, 0x7770, RZ ;  /* 0x0000777075007816 */ /* 0x000fd200000000ff */
[----:B------:R-:W-:Y:S01]  /*5f960*/  @P1 STG.E.U8 desc[UR56][R66.64], R116 ;  /* 0x0000007442001986 */ /* 0x000fe2000c101138 */
[----:B------:R-:W-:-:S13]  /*5f970*/  LOP3.LUT P1, RZ, R10, 0x2000000, RZ, 0xc0, !PT ;  /* 0x020000000aff7812 */ /* 0x000fda000782c0ff */
        /* <DEDUP_REMOVED lines=8> */
[----:B------:R-:W-:Y:S02]  /*5fa00*/  PRMT R117, R117, 0x7773, RZ ;  /* 0x0000777375757816 */ /* 0x000fe400000000ff */
[----:B------:R-:W-:-:S09]  /*5fa10*/  LOP3.LUT P2, RZ, R2, 0x8000, RZ, 0xc0, !PT ;  /* 0x0000800002ff7812 */ /* 0x000fd2000784c0ff */
[----:B------:R-:W-:Y:S01]  /*5fa20*/  @P1 STG.E.U8 desc[UR56][R58.64], R117 ;  /* 0x000000753a001986 */ /* 0x000fe2000c101138 */
[----:B------:R-:W-:Y:S02]  /*5fa30*/  LOP3.LUT P1, RZ, R10, 0x200000, RZ, 0xc0, !PT ;  /* 0x002000000aff7812 */ /* 0x000fe4000782c0ff */
[----:B0-----:R-:W-:Y:S02]  /*5fa40*/  PRMT R0, R118, 0x7770, RZ ;  /* 0x0000777076007816 */ /* 0x001fe400000000ff */
[C---:B------:R-:W-:Y:S02]  /*5fa50*/  LOP3.LUT P0, RZ, R2.reuse, 0x4000, RZ, 0xc0, !PT ;  /* 0x0000400002ff7812 */ /* 0x040fe4000780c0ff */
[C---:B------:R-:W-:Y:S02]  /*5fa60*/  LOP3.LUT P3, RZ, R2.reuse, 0x1000, RZ, 0xc0, !PT ;  /* 0x0000100002ff7812 */ /* 0x040fe4000786c0ff */
[----:B------:R-:W-:-:S05]  /*5fa70*/  LOP3.LUT P4, RZ, R2, 0x400, RZ, 0xc0, !PT ;  /* 0x0000040002ff7812 */ /* 0x000fca000788c0ff */
[----:B------:R0:W-:Y:S01]  /*5fa80*/  @P1 STG.E.U8 desc[UR56][R56.64], R0 ;  /* 0x0000000038001986 */ /* 0x0001e2000c101138 */
[----:B------:R-:W-:Y:S02]  /*5fa90*/  LOP3.LUT P5, RZ, R2, 0x100, RZ, 0xc0, !PT ;  /* 0x0000010002ff7812 */ /* 0x000fe400078ac0ff */
[----:B0-----:R-:W-:-:S05]  /*5faa0*/  PRMT R0, R118, 0x7771, RZ ;  /* 0x0000777176007816 */ /* 0x001fca00000000ff */
[----:B---3--:R0:W-:Y:S01]  /*5fab0*/  @P2 STG.E.U8 desc[UR56][R54.64], R0 ;  /* 0x0000000036002986 */ /* 0x0081e2000c101138 */
[----:B------:R-:W-:Y:S02]  /*5fac0*/  LOP3.LUT P6, RZ, R2, 0x40, RZ, 0xc0, !PT ;  /* 0x0000004002ff7812 */ /* 0x000fe400078cc0ff */
[C---:B0-----:R-:W-:Y:S02]  /*5fad0*/  PRMT R0, R118.reuse, 0x7772, RZ ;  /* 0x0000777276007816 */ /* 0x041fe400000000ff */
[----:B------:R-:W-:-:S03]  /*5fae0*/  PRMT R118, R118, 0x7773, RZ ;  /* 0x0000777376767816 */ /* 0x000fc600000000ff */
[----:B------:R0:W-:Y:S04]  /*5faf0*/  @P0 STG.E.U8 desc[UR56][R52.64], R0 ;  /* 0x0000000034000986 */ /* 0x0001e8000c101138 */
[----:B----4-:R-:W-:Y:S01]  /*5fb00*/  @P3 STG.E.U8 desc[UR56][R50.64], R118 ;  /* 0x0000007632003986 */ /* 0x010fe2000c101138 */
[----:B0-----:R-:W-:-:S05]  /*5fb10*/  PRMT R0, R119, 0x7770, RZ ;  /* 0x0000777077007816 */ /* 0x001fca00000000ff */
[----:B------:R0:W-:Y:S02]  /*5fb20*/  @P4 STG.E.U8 desc[UR56][R48.64], R0 ;  /* 0x0000000030004986 */ /* 0x0001e4000c101138 */
[----:B0-----:R-:W-:-:S05]  /*5fb30*/  PRMT R0, R119, 0x7771, RZ ;  /* 0x0000777177007816 */ /* 0x001fca00000000ff */
[----:B------:R0:W-:Y:S02]  /*5fb40*/  @P5 STG.E.U8 desc[UR56][R168.64], R0 ;  /* 0x00000000a8005986 */ /* 0x0001e4000c101138 */
[----:B0-----:R-:W-:-:S05]  /*5fb50*/  PRMT R0, R119, 0x7772, RZ ;  /* 0x0000777277007816 */ /* 0x001fca00000000ff */
        /* <DEDUP_REMOVED lines=35> */
[----:B------:R-:W-:Y:S02]  /*5fd90*/  LOP3.LUT P1, RZ, R5, 0x2000000, RZ, 0xc0, !PT ;  /* 0x0200000005ff7812 */ /* 0x000fe4000782c0ff */
        /* <DEDUP_REMOVED lines=11> */
[C---:B0-----:R-:W-:Y:S01]  /*5fe50*/  PRMT R0, R120.reuse, 0x7771, RZ ;  /* 0x0000777178007816 */ /* 0x041fe200000000ff */
[----:B------:R-:W3:Y:S04]  /*5fe60*/  LDL.LU.64 R54, [R1+0x750] ;  /* 0x0007500001367983 */ /* 0x000ee80000300a00 */
[----:B----4-:R0:W-:Y:S02]  /*5fe70*/  @P5 STG.E.U8 desc[UR56][R52.64], R0 ;  /* 0x0000000034005986 */ /* 0x0101e4000c101138 */
[----:B0-----:R-:W-:-:S02]  /*5fe80*/  PRMT R0, R120, 0x7772, RZ ;  /* 0x0000777278007816 */ /* 0x001fc400000000ff */
[----:B------:R-:W4:Y:S01]  /*5fe90*/  LDL.LU.64 R52, [R1+0x748] ;  /* 0x0007480001347983 */ /* 0x000f220000300a00 */
[----:B------:R-:W-:-:S03]  /*5fea0*/  PRMT R120, R120, 0x7773, RZ ;  /* 0x0000777378787816 */ /* 0x000fc600000000ff */
[----:B------:R0:W-:Y:S04]  /*5feb0*/  @P6 STG.E.U8 desc[UR56][R50.64], R0 ;  /* 0x0000000032006986 */ /* 0x0001e8000c101138 */
[----:B------:R1:W-:Y:S01]  /*5fec0*/  @P1 STG.E.U8 desc[UR56][R48.64], R120 ;  /* 0x0000007830001986 */ /* 0x0003e2000c101138 */
[C---:B------:R-:W-:Y:S02]  /*5fed0*/  LOP3.LUT P1, RZ, R10.reuse, 0x100000, RZ, 0xc0, !PT ;  /* 0x001000000aff7812 */ /* 0x040fe4000782c0ff */
[----:B0-----:R-:W-:Y:S01]  /*5fee0*/  PRMT R0, R121, 0x7770, RZ ;  /* 0x0000777079007816 */ /* 0x001fe200000000ff */
[----:B------:R-:W4:Y:S04]  /*5fef0*/  LDL.LU.64 R50, [R1+0x740] ;  /* 0x0007400001327983 */ /* 0x000f280000300a00 */
[----:B-1----:R-:W4:Y:S06]  /*5ff00*/  LDL.LU.64 R48, [R1+0x738] ;  /* 0x0007380001307983 */ /* 0x002f2c0000300a00 */
        /* <DEDUP_REMOVED lines=27> */
[----:B------:R-:W-:Y:S04]  /*600c0*/  @P1 STG.E.U8 desc[UR56][R56.64], R122 ;  /* 0x0000007a38001986 */ /* 0x000fe8000c101138 */
[----:B---3--:R0:W-:Y:S01]  /*600d0*/  @P2 STG.E.U8 desc[UR56][R54.64], R0 ;  /* 0x0000000036002986 */ /* 0x0081e2000c101138 */
[C---:B------:R-:W-:Y:S02]  /*600e0*/  LOP3.LUT P4, RZ, R5.reuse, 0x40, RZ, 0xc0, !PT ;  /* 0x0000004005ff7812 */ /* 0x040fe4000788c0ff */
[----:B------:R-:W-:Y:S02]  /*600f0*/  LOP3.LUT P5, RZ, R5, 0x20, RZ, 0xc0, !PT ;  /* 0x0000002005ff7812 */ /* 0x000fe400078ac0ff */
[----:B0-----:R-:W-:-:S05]  /*60100*/  PRMT R0, R123, 0x7771, RZ ;  /* 0x000077717b007816 */ /* 0x001fca00000000ff */
[----:B----4-:R0:W-:Y:S01]  /*60110*/  @P0 STG.E.U8 desc[UR56][R52.64], R0 ;  /* 0x0000000034000986 */ /* 0x0101e2000c101138 */
[----:B------:R-:W-:Y:S02]  /*60120*/  LOP3.LUT P6, RZ, R5, 0x8, RZ, 0xc0, !PT ;  /* 0x0000000805ff7812 */ /* 0x000fe400078cc0ff */
[C---:B0-----:R-:W-:Y:S02]  /*60130*/  PRMT R0, R123.reuse, 0x7772, RZ ;  /* 0x000077727b007816 */ /* 0x041fe400000000ff */
[----:B------:R-:W-:-:S03]  /*60140*/  PRMT R123, R123, 0x7773, RZ ;  /* 0x000077737b7b7816 */ /* 0x000fc600000000ff */
[----:B------:R0:W-:Y:S04]  /*60150*/  @P3 STG.E.U8 desc[UR56][R50.64], R0 ;  /* 0x0000000032003986 */ /* 0x0001e8000c101138 */
[----:B------:R-:W-:Y:S01]  /*60160*/  @P4 STG.E.U8 desc[UR56][R48.64], R123 ;  /* 0x0000007b30004986 */ /* 0x000fe2000c101138 */
        /* <DEDUP_REMOVED lines=34> */
[----:B------:R-:W-:Y:S02]  /*60390*/  LOP3.LUT P4, RZ, R5, 0x1, RZ, 0xc0, !PT ;  /* 0x0000000105ff7812 */ /* 0x000fe4000788c0ff */
[----:B------:R-:W-:Y:S01]  /*603a0*/  LOP3.LUT P5, RZ, R6, 0x40000000, RZ, 0xc0, !PT ;  /* 0x4000000006ff7812 */ /* 0x000fe200078ac0ff */
[----:B------:R-:W2:Y:S04]  /*603b0*/  LDL.LU.64 R60, [R1+0x470] ;  /* 0x00047000013c7983 */ /* 0x000ea80000300a00 */
[----:B------:R-:W-:Y:S01]  /*603c0*/  @P1 LOP3.LUT R10, R10, 0x400, RZ, 0xfc, !PT ;  /* 0x000004000a0a1812 */ /* 0x000fe200078efcff */
[----:B------:R-:W2:Y:S01]  /*603d0*/  LDL.LU.64 R58, [R1+0x468] ;  /* 0x00046800013a7983 */ /* 0x000ea20000300a00 */
[----:B------:R-:W-:-:S02]  /*603e0*/  LOP3.LUT P1, RZ, R6, 0x400000, RZ, 0xc0, !PT ;  /* 0x0040000006ff7812 */ /* 0x000fc4000782c0ff */
[----:B------:R-:W-:Y:S01]  /*603f0*/  LOP3.LUT R10, R10, 0xfffff7ff, RZ, 0xc0, !PT ;  /* 0xfffff7ff0a0a7812 */ /* 0x000fe200078ec0ff */
[----:B------:R-:W2:Y:S01]  /*60400*/  LDL.LU.64 R56, [R1+0x460] ;  /* 0x0004600001387983 */ /* 0x000ea20000300a00 */
[----:B------:R-:W-:-:S09]  /*60410*/  LOP3.LUT P6, RZ, R6, 0x10000000, RZ, 0xc0, !PT ;  /* 0x1000000006ff7812 */ /* 0x000fd200078cc0ff */
[----:B------:R-:W-:Y:S02]  /*60420*/  @P1 LOP3.LUT R10, R10, 0x800, RZ, 0xfc, !PT ;  /* 0x000008000a0a1812 */ /* 0x000fe400078efcff */
[----:B------:R-:W-:Y:S02]  /*60430*/  LOP3.LUT P1, RZ, R6, 0x1000000, RZ, 0xc0, !PT ;  /* 0x0100000006ff7812 */ /* 0x000fe4000782c0ff */
[----:B------:R-:W-:Y:S02]  /*60440*/  LOP3.LUT R10, R10, 0xffffefff, RZ, 0xc0, !PT ;  /* 0xffffefff0a0a7812 */ /* 0x000fe400078ec0ff */
[----:B------:R-:W-:Y:S02]  /*60450*/  PRMT R124, R124, 0x7773, RZ ;  /* 0x000077737c7c7816 */ /* 0x000fe400000000ff */
[----:B------:R-:W-:-:S03]  /*60460*/  PRMT R0, R125, 0x7770, RZ ;  /* 0x000077707d007816 */ /* 0x000fc600000000ff */
[----:B---3--:R0:W-:Y:S04]  /*60470*/  @P4 STG.E.U8 desc[UR56][R54.64], R124 ;  /* 0x0000007c36004986 */ /* 0x0081e8000c101138 */
[----:B------:R-:W-:Y:S01]  /*60480*/  @P1 LOP3.LUT R10, R10, 0x1000, RZ, 0xfc, !PT ;  /* 0x000010000a0a1812 */ /* 0x000fe200078efcff */
[----:B----4-:R1:W-:Y:S01]  /*60490*/  @P5 STG.E.U8 desc[UR56][R52.64], R0 ;  /* 0x0000000034005986 */ /* 0x0103e2000c101138 */
[----:B------:R-:W-:-:S03]  /*604a0*/  LOP3.LUT P1, RZ, R6, 0x4000000, RZ, 0xc0, !PT ;  /* 0x0400000006ff7812 */ /* 0x000fc6000782c0ff */
[----:B0-----:R-:W3:Y:S01]  /*604b0*/  LDL.LU.64 R54, [R1+0x458] ;  /* 0x0004580001367983 */ /* 0x001ee20000300a00 */
[----:B-1----:R-:W-:-:S03]  /*604c0*/  PRMT R0, R125, 0x7771, RZ ;  /* 0x000077717d007816 */ /* 0x002fc600000000ff */
[----:B------:R-:W4:Y:S04]  /*604d0*/  LDL.LU.64 R52, [R1+0x450] ;  /* 0x0004500001347983 */ /* 0x000f280000300a00 */
[----:B------:R0:W-:Y:S02]  /*604e0*/  @P6 STG.E.U8 desc[UR56][R50.64], R0 ;  /* 0x0000000032006986 */ /* 0x0001e4000c101138 */
[----:B0-----:R-:W-:Y:S02]  /*604f0*/  PRMT R0, R125, 0x7772, RZ ;  /* 0x000077727d007816 */ /* 0x001fe400000000ff */
[----:B------:R-:W4:Y:S04]  /*60500*/  LDL.LU.64 R50, [R1+0x448] ;  /* 0x0004480001327983 */ /* 0x000f280000300a00 */
[----:B------:R0:W-:Y:S01]  /*60510*/  @P1 STG.E.U8 desc[UR56][R48.64], R0 ;  /* 0x0000000030001986 */ /* 0x0001e2000c101138 */
[----:B------:R-:W-:-:S02]  /*60520*/  LOP3.LUT P1, RZ, R10, 0x1000, RZ, 0xc0, !PT ;  /* 0x000010000aff7812 */ /* 0x000fc4000782c0ff */
[----:B------:R-:W-:Y:S01]  /*60530*/  PRMT R125, R125, 0x7773, RZ ;  /* 0x000077737d7d7816 */ /* 0x000fe200000000ff */
[----:B0-----:R-:W4:Y:S10]  /*60540*/  LDL.LU.64 R48, [R1+0x440] ;  /* 0x0004400001307983 */ /* 0x001f340000300a00 */
        /* <DEDUP_REMOVED lines=22> */
[C---:B------:R-:W-:Y:S02]  /*606b0*/  LOP3.LUT P2, RZ, R6.reuse, 0x400, RZ, 0xc0, !PT ;  /* 0x0000040006ff7812 */ /* 0x040fe4000784c0ff */
[C---:B------:R-:W-:Y:S02]  /*606c0*/  LOP3.LUT P0, RZ, R6.reuse, 0x100, RZ, 0xc0, !PT ;  /* 0x0000010006ff7812 */ /* 0x040fe4000780c0ff */
[----:B------:R-:W-:Y:S02]  /*606d0*/  LOP3.LUT P3, RZ, R6, 0x40, RZ, 0xc0, !PT ;  /* 0x0000004006ff7812 */ /* 0x000fe4000786c0ff */
[C---:B0-----:R-:W-:Y:S02]  /*606e0*/  PRMT R0, R127.reuse, 0x7772, RZ ;  /* 0x000077727f007816 */ /* 0x041fe400000000ff */
[----:B------:R-:W-:-:S03]  /*606f0*/  PRMT R127, R127, 0x7773, RZ ;  /* 0x000077737f7f7816 */ /* 0x000fc600000000ff */
[----:B------:R0:W-:Y:S01]  /*60700*/  @P1 STG.E.U8 desc[UR56][R56.64], R0 ;  /* 0x0000000038001986 */ /* 0x0001e2000c101138 */
[----:B------:R-:W-:-:S03]  /*60710*/  LOP3.LUT P4, RZ, R6, 0x10, RZ, 0xc0, !PT ;  /* 0x0000001006ff7812 */ /* 0x000fc6000788c0ff */
[----:B---3--:R-:W-:Y:S01]  /*60720*/  @P2 STG.E.U8 desc[UR56][R54.64], R127 ;  /* 0x0000007f36002986 */ /* 0x008fe2000c101138 */
[----:B0-----:R-:W-:-:S05]  /*60730*/  PRMT R0, R128, 0x7770, RZ ;  /* 0x0000777080007816 */ /* 0x001fca00000000ff */
[----:B----4-:R0:W-:Y:S01]  /*60740*/  @P0 STG.E.U8 desc[UR56][R52.64], R0 ;  /* 0x0000000034000986 */ /* 0x0101e2000c101138 */
[C---:B------:R-:W-:Y:S02]  /*60750*/  LOP3.LUT P5, RZ, R6.reuse, 0x4, RZ, 0xc0, !PT ;  /* 0x0000000406ff7812 */ /* 0x040fe400078ac0ff */
[----:B------:R-:W-:Y:S02]  /*60760*/  LOP3.LUT P6, RZ, R6, 0x1, RZ, 0xc0, !PT ;  /* 0x0000000106ff7812 */ /* 0x000fe400078cc0ff */
[----:B0-----:R-:W-:-:S05]  /*60770*/  PRMT R0, R128, 0x7771, RZ ;  /* 0x0000777180007816 */ /* 0x001fca00000000ff */
[----:B------:R0:W-:Y:S02]  /*60780*/  @P3 STG.E.U8 desc[UR56][R50.64], R0 ;  /* 0x0000000032003986 */ /* 0x0001e4000c101138 */
[C---:B0-----:R-:W-:Y:S02]  /*60790*/  PRMT R0, R128.reuse, 0x7772, RZ ;  /* 0x0000777280007816 */ /* 0x041fe400000000ff */
[----:B------:R-:W-:-:S03]  /*607a0*/  PRMT R128, R128, 0x7773, RZ ;  /* 0x0000777380807816 */ /* 0x000fc600000000ff */
[----:B------:R0:W-:Y:S04]  /*607b0*/  @P4 STG.E.U8 desc[UR56][R48.64], R0 ;  /* 0x0000000030004986 */ /* 0x0001e8000c101138 */
[----:B------:R-:W-:Y:S01]  /*607c0*/  @P5 STG.E.U8 desc[UR56][R168.64], R128 ;  /* 0x00000080a8005986 */ /* 0x000fe2000c101138 */
        /* <DEDUP_REMOVED lines=26> */
[----:B------:R-:W2:Y:S04]  /*60970*/  LDL.LU.64 R66, [R1+0x3f0] ;  /* 0x0003f00001427983 */ /* 0x000ea80000300a00 */
[----:B------:R-:W2:Y:S04]  /*60980*/  LDL.LU.64 R64, [R1+0x3e8] ;  /* 0x0003e80001407983 */ /* 0x000ea80000300a00 */
[----:B------:R-:W2:Y:S01]  /*60990*/  LDL.LU.64 R62, [R1+0x3e0] ;  /* 0x0003e000013e7983 */ /* 0x000ea20000300a00 */
[----:B------:R-:W-:-:S02]  /*609a0*/  @P1 LOP3.LUT R10, R10, 0x2, RZ, 0xfc, !PT ;  /* 0x000000020a0a1812 */ /* 0x000fc400078efcff */
[----:B------:R-:W-:Y:S01]  /*609b0*/  LOP3.LUT P1, RZ, R7, 0x40000, RZ, 0xc0, !PT ;  /* 0x0004000007ff7812 */ /* 0x000fe2000782c0ff */
[----:B------:R-:W2:Y:S01]  /*609c0*/  LDL.LU.64 R60, [R1+0x488] ;  /* 0x00048800013c7983 */ /* 0x000ea20000300a00 */
[----:B------:R-:W-:-:S03]  /*609d0*/  LOP3.LUT R10, R10, 0xfffffffb, RZ, 0xc0, !PT ;  /* 0xfffffffb0a0a7812 */ /* 0x000fc600078ec0ff */
[----:B------:R-:W2:Y:S01]  /*609e0*/  LDL.LU.64 R58, [R1+0x6e0] ;  /* 0x0006e000013a7983 */ /* 0x000ea20000300a00 */
[C---:B------:R-:W-:Y:S02]  /*609f0*/  LOP3.LUT P4, RZ, R7.reuse, 0x20000000, RZ, 0xc0, !PT ;  /* 0x2000000007ff7812 */ /* 0x040fe4000788c0ff */
[C---:B------:R-:W-:Y:S01]  /*60a00*/  LOP3.LUT P5, RZ, R7.reuse, 0x4000000, RZ, 0xc0, !PT ;  /* 0x0400000007ff7812 */ /* 0x040fe200078ac0ff */
[----:B------:R-:W2:Y:S04]  /*60a10*/  LDL.LU.64 R56, [R1+0x5d8] ;  /* 0x0005d80001387983 */ /* 0x000ea80000300a00 */
[----:B------:R-:W-:Y:S02]  /*60a20*/  @P1 LOP3.LUT R10, R10, 0x4, RZ, 0xfc, !PT ;  /* 0x000000040a0a1812 */ /* 0x000fe400078efcff */
[----:B------:R-:W-:-:S02]  /*60a30*/  LOP3.LUT P1, RZ, R7, 0x100000, RZ, 0xc0, !PT ;  /* 0x0010000007ff7812 */ /* 0x000fc4000782c0ff */
[----:B------:R-:W-:Y:S02]  /*60a40*/  LOP3.LUT R10, R10, 0xfffffff7, RZ, 0xc0, !PT ;  /* 0xfffffff70a0a7812 */ /* 0x000fe400078ec0ff */
[----:B------:R-:W-:Y:S02]  /*60a50*/  LOP3.LUT P6, RZ, R7, 0x2000000, RZ, 0xc0, !PT ;  /* 0x0200000007ff7812 */ /* 0x000fe400078cc0ff */
[----:B------:R-:W-:-:S07]  /*60a60*/  PRMT R0, R129, 0x7772, RZ ;  /* 0x0000777281007816 */ /* 0x000fce00000000ff */
[----:B------:R-:W-:Y:S02]  /*60a70*/  @P1 LOP3.LUT R10, R10, 0x8, RZ, 0xfc, !PT ;  /* 0x000000080a0a1812 */ /* 0x000fe400078efcff */
[----:B------:R-:W-:Y:S01]  /*60a80*/  LOP3.LUT P1, RZ, R7, 0x400000, RZ, 0xc0, !PT ;  /* 0x0040000007ff7812 */ /* 0x000fe2000782c0ff */
[----:B---3--:R0:W-:Y:S01]  /*60a90*/  @P4 STG.E.U8 desc[UR56][R54.64], R0 ;  /* 0x0000000036004986 */ /* 0x0081e2000c101138 */
[----:B------:R-:W-:Y:S02]  /*60aa0*/  PRMT R129, R129, 0x7773, RZ ;  /* 0x0000777381817816 */ /* 0x000fe400000000ff */
[----:B------:R-:W-:-:S03]  /*60ab0*/  LOP3.LUT R10, R10, 0xffffffef, RZ, 0xc0, !PT ;  /* 0xffffffef0a0a7812 */ /* 0x000fc600078ec0ff */
[----:B----4-:R1:W-:Y:S01]  /*60ac0*/  @P5 STG.E.U8 desc[UR56][R52.64], R129 ;  /* 0x0000008134005986 */ /* 0x0103e2000c101138 */
[----:B0-----:R-:W-:-:S03]  /*60ad0*/  PRMT R0, R130, 0x7770, RZ ;  /* 0x0000777082007816 */ /* 0x001fc600000000ff */
[----:B------:R-:W3:Y:S02]  /*60ae0*/  LDL.LU.64 R54, [R1+0x6d8] ;  /* 0x0006d80001367983 */ /* 0x000ee40000300a00 */
[----:B------:R-:W-:Y:S02]  /*60af0*/  @P1 LOP3.LUT R10, R10, 0x10, RZ, 0xfc, !PT ;  /* 0x000000100a0a1812 */ /* 0x000fe400078efcff */
[----:B------:R-:W-:Y:S01]  /*60b00*/  LOP3.LUT P1, RZ, R7, 0x800000, RZ, 0xc0, !PT ;  /* 0x0080000007ff7812 */ /* 0x000fe2000782c0ff */
[----:B------:R0:W-:Y:S04]  /*60b10*/  @P6 STG.E.U8 desc[UR56][R50.64], R0 ;  /* 0x0000000032006986 */ /* 0x0001e8000c101138 */
[----:B-1----:R-:W4:Y:S04]  /*60b20*/  LDL.LU.64 R52, [R1+0x498] ;  /* 0x0004980001347983 */ /* 0x002f280000300a00 */
[----:B0-----:R-:W4:Y:S01]  /*60b30*/  LDL.LU.64 R50, [R1+0x6d0] ;  /* 0x0006d00001327983 */ /* 0x001f220000300a00 */
[----:B------:R-:W-:-:S05]  /*60b40*/  PRMT R0, R130, 0x7771, RZ ;  /* 0x0000777182007816 */ /* 0x000fca00000000ff */
[----:B------:R0:W-:Y:S01]  /*60b50*/  @P1 STG.E.U8 desc[UR56][R48.64], R0 ;  /* 0x0000000030001986 */ /* 0x0001e2000c101138 */
[----:B------:R-:W-:-:S03]  /*60b60*/  LOP3.LUT P1, RZ, R10, 0x10, RZ, 0xc0, !PT ;  /* 0x000000100aff7812 */ /* 0x000fc6000782c0ff */
[----:B0-----:R-:W4:Y:S01]  /*60b70*/  LDL.LU.64 R48, [R1+0x5d0] ;  /* 0x0005d00001307983 */ /* 0x001f220000300a00 */
[----:B------:R-:W-:-:S09]  /*60b80*/  PRMT R0, R130, 0x7772, RZ ;  /* 0x0000777282007816 */ /* 0x000fd200000000ff */
[----:B------:R0:W-:Y:S01]  /*60b90*/  @P1 STG.E.U8 desc[UR56][R168.64], R0 ;  /* 0x00000000a8001986 */ /* 0x0001e2000c101138 */
[----:B------:R-:W-:Y:S02]  /*60ba0*/  LOP3.LUT P1, RZ, R10, 0x8, RZ, 0xc0, !PT ;  /* 0x000000080aff7812 */ /* 0x000fe4000782c0ff */
[----:B------:R-:W-:Y:S01]  /*60bb0*/  PRMT R130, R130, 0x7773, RZ ;  /* 0x0000777382827816 */ /* 0x000fe200000000ff */
[----:B0-----:R-:W4:Y:S01]  /*60bc0*/  LDL.LU.64 R168, [R1+0x6c8] ;  /* 0x0006c80001a87983 */ /* 0x001f220000300a00 */
[----:B------:R-:W-:-:S09]  /*60bd0*/  PRMT R0, R131, 0x7770, RZ ;  /* 0x0000777083007816 */ /* 0x000fd200000000ff */
[----:B--2---:R0:W-:Y:S04]  /*60be0*/  @P1 STG.E.U8 desc[UR56][R170.64], R130 ;  /* 0x00000082aa001986 */ /* 0x0041e8000c101138 */
[----:B0-----:R-:W2:Y:S01]  /*60bf0*/  LDL.LU.64 R170, [R1+0x4a0] ;  /* 0x0004a00001aa7983 */ /* 0x001ea20000300a00 */
        /* <DEDUP_REMOVED lines=12> */
[----:B0-----:R-:W-:Y:S02]  /*60cc0*/  PRMT R0, R132, 0x7770, RZ ;  /* 0x0000777084007816 */ /* 0x001fe400000000ff */
[----:B------:R-:W-:-:S09]  /*60cd0*/  LOP3.LUT P2, RZ, R7, 0x80, RZ, 0xc0, !PT ;  /* 0x0000008007ff7812 */ /* 0x000fd2000784c0ff */
[----:B------:R0:W-:Y:S01]  /*60ce0*/  @P1 STG.E.U8 desc[UR56][R58.64], R0 ;  /* 0x000000003a001986 */ /* 0x0001e2000c101138 */
[----:B------:R-:W-:Y:S02]  /*60cf0*/  LOP3.LUT P1, RZ, R9, 0x20000000, RZ, 0xc0, !PT ;  /* 0x2000000009ff7812 */ /* 0x000fe4000782c0ff */
[C---:B------:R-:W-:Y:S02]  /*60d00*/  LOP3.LUT P0, RZ, R7.reuse, 0x10, RZ, 0xc0, !PT ;  /* 0x0000001007ff7812 */ /* 0x040fe4000780c0ff */
[----:B------:R-:W-:Y:S02]  /*60d10*/  LOP3.LUT P3, RZ, R7, 0x8, RZ, 0xc0, !PT ;  /* 0x0000000807ff7812 */ /* 0x000fe4000786c0ff */
[----:B0-----:R-:W-:-:S07]  /*60d20*/  PRMT R0, R132, 0x7771, RZ ;  /* 0x0000777184007816 */ /* 0x001fce00000000ff */
[----:B------:R0:W-:Y:S02]  /*60d30*/  @P1 STG.E.U8 desc[UR56][R56.64], R0 ;  /* 0x0000000038001986 */ /* 0x0001e4000c101138 */
[C---:B0-----:R-:W-:Y:S02]  /*60d40*/  PRMT R0, R132.reuse, 0x7772, RZ ;  /* 0x0000777284007816 */ /* 0x041fe400000000ff */
[----:B------:R-:W-:-:S03]  /*60d50*/  PRMT R132, R132, 0x7773, RZ ;  /* 0x0000777384847816 */ /* 0x000fc600000000ff */
[----:B---3--:R0:W-:Y:S01]  /*60d60*/  @P2 STG.E.U8 desc[UR56][R54.64], R0 ;  /* 0x0000000036002986 */ /* 0x0081e2000c101138 */
[----:B------:R-:W-:-:S03]  /*60d70*/  LOP3.LUT P4, RZ, R7, 0x2, RZ, 0xc0, !PT ;  /* 0x0000000207ff7812 */ /* 0x000fc6000788c0ff */
[----:B----4-:R-:W-:Y:S01]  /*60d80*/  @P0 STG.E.U8 desc[UR56][R52.64], R132 ;  /* 0x0000008434000986 */ /* 0x010fe2000c101138 */
[----:B0-----:R-:W-:-:S05]  /*60d90*/  PRMT R0, R133, 0x7770, RZ ;  /* 0x0000777085007816 */ /* 0x001fca00000000ff */
[----:B------:R0:W-:Y:S04]  /*60da0*/  @P3 STG.E.U8 desc[UR56][R50.64], R0 ;  /* 0x0000000032003986 */ /* 0x0001e8000c101138 */
[----:B0-----:R-:W3:Y:S01]  /*60db0*/  LDL.LU.64 R50, [R1+0x6c0] ;  /* 0x0006c00001327983 */ /* 0x001ee20000300a00 */
[----:B------:R-:W-:-:S05]  /*60dc0*/  PRMT R0, R133, 0x7771, RZ ;  /* 0x0000777185007816 */ /* 0x000fca00000000ff */
[----:B------:R0:W-:Y:S01]  /*60dd0*/  @P4 STG.E.U8 desc[UR56][R48.64], R0 ;  /* 0x0000000030004986 */ /* 0x0001e2000c101138 */
[----:B------:R-:W-:-:S03]  /*60de0*/  LOP3.LUT P5, RZ, R7, 0x1, RZ, 0xc0, !PT ;  /* 0x0000000107ff7812 */ /* 0x000fc600078ac0ff */
[----:B0-----:R-:W4:Y:S01]  /*60df0*/  LDL.LU.64 R48, [R1+0x5c8] ;  /* 0x0005c80001307983 */ /* 0x001f220000300a00 */
[----:B------:R-:W-:Y:S02]  /*60e00*/  PRMT R0, R133, 0x7772, RZ ;  /* 0x0000777285007816 */ /* 0x000fe400000000ff */
[----:B------:R-:W-:-:S07]  /*60e10*/  LOP3.LUT P6, RZ, R8, 0x40000000, RZ, 0xc0, !PT ;  /* 0x4000000008ff7812 */ /* 0x000fce00078cc0ff */
[----:B------:R0:W-:Y:S01]  /*60e20*/  @P5 STG.E.U8 desc[UR56][R168.64], R0 ;  /* 0x00000000a8005986 */ /* 0x0001e2000c101138 */
[----:B------:R-:W-:-:S03]  /*60e30*/  PRMT R133, R133, 0x7773, RZ ;  /* 0x0000777385857816 */ /* 0x000fc600000000ff */
[----:B0-----:R-:W4:Y:S04]  /*60e40*/  LDL.LU.64 R168, [R1+0x6b8] ;  /* 0x0006b80001a87983 */ /* 0x001f280000300a00 */
[----:B--2---:R0:W-:Y:S04]  /*60e50*/  @P6 STG.E.U8 desc[UR56][R170.64], R133 ;  /* 0x00000085aa006986 */ /* 0x0041e8000c101138 */
[----:B0-----:R-:W2:Y:S01]  /*60e60*/  LDL.LU.64 R170, [R1+0x4b0] ;  /* 0x0004b00001aa7983 */ /* 0x001ea20000300a00 */
[C---:B------:R-:W-:Y:S02]  /*60e70*/  LOP3.LUT P3, RZ, R8.reuse, 0x800, RZ, 0xc0, !PT ;  /* 0x0000080008ff7812 */ /* 0x040fe4000786c0ff */
[----:B------:R-:W-:Y:S01]  /*60e80*/  LOP3.LUT R9, R9, 0xff7fffff, RZ, 0xc0, !PT ;  /* 0xff7fffff09097812 */ /* 0x000fe200078ec0ff */
[----:B------:R-:W2:Y:S04]  /*60e90*/  LDL.LU.64 R54, [R1+0x6b0] ;  /* 0x0006b00001367983 */ /* 0x000ea80000300a00 */
[----:B------:R-:W2:Y:S01]  /*60ea0*/  LDL.LU.64 R52, [R1+0x5c0] ;  /* 0x0005c00001347983 */ /* 0x000ea20000300a00 */
[----:B------:R-:W-:-:S03]  /*60eb0*/  LOP3.LUT P0, RZ, R8, 0x10000000, RZ, 0xc0, !PT ;  /* 0x1000000008ff7812 */ /* 0x000fc6000780c0ff */
[----:B------:R-:W2:Y:S02]  /*60ec0*/  LDL.LU.64 R56, [R1+0x6a8] ;  /* 0x0006a80001387983 */ /* 0x000ea40000300a00 */
[----:B------:R-:W-:Y:S02]  /*60ed0*/  @P3 LOP3.LUT R9, R9, 0x800000, RZ, 0xfc, !PT ;  /* 0x0080000009093812 */ /* 0x000fe400078efcff */
[----:B------:R-:W-:Y:S02]  /*60ee0*/  LOP3.LUT P3, RZ, R8, 0x2000, RZ, 0xc0, !PT ;  /* 0x0000200008ff7812 */ /* 0x000fe4000786c0ff */
[----:B------:R-:W-:-:S11]  /*60ef0*/  LOP3.LUT R9, R9, 0xfeffffff, RZ, 0xc0, !PT ;  /* 0xfeffffff09097812 */ /* 0x000fd600078ec0ff */
[----:B------:R-:W-:Y:S02]  /*60f00*/  @P3 LOP3.LUT R9, R9, 0x1000000, RZ, 0xfc, !PT ;  /* 0x0100000009093812 */ /* 0x000fe400078efcff */
[----:B------:R-:W-:Y:S02]  /*60f10*/  LOP3.LUT P3, RZ, R8, 0x4000, RZ, 0xc0, !PT ;  /* 0x0000400008ff7812 */ /* 0x000fe4000786c0ff */
[----:B------:R-:W-:Y:S02]  /*60f20*/  LOP3.LUT R9, R9, 0xfdffffff, RZ, 0xc0, !PT ;  /* 0xfdffffff09097812 */ /* 0x000fe400078ec0ff */
[----:B------:R-:W-:-:S09]  /*60f30*/  PRMT R0, R134, 0x7770, RZ ;  /* 0x0000777086007816 */ /* 0x000fd200000000ff */
[----:B------:R-:W-:Y:S02]  /*60f40*/  @P3 LOP3.LUT R9, R9, 0x2000000, RZ, 0xfc, !PT ;  /* 0x0200000009093812 */ /* 0x000fe400078efcff */
[C---:B------:R-:W-:Y:S02]  /*60f50*/  LOP3.LUT P3, RZ, R8.reuse, 0x20000, RZ, 0xc0, !PT ;  /* 0x0002000008ff7812 */ /* 0x040fe4000786c0ff */
[----:B------:R-:W-:Y:S02]  /*60f60*/  LOP3.LUT P5, RZ, R8, 0x4000000, RZ, 0xc0, !PT ;  /* 0x0400000008ff7812 */ /* 0x000fe400078ac0ff */
[----:B------:R-:W-:-:S09]  /*60f70*/  LOP3.LUT R9, R9, 0xfbffffff, RZ, 0xc0, !PT ;  /* 0xfbffffff09097812 */ /* 0x000fd200078ec0ff */
        /* <DEDUP_REMOVED lines=10> */
[----:B0-----:R-:W3:Y:S01]  /*61020*/  LDL.LU.64 R50, [R1+0x4b8] ;  /* 0x0004b80001327983 */ /* 0x001ee20000300a00 */
[----:B------:R-:W-:-:S05]  /*61030*/  PRMT R0, R134, 0x7771, RZ ;  /* 0x0000777186007816 */ /* 0x000fca00000000ff */
[----:B----4-:R0:W-:Y:S04]  /*61040*/  @P5 STG.E.U8 desc[UR56][R48.64], R0 ;  /* 0x0000000030005986 */ /* 0x0101e8000c101138 */
[----:B0-----:R-:W4:Y:S01]  /*61050*/  LDL.LU.64 R48, [R1+0x6a0] ;  /* 0x0006a00001307983 */ /* 0x001f220000300a00 */
[----:B------:R-:W-:-:S03]  /*61060*/  PRMT R0, R134, 0x7772, RZ ;  /* 0x0000777286007816 */ /* 0x000fc600000000ff */
[----:B------:R-:W4:Y:S04]  /*61070*/  LDL.LU.64 R60, [R1+0x5b8] ;  /* 0x0005b800013c7983 */ /* 0x000f280000300a00 */
[----:B------:R0:W-:Y:S01]  /*61080*/  @P4 STG.E.U8 desc[UR56][R168.64], R0 ;  /* 0x00000000a8004986 */ /* 0x0001e2000c101138 */
[----:B------:R-:W-:-:S03]  /*61090*/  PRMT R134, R134, 0x7773, RZ ;  /* 0x0000777386867816 */ /* 0x000fc600000000ff */
[----:B0-----:R-:W4:Y:S04]  /*610a0*/  LDL.LU.64 R168, [R1+0x698] ;  /* 0x0006980001a87983 */ /* 0x001f280000300a00 */
[----:B--2---:R0:W-:Y:S04]  /*610b0*/  @P3 STG.E.U8 desc[UR56][R170.64], R134 ;  /* 0x00000086aa003986 */ /* 0x0041e8000c101138 */
[----:B0-----:R-:W2:Y:S01]  /*610c0*/  LDL.LU.64 R170, [R1+0x4c8] ;  /* 0x0004c80001aa7983 */ /* 0x001ea20000300a00 */
[----:B------:R-:W-:Y:S02]  /*610d0*/  LOP3.LUT P6, RZ, R8, 0x80, RZ, 0xc0, !PT ;  /* 0x0000008008ff7812 */ /* 0x000fe400078cc0ff */
[----:B------:R-:W-:Y:S01]  /*610e0*/  LOP3.LUT R9, R9, 0xffdfffff, RZ, 0xc0, !PT ;  /* 0xffdfffff09097812 */ /* 0x000fe200078ec0ff */
[----:B------:R-:W2:Y:S10]  /*610f0*/  LDL.LU.64 R58, [R1+0x690] ;  /* 0x00069000013a7983 */ /* 0x000eb40000300a00 */
[----:B------:R-:W-:-:S02]  /*61100*/  @P6 LOP3.LUT R9, R9, 0x200000, RZ, 0xfc, !PT ;  /* 0x0020000009096812 */ /* 0x000fc400078efcff */
[----:B------:R-:W-:Y:S02]  /*61110*/  LOP3.LUT P6, RZ, R8, 0x100, RZ, 0xc0, !PT ;  /* 0x0000010008ff7812 */ /* 0x000fe400078cc0ff */
[----:B------:R-:W-:-:S11]  /*61120*/  LOP3.LUT R9, R9, 0xffbfffff, RZ, 0xc0, !PT ;  /* 0xffbfffff09097812 */ /* 0x000fd600078ec0ff */
[----:B------:R-:W-:-:S04]  /*61130*/  @P6 LOP3.LUT R9, R9, 0x400000, RZ, 0xfc, !PT ;  /* 0x0040000009096812 */ /* 0x000fc800078efcff */
[----:B------:R-:W-:Y:S02]  /*61140*/  LOP3.LUT P3, RZ, R9, 0x10000000, RZ, 0xc0, !PT ;  /* 0x1000000009ff7812 */ /* 0x000fe4000786c0ff */
[----:B------:R-:W-:-:S11]  /*61150*/  PRMT R0, R135, 0x7770, RZ ;  /* 0x0000777087007816 */ /* 0x000fd600000000ff */
[----:B------:R0:W-:Y:S01]  /*61160*/  @P3 STG.E.U8 desc[UR56][R54.64], R0 ;  /* 0x0000000036003986 */ /* 0x0001e2000c101138 */
[----:B------:R-:W-:Y:S02]  /*61170*/  LOP3.LUT P3, RZ, R9, 0x8000000, RZ, 0xc0, !PT ;  /* 0x0800000009ff7812 */ /* 0x000fe4000786c0ff */
[----:B0-----:R-:W-:Y:S01]  /*61180*/  PRMT R0, R135, 0x7771, RZ ;  /* 0x0000777187007816 */ /* 0x001fe200000000ff */
[----:B------:R-:W2:Y:S10]  /*61190*/  LDL.LU.64 R54, [R1+0x5b0] ;  /* 0x0005b00001367983 */ /* 0x000eb40000300a00 */
[----:B------:R0:W-:Y:S01]  /*611a0*/  @P3 STG.E.U8 desc[UR56][R52.64], R0 ;  /* 0x0000000034003986 */ /* 0x0001e2000c101138 */
[----:B------:R-:W-:-:S02]  /*611b0*/  LOP3.LUT P3, RZ, R9, 0x4000000, RZ, 0xc0, !PT ;  /* 0x0400000009ff7812 */ /* 0x000fc4000786c0ff */
[----:B0-----:R-:W-:Y:S01]  /*611c0*/  PRMT R0, R135, 0x7772, RZ ;  /* 0x0000777287007816 */ /* 0x001fe200000000ff */
[----:B------:R-:W2:Y:S10]  /*611d0*/  LDL.LU.64 R52, [R1+0x688] ;  /* 0x0006880001347983 */ /* 0x000eb40000300a00 */
[----:B------:R0:W-:Y:S01]  /*611e0*/  @P3 STG.E.U8 desc[UR56][R56.64], R0 ;  /* 0x0000000038003986 */ /* 0x0001e2000c101138 */
[----:B------:R-:W-:-:S02]  /*611f0*/  LOP3.LUT P3, RZ, R9, 0x2000000, RZ, 0xc0, !PT ;  /* 0x0200000009ff7812 */ /* 0x000fc4000786c0ff */
[----:B------:R-:W-:Y:S01]  /*61200*/  PRMT R135, R135, 0x7773, RZ ;  /* 0x0000777387877816 */ /* 0x000fe200000000ff */
[----:B0-----:R-:W2:Y:S01]  /*61210*/  LDL.LU.64 R56, [R1+0x4d0] ;  /* 0x0004d00001387983 */ /* 0x001ea20000300a00 */
[----:B------:R-:W-:Y:S02]  /*61220*/  PRMT R0, R136, 0x7770, RZ ;  /* 0x0000777088007816 */ /* 0x000fe400000000ff */
[----:B------:R-:W-:-:S07]  /*61230*/  LOP3.LUT P6, RZ, R8, 0x400, RZ, 0xc0, !PT ;  /* 0x0000040008ff7812 */ /* 0x000fce00078cc0ff */
[----:B---3--:R0:W-:Y:S01]  /*61240*/  @P3 STG.E.U8 desc[UR56][R50.64], R135 ;  /* 0x0000008732003986 */ /* 0x0081e2000c101138 */
[----:B------:R-:W-:-:S03]  /*61250*/  LOP3.LUT P3, RZ, R9, 0x1000000, RZ, 0xc0, !PT ;  /* 0x0100000009ff7812 */ /* 0x000fc6000786c0ff */
[----:B0-----:R-:W3:Y:S10]  /*61260*/  LDL.LU.64 R50, [R1+0x680] ;  /* 0x0006800001327983 */ /* 0x001ef40000300a00 */
[----:B----4-:R0:W-:Y:S01]  /*61270*/  @P3 STG.E.U8 desc[UR56][R48.64], R0 ;  /* 0x0000000030003986 */ /* 0x0101e2000c101138 */
[----:B------:R-:W-:-:S03]  /*61280*/  LOP3.LUT P3, RZ, R9, 0x800000, RZ, 0xc0, !PT ;  /* 0x0080000009ff7812 */ /* 0x000fc6000786c0ff */
[----:B0-----:R-:W4:Y:S01]  /*61290*/  LDL.LU.64 R48, [R1+0x5a8] ;  /* 0x0005a80001307983 */ /* 0x001f220000300a00 */
[----:B------:R-:W-:-:S09]  /*612a0*/  PRMT R0, R136, 0x7771, RZ ;  /* 0x0000777188007816 */ /* 0x000fd200000000ff */
[----:B------:R0:W-:Y:S02]  /*612b0*/  @P3 STG.E.U8 desc[UR56][R60.64], R0 ;  /* 0x000000003c003986 */ /* 0x0001e4000c101138 */
[----:B0-----:R-:W-:-:S05]  /*612c0*/  PRMT R0, R136, 0x7772, RZ ;  /* 0x0000777288007816 */ /* 0x001fca00000000ff */
[----:B------:R0:W-:Y:S01]  /*612d0*/  @P6 STG.E.U8 desc[UR56][R168.64], R0 ;  /* 0x00000000a8006986 */ /* 0x0001e2000c101138 */
[C---:B------:R-:W-:Y:S02]  /*612e0*/  LOP3.LUT P6, RZ, R9.reuse, 0x400000, RZ, 0xc0, !PT ;  /* 0x0040000009ff7812 */ /* 0x040fe400078cc0ff */
[----:B------:R-:W-:Y:S01]  /*612f0*/  PRMT R136, R136, 0x7773, RZ ;  /* 0x0000777388887816 */ /* 0x000fe200000000ff */
[----:B0-----:R-:W4:Y:S10]  /*61300*/  LDL.LU.64 R168, [R1+0x678] ;  /* 0x0006780001a87983 */ /* 0x001f340000300a00 */
[----:B--2---:R0:W-:Y:S04]  /*61310*/  @P6 STG.E.U8 desc[UR56][R170.64], R136 ;  /* 0x00000088aa006986 */ /* 0x0041e8000c101138 */
[----:B0-----:R-:W2:Y:S01]  /*61320*/  LDL.LU.64 R170, [R1+0x4e0] ;  /* 0x0004e00001aa7983 */ /* 0x001ea20000300a00 */
[----:B------:R-:W-:-:S02]  /*61330*/  LOP3.LUT P6, RZ, R9, 0x200000, RZ, 0xc0, !PT ;  /* 0x0020000009ff7812 */ /* 0x000fc400078cc0ff */
[C---:B------:R-:W-:Y:S02]  /*61340*/  LOP3.LUT P0, RZ, R8.reuse, 0x40, RZ, 0xc0, !PT ;  /* 0x0000004008ff7812 */ /* 0x040fe4000780c0ff */
[----:B------:R-:W-:Y:S02]  /*61350*/  PRMT R0, R137, 0x7770, RZ ;  /* 0x0000777089007816 */ /* 0x000fe400000000ff */
[----:B------:R-:W-:-:S07]  /*61360*/  LOP3.LUT P5, RZ, R8, 0x10, RZ, 0xc0, !PT ;  /* 0x0000001008ff7812 */ /* 0x000fce00078ac0ff */
[----:B------:R0:W-:Y:S02]  /*61370*/  @P6 STG.E.U8 desc[UR56][R58.64], R0 ;  /* 0x000000003a006986 */ /* 0x0001e4000c101138 */
[C---:B0-----:R-:W-:Y:S02]  /*61380*/  PRMT R0, R137.reuse, 0x7771, RZ ;  /* 0x0000777189007816 */ /* 0x041fe400000000ff */
[C---:B------:R-:W-:Y:S02]  /*61390*/  LOP3.LUT P1, RZ, R8.reuse, 0x8, RZ, 0xc0, !PT ;  /* 0x0000000808ff7812 */ /* 0x040fe4000782c0ff */
[----:B------:R-:W-:Y:S01]  /*613a0*/  LOP3.LUT P2, RZ, R8, 0x4, RZ, 0xc0, !PT ;  /* 0x0000000408ff7812 */ /* 0x000fe2000784c0ff */
[----:B------:R0:W-:Y:S04]  /*613b0*/  @P0 STG.E.U8 desc[UR56][R54.64], R0 ;  /* 0x0000000036000986 */ /* 0x0001e8000c101138 */
[----:B0-----:R-:W2:Y:S01]  /*613c0*/  LDL.LU.64 R54, [R1+0x670] ;  /* 0x0006700001367983 */ /* 0x001ea20000300a00 */
[----:B------:R-:W-:-:S05]  /*613d0*/  PRMT R0, R137, 0x7772, RZ ;  /* 0x0000777289007816 */ /* 0x000fca00000000ff */
[----:B------:R0:W-:Y:S01]  /*613e0*/  @P5 STG.E.U8 desc[UR56][R52.64], R0 ;  /* 0x0000000034005986 */ /* 0x0001e2000c101138 */
[----:B------:R-:W-:-:S03]  /*613f0*/  PRMT R137, R137, 0x7773, RZ ;  /* 0x0000777389897816 */ /* 0x000fc600000000ff */
[----:B0-----:R-:W2:Y:S01]  /*61400*/  LDL.LU.64 R52, [R1+0x5a0] ;  /* 0x0005a00001347983 */ /* 0x001ea20000300a00 */
[----:B------:R-:W-:Y:S02]  /*61410*/  PRMT R0, R138, 0x7770, RZ ;  /* 0x000077708a007816 */ /* 0x000fe400000000ff */
[----:B------:R-:W-:Y:S01]  /*61420*/  LOP3.LUT P4, RZ, R8, 0x1, RZ, 0xc0, !PT ;  /* 0x0000000108ff7812 */ /* 0x000fe2000788c0ff */
[----:B------:R-:W-:Y:S03]  /*61430*/  @P1 STG.E.U8 desc[UR56][R56.64], R137 ;  /* 0x0000008938001986 */ /* 0x000fe6000c101138 */
[----:B------:R-:W-:Y:S01]  /*61440*/  ISETP.LT.AND P1, PT, R4, UR4, !P4 ;  /* 0x0000000404007c0c */ /* 0x000fe2000e721270 */
[----:B------:R-:W-:Y:S01]  /*61450*/  ULDC UR4, c[0x0][0x228] ;  /* 0x00008a0000047ab9 */ /* 0x000fe20000000800 */
[----:B------:R-:W-:Y:S01]  /*61460*/  LOP3.LUT P6, RZ, R9, 0x100000, RZ, 0xc0, !PT ;  /* 0x0010000009ff7812 */ /* 0x000fe200078cc0ff */
[----:B---3--:R0:W-:Y:S04]  /*61470*/  @P2 STG.E.U8 desc[UR56][R50.64], R0 ;  /* 0x0000000032002986 */ /* 0x0081e8000c101138 */
[----:B0-----:R-:W3:Y:S01]  /*61480*/  LDL.LU.64 R50, [R1+0x668] ;  /* 0x0006680001327983 */ /* 0x001ee20000300a00 */
[----:B------:R-:W-:-:S05]  /*61490*/  PRMT R0, R138, 0x7771, RZ ;  /* 0x000077718a007816 */ /* 0x000fca00000000ff */
[----:B----4-:R0:W-:Y:S01]  /*614a0*/  @P1 STG.E.U8 desc[UR56][R48.64], R0 ;  /* 0x0000000030001986 */ /* 0x0101e2000c101138 */
[----:B------:R-:W-:Y:S01]  /*614b0*/  ISETP.LT.AND P1, PT, R3, UR4, !P6 ;  /* 0x0000000403007c0c */ /* 0x000fe2000f721270 */
[----:B------:R-:W-:Y:S02]  /*614c0*/  ULDC UR4, c[0x0][0x228] ;  /* 0x00008a0000047ab9 */ /* 0x000fe40000000800 */
[----:B0-----:R-:W4:Y:S01]  /*614d0*/  LDL.LU.64 R48, [R1+0x4e8] ;  /* 0x0004e80001307983 */ /* 0x001f220000300a00 */
[----:B------:R-:W-:Y:S02]  /*614e0*/  PRMT R0, R138, 0x7772, RZ ;  /* 0x000077728a007816 */ /* 0x000fe400000000ff */
[----:B------:R-:W-:Y:S01]  /*614f0*/  ISETP.LT.AND P6, PT, R4, UR4, !P6 ;  /* 0x0000000404007c0c */ /* 0x000fe2000f7c1270 */
[----:B------:R-:W-:Y:S01]  /*61500*/  ULDC UR4, c[0x0][0x228] ;  /* 0x00008a0000047ab9 */ /* 0x000fe20000000800 */
[----:B------:R-:W-:-:S05]  /*61510*/  PRMT R138, R138, 0x7773, RZ ;  /* 0x000077738a8a7816 */ /* 0x000fca00000000ff */
[----:B------:R0:W-:Y:S04]  /*61520*/  @P1 STG.E.U8 desc[UR56][R168.64], R0 ;  /* 0x00000000a8001986 */ /* 0x0001e8000c101138 */
[----:B0-----:R-:W4:Y:S04]  /*61530*/  LDL.LU.64 R168, [R1+0x660] ;  /* 0x0006600001a87983 */ /* 0x001f280000300a00 */
[----:B--2---:R0:W-:Y:S04]  /*61540*/  @P6 STG.E.U8 desc[UR56][R170.64], R138 ;  /* 0x0000008aaa006986 */ /* 0x0041e8000c101138 */
[----:B0-----:R-:W2:Y:S01]  /*61550*/  LDL.LU.64 R170, [R1+0x598] ;  /* 0x0005980001aa7983 */ /* 0x001ea20000300a00 */
[----:B------:R-:W-:-:S04]  /*61560*/  LOP3.LUT P3, RZ, R8, 0x2, RZ, 0xc0, !PT ;  /* 0x0000000208ff7812 */ /* 0x000fc8000786c0ff */
[----:B------:R-:W-:Y:S01]  /*61570*/  ISETP.LT.AND P6, PT, R3, UR4, !P3 ;  /* 0x0000000403007c0c */ /* 0x000fe2000dfc1270 */
[----:B------:R-:W-:Y:S01]  /*61580*/  ULDC UR4, c[0x0][0x228] ;  /* 0x00008a0000047ab9 */ /* 0x000fe20000000800 */
[----:B------:R-:W-:Y:S02]  /*61590*/  PRMT R0, R139, 0x7770, RZ ;  /* 0x000077708b007816 */ /* 0x000fe400000000ff */
[----:B------:R-:W-:-:S09]  /*615a0*/  LOP3.LUT P0, RZ, R8, 0x20, RZ, 0xc0, !PT ;  /* 0x0000002008ff7812 */ /* 0x000fd2000780c0ff */
[----:B------:R0:W-:Y:S01]  /*615b0*/  @P6 STG.E.U8 desc[UR56][R54.64], R0 ;  /* 0x0000000036006986 */ /* 0x0001e2000c101138 */
[----:B------:R-:W-:Y:S01]  /*615c0*/  ISETP.LT.AND P6, PT, R4, UR4, !P3 ;  /* 0x0000000404007c0c */ /* 0x000fe2000dfc1270 */
[----:B------:R-:W-:Y:S02]  /*615d0*/  ULDC UR4, c[0x0][0x228] ;  /* 0x00008a0000047ab9 */ /* 0x000fe40000000800 */
[----:B0-----:R-:W2:Y:S01]  /*615e0*/  LDL.LU.64 R54, [R1+0x658] ;  /* 0x0006580001367983 */ /* 0x001ea20000300a00 */
[----:B------:R-:W-:-:S09]  /*615f0*/  PRMT R0, R139, 0x7771, RZ ;  /* 0x000077718b007816 */ /* 0x000fd200000000ff */
[----:B------:R0:W-:Y:S01]  /*61600*/  @P6 STG.E.U8 desc[UR56][R52.64], R0 ;  /* 0x0000000034006986 */ /* 0x0001e2000c101138 */
[----:B------:R-:W-:Y:S01]  /*61610*/  ISETP.LT.AND P6, PT, R3, UR4, !P0 ;  /* 0x0000000403007c0c */ /* 0x000fe2000c7c1270 */
[----:B------:R-:W-:Y:S02]  /*61620*/  ULDC UR4, c[0x0][0x228] ;  /* 0x00008a0000047ab9 */ /* 0x000fe40000000800 */
[----:B0-----:R-:W2:Y:S01]  /*61630*/  LDL.LU.64 R52, [R1+0x4f8] ;  /* 0x0004f80001347983 */ /* 0x001ea20000300a00 */
[C---:B------:R-:W-:Y:S02]  /*61640*/  PRMT R0, R139.reuse, 0x7772, RZ ;  /* 0x000077728b007816 */ /* 0x040fe400000000ff */
[----:B------:R-:W-:Y:S02]  /*61650*/  PRMT R139, R139, 0x7773, RZ ;  /* 0x000077738b8b7816 */ /* 0x000fe400000000ff */
[----:B------:R-:W-:-:S05]  /*61660*/  LOP3.LUT P2, RZ, R8, 0x200, RZ, 0xc0, !PT ;  /* 0x0000020008ff7812 */ /* 0x000fca000784c0ff */
[----:B---3--:R0:W-:Y:S01]  /*61670*/  @P6 STG.E.U8 desc[UR56][R50.64], R0 ;  /* 0x0000000032006986 */ /* 0x0081e2000c101138 */
[----:B------:R-:W-:Y:S01]  /*61680*/  ISETP.LT.AND P6, PT, R4, UR4, !P0 ;  /* 0x0000000404007c0c */ /* 0x000fe2000c7c1270 */
[----:B------:R-:W-:Y:S02]  /*61690*/  ULDC UR4, c[0x0][0x228] ;  /* 0x00008a0000047ab9 */ /* 0x000fe40000000800 */
[----:B0-----:R-:W3:Y:S10]  /*616a0*/  LDL.LU.64 R50, [R1+0x650] ;  /* 0x0006500001327983 */ /* 0x001ef40000300a00 */
[----:B----4-:R0:W-:Y:S01]  /*616b0*/  @P6 STG.E.U8 desc[UR56][R48.64], R139 ;  /* 0x0000008b30006986 */ /* 0x0101e2000c101138 */
[----:B------:R-:W-:Y:S01]  /*616c0*/  ISETP.LT.AND P6, PT, R3, UR4, !P2 ;  /* 0x0000000403007c0c */ /* 0x000fe2000d7c1270 */
[----:B------:R-:W-:Y:S01]  /*616d0*/  ULDC UR4, c[0x0][0x228] ;  /* 0x00008a0000047ab9 */ /* 0x000fe20000000800 */
[----:B------:R-:W-:Y:S01]  /*616e0*/  PRMT R0, R140, 0x7770, RZ ;  /* 0x000077708c007816 */ /* 0x000fe200000000ff */
[----:B0-----:R-:W4:Y:S10]  /*616f0*/  LDL.LU.64 R48, [R1+0x590] ;  /* 0x0005900001307983 */ /* 0x001f340000300a00 */
[----:B------:R0:W-:Y:S01]  /*61700*/  @P6 STG.E.U8 desc[UR56][R168.64], R0 ;  /* 0x00000000a8006986 */ /* 0x0001e2000c101138 */
[----:B------:R-:W-:Y:S01]  /*61710*/  ISETP.LT.AND P6, PT, R4, UR4, !P2 ;  /* 0x0000000404007c0c */ /* 0x000fe2000d7c1270 */
[----:B------:R-:W-:-:S02]  /*61720*/  ULDC UR4, c[0x0][0x228] ;  /* 0x00008a0000047ab9 */ /* 0x000fc40000000800 */
[----:B0-----:R-:W4:Y:S01]  /*61730*/  LDL.LU.64 R168, [R1+0x648] ;  /* 0x0006480001a87983 */ /* 0x001f220000300a00 */
[----:B------:R-:W-:-:S09]  /*61740*/  PRMT R0, R140, 0x7771, RZ ;  /* 0x000077718c007816 */ /* 0x000fd200000000ff */
[----:B--2---:R0:W-:Y:S04]  /*61750*/  @P6 STG.E.U8 desc[UR56][R170.64], R0 ;  /* 0x00000000aa006986 */ /* 0x0041e8000c101138 */
[----:B0-----:R-:W2:Y:S01]  /*61760*/  LDL.LU.64 R170, [R1+0x500] ;  /* 0x0005000001aa7983 */ /* 0x001ea20000300a00 */
[----:B------:R-:W-:-:S04]  /*61770*/  LOP3.LUT P4, RZ, R8, 0x1000, RZ, 0xc0, !PT ;  /* 0x0000100008ff7812 */ /* 0x000fc8000788c0ff */
[----:B------:R-:W-:Y:S01]  /*61780*/  ISETP.LT.AND P6, PT, R3, UR4, !P4 ;  /* 0x0000000403007c0c */ /* 0x000fe2000e7c1270 */
[----:B------:R-:W-:Y:S01]  /*61790*/  ULDC UR4, c[0x0][0x228] ;  /* 0x00008a0000047ab9 */ /* 0x000fe20000000800 */
[C---:B------:R-:W-:Y:S02]  /*617a0*/  PRMT R0, R140.reuse, 0x7772, RZ ;  /* 0x000077728c007816 */ /* 0x040fe400000000ff */
[----:B------:R-:W-:Y:S02]  /*617b0*/  PRMT R140, R140, 0x7773, RZ ;  /* 0x000077738c8c7816 */ /* 0x000fe400000000ff */
[----:B------:R-:W-:-:S07]  /*617c0*/  LOP3.LUT P3, RZ, R8, 0x8000, RZ, 0xc0, !PT ;  /* 0x0000800008ff7812 */ /* 0x000fce000786c0ff */
[----:B------:R0:W-:Y:S01]  /*617d0*/  @P6 STG.E.U8 desc[UR56][R54.64], R0 ;  /* 0x0000000036006986 */ /* 0x0001e2000c101138 */
[----:B------:R-:W-:Y:S01]  /*617e0*/  ISETP.LT.AND P6, PT, R4, UR4, !P4 ;  /* 0x0000000404007c0c */ /* 0x000fe2000e7c1270 */
[----:B------:R-:W-:Y:S02]  /*617f0*/  ULDC UR4, c[0x0][0x228] ;  /* 0x00008a0000047ab9 */ /* 0x000fe40000000800 */
[----:B0-----:R-:W2:Y:S10]  /*61800*/  LDL.LU.64 R54, [R1+0x640] ;  /* 0x0006400001367983 */ /* 0x001eb40000300a00 */
[----:B------:R0:W-:Y:S01]  /*61810*/  @P6 STG.E.U8 desc[UR56][R52.64], R140 ;  /* 0x0000008c34006986 */ /* 0x0001e2000c101138 */
[----:B------:R-:W-:Y:S01]  /*61820*/  ISETP.LT.AND P6, PT, R3, UR4, !P3 ;  /* 0x0000000403007c0c */ /* 0x000fe2000dfc1270 */
[----:B------:R-:W-:Y:S01]  /*61830*/  ULDC UR4, c[0x0][0x228] ;  /* 0x00008a0000047ab9 */ /* 0x000fe20000000800 */
[----:B------:R-:W-:Y:S01]  /*61840*/  PRMT R0, R141, 0x7770, RZ ;  /* 0x000077708d007816 */ /* 0x000fe200000000ff */
[----:B0-----:R-:W2:Y:S01]  /*61850*/  LDL.LU.64 R52, [R1+0x588] ;  /* 0x0005880001347983 */ /* 0x001ea20000300a00 */
[----:B------:R-:W-:-:S09]  /*61860*/  LOP3.LUT P0, RZ, R8, 0x10000, RZ, 0xc0, !PT ;  /* 0x0001000008ff7812 */ /* 0x000fd2000780c0ff */
[----:B---3--:R0:W-:Y:S01]  /*61870*/  @P6 STG.E.U8 desc[UR56][R50.64], R0 ;  /* 0x0000000032006986 */ /* 0x0081e2000c101138 */
[----:B------:R-:W-:Y:S01]  /*61880*/  ISETP.LT.AND P6, PT, R4, UR4, !P3 ;  /* 0x0000000404007c0c */ /* 0x000fe2000dfc1270 */
[----:B------:R-:W-:Y:S02]  /*61890*/  ULDC UR4, c[0x0][0x228] ;  /* 0x00008a0000047ab9 */ /* 0x000fe40000000800 */
[----:B0-----:R-:W3:Y:S01]  /*618a0*/  LDL.LU.64 R50, [R1+0x638] ;  /* 0x0006380001327983 */ /* 0x001ee20000300a00 */
[----:B------:R-:W-:-:S09]  /*618b0*/  PRMT R0, R141, 0x7771, RZ ;  /* 0x000077718d007816 */ /* 0x000fd200000000ff */
[----:B----4-:R0:W-:Y:S01]  /*618c0*/  @P6 STG.E.U8 desc[UR56][R48.64], R0 ;  /* 0x0000000030006986 */ /* 0x0101e2000c101138 */
[----:B------:R-:W-:Y:S01]  /*618d0*/  ISETP.LT.AND P6, PT, R3, UR4, !P0 ;  /* 0x0000000403007c0c */ /* 0x000fe2000c7c1270 */
[----:B------:R-:W-:Y:S02]  /*618e0*/  ULDC UR4, c[0x0][0x228] ;  /* 0x00008a0000047ab9 */ /* 0x000fe40000000800 */
[----:B0-----:R-:W4:Y:S01]  /*618f0*/  LDL.LU.64 R48, [R1+0x510] ;  /* 0x0005100001307983 */ /* 0x001f220000300a00 */
[C---:B------:R-:W-:Y:S02]  /*61900*/  PRMT R0, R141.reuse, 0x7772, RZ ;  /* 0x000077728d007816 */ /* 0x040fe400000000ff */
[----:B------:R-:W-:-:S07]  /*61910*/  PRMT R141, R141, 0x7773, RZ ;  /* 0x000077738d8d7816 */ /* 0x000fce00000000ff */
[----:B------:R0:W-:Y:S01]  /*61920*/  @P6 STG.E.U8 desc[UR56][R168.64], R0 ;  /* 0x00000000a8006986 */ /* 0x0001e2000c101138 */
[----:B------:R-:W-:Y:S01]  /*61930*/  ISETP.LT.AND P6, PT, R4, UR4, !P0 ;  /* 0x0000000404007c0c */ /* 0x000fe2000c7c1270 */
[----:B------:R-:W-:Y:S02]  /*61940*/  ULDC UR4, c[0x0][0x228] ;  /* 0x00008a0000047ab9 */ /* 0x000fe40000000800 */
[----:B0-----:R-:W4:Y:S10]  /*61950*/  LDL.LU.64 R168, [R1+0x630] ;  /* 0x0006300001a87983 */ /* 0x001f340000300a00 */
        /* <DEDUP_REMOVED lines=20> */
[C---:B------:R-:W-:Y:S01]  /*61aa0*/  ISETP.LT.AND P6, PT, R4.reuse, UR4, !P4 ;  /* 0x0000000404007c0c */ /* 0x040fe2000e7c1270 */
        /* <DEDUP_REMOVED lines=129> */
[----:B------:R-:W-:Y:S02]  /*622c0*/  LOP3.LUT P3, RZ, R7, 0x20000, RZ, 0xc0, !PT ;  /* 0x0002000007ff7812 */ /* 0x000fe4000786c0ff */
[----:B------:R-:W-:-:S03]  /*622d0*/  PRMT R8, R149, 0x7770, RZ ;  /* 0x0000777095087816 */ /* 0x000fc600000000ff */
[----:B---3--:R0:W-:Y:S01]  /*622e0*/  @P6 STG.E.U8 desc[UR56][R50.64], R0 ;  /* 0x0000000032006986 */ /* 0x0081e2000c101138 */
[----:B------:R-:W-:Y:S01]  /*622f0*/  ISETP.LT.AND P6, PT, R4, UR4, !P4 ;  /* 0x0000000404007c0c */ /* 0x000fe2000e7c1270 */
[----:B------:R-:W-:Y:S02]  /*62300*/  ULDC UR4, c[0x0][0x228] ;  /* 0x00008a0000047ab9 */ /* 0x000fe40000000800 */
[----:B0-----:R-:W3:Y:S10]  /*62310*/  LDL.LU.64 R50, [R1+0x4c0] ;  /* 0x0004c00001327983 */ /* 0x001ef40000300a00 */
[----:B----4-:R0:W-:Y:S01]  /*62320*/  @P6 STG.E.U8 desc[UR56][R48.64], R148 ;  /* 0x0000009430006986 */ /* 0x0101e2000c101138 */
[----:B------:R-:W-:Y:S01]  /*62330*/  ISETP.LT.AND P6, PT, R3, UR4, !P3 ;  /* 0x0000000403007c0c */ /* 0x000fe2000dfc1270 */
[----:B------:R-:W-:-:S02]  /*62340*/  ULDC UR4, c[0x0][0x228] ;  /* 0x00008a0000047ab9 */ /* 0x000fc40000000800 */
[----:B0-----:R-:W4:Y:S01]  /*62350*/  LDL.LU.64 R48, [R1+0x4a8] ;  /* 0x0004a80001307983 */ /* 0x001f220000300a00 */
[----:B------:R-:W-:-:S09]  /*62360*/  PRMT R0, R149, 0x7771, RZ ;  /* 0x0000777195007816 */ /* 0x000fd200000000ff */
        /* <DEDUP_REMOVED lines=9> */
[C---:B------:R-:W-:Y:S02]  /*62400*/  PRMT R10, R149.reuse, 0x7772, RZ ;  /* 0x00007772950a7816 */ /* 0x040fe400000000ff */
[----:B------:R-:W-:Y:S02]  /*62410*/  PRMT R149, R149, 0x7773, RZ ;  /* 0x0000777395957816 */ /* 0x000fe400000000ff */
[----:B------:R-:W-:Y:S02]  /*62420*/  LOP3.LUT P2, RZ, R7, 0x200000, RZ, 0xc0, !PT ;  /* 0x0020000007ff7812 */ /* 0x000fe4000784c0ff */
[----:B------:R-:W-:-:S05]  /*62430*/  PRMT R8, R150, 0x7770, RZ ;  /* 0x0000777096087816 */ /* 0x000fca00000000ff */
[----:B------:R0:W-:Y:S01]  /*62440*/  @P6 STG.E.U8 desc[UR56][R54.64], R10 ;  /* 0x0000000a36006986 */ /* 0x0001e2000c101138 */
[----:B------:R-:W-:Y:S01]  /*62450*/  ISETP.LT.AND P6, PT, R4, UR4, !P0 ;  /* 0x0000000404007c0c */ /* 0x000fe2000c7c1270 */
[----:B------:R-:W-:Y:S02]  /*62460*/  ULDC UR4, c[0x0][0x228] ;  /* 0x00008a0000047ab9 */ /* 0x000fe40000000800 */
[----:B0-----:R-:W2:Y:S10]  /*62470*/  LDL.LU.64 R54, [R1+0x3d0] ;  /* 0x0003d00001367983 */ /* 0x001eb40000300a00 */
[----:B------:R0:W-:Y:S01]  /*62480*/  @P6 STG.E.U8 desc[UR56][R52.64], R149 ;  /* 0x0000009534006986 */ /* 0x0001e2000c101138 */
[----:B------:R-:W-:Y:S01]  /*62490*/  ISETP.LT.AND P6, PT, R3, UR4, !P2 ;  /* 0x0000000403007c0c */ /* 0x000fe2000d7c1270 */
[----:B------:R-:W-:-:S02]  /*624a0*/  ULDC UR4, c[0x0][0x228] ;  /* 0x00008a0000047ab9 */ /* 0x000fc40000000800 */
[----:B0-----:R-:W2:Y:S01]  /*624b0*/  LDL.LU.64 R52, [R1+0x3c8] ;  /* 0x0003c80001347983 */ /* 0x001ea20000300a00 */
[----:B------:R-:W-:Y:S02]  /*624c0*/  PRMT R0, R150, 0x7771, RZ ;  /* 0x0000777196007816 */ /* 0x000fe400000000ff */
[C---:B------:R-:W-:Y:S02]  /*624d0*/  LOP3.LUT P4, RZ, R7.reuse, 0x1000000, RZ, 0xc0, !PT ;  /* 0x0100000007ff7812 */ /* 0x040fe4000788c0ff */
[C---:B------:R-:W-:Y:S02]  /*624e0*/  LOP3.LUT P3, RZ, R7.reuse, 0x8000000, RZ, 0xc0, !PT ;  /* 0x0800000007ff7812 */ /* 0x040fe4000786c0ff */
[----:B------:R-:W-:-:S03]  /*624f0*/  LOP3.LUT P0, RZ, R7, 0x10000000, RZ, 0xc0, !PT ;  /* 0x1000000007ff7812 */ /* 0x000fc6000780c0ff */
[----:B---3--:R0:W-:Y:S01]  /*62500*/  @P6 STG.E.U8 desc[UR56][R50.64], R8 ;  /* 0x0000000832006986 */ /* 0x0081e2000c101138 */
[----:B------:R-:W-:Y:S01]  /*62510*/  ISETP.LT.AND P6, PT, R4, UR4, !P2 ;  /* 0x0000000404007c0c */ /* 0x000fe2000d7c1270 */
[----:B------:R-:W-:Y:S02]  /*62520*/  ULDC UR4, c[0x0][0x228] ;  /* 0x00008a0000047ab9 */ /* 0x000fe40000000800 */
[----:B0-----:R-:W3:Y:S10]  /*62530*/  LDL.LU.64 R50, [R1+0x3c0] ;  /* 0x0003c00001327983 */ /* 0x001ef40000300a00 */
[----:B----4-:R0:W-:Y:S01]  /*62540*/  @P6 STG.E.U8 desc[UR56][R48.64], R0 ;  /* 0x0000000030006986 */ /* 0x0101e2000c101138 */
[----:B------:R-:W-:Y:S01]  /*62550*/  ISETP.LT.AND P6, PT, R3, UR4, !P4 ;  /* 0x0000000403007c0c */ /* 0x000fe2000e7c1270 */
[----:B------:R-:W-:Y:S01]  /*62560*/  ULDC UR4, c[0x0][0x228] ;  /* 0x00008a0000047ab9 */ /* 0x000fe20000000800 */
[----:B------:R-:W-:Y:S01]  /*62570*/  LOP3.LUT P2, RZ, R7, 0x80000000, RZ, 0xc0, !PT ;  /* 0x8000000007ff7812 */ /* 0x000fe2000784c0ff */
[----:B0-----:R-:W4:Y:S01]  /*62580*/  LDL.LU.64 R48, [R1+0x3b8] ;  /* 0x0003b80001307983 */ /* 0x001f220000300a00 */
[----:B------:R-:W-:-:S02]  /*62590*/  PRMT R7, R150, 0x7772, RZ ;  /* 0x0000777296077816 */ /* 0x000fc400000000ff */
[----:B------:R-:W-:-:S07]  /*625a0*/  PRMT R150, R150, 0x7773, RZ ;  /* 0x0000777396967816 */ /* 0x000fce00000000ff */
[----:B------:R0:W-:Y:S01]  /*625b0*/  @P6 STG.E.U8 desc[UR56][R168.64], R7 ;  /* 0x00000007a8006986 */ /* 0x0001e2000c101138 */
[----:B------:R-:W-:Y:S01]  /*625c0*/  ISETP.LT.AND P6, PT, R4, UR4, !P4 ;  /* 0x0000000404007c0c */ /* 0x000fe2000e7c1270 */
[----:B------:R-:W-:Y:S02]  /*625d0*/  ULDC UR4, c[0x0][0x228] ;  /* 0x00008a0000047ab9 */ /* 0x000fe40000000800 */
[----:B0-----:R-:W4:Y:S10]  /*625e0*/  LDL.LU.64 R168, [R1+0x3b0] ;  /* 0x0003b00001a87983 */ /* 0x001f340000300a00 */
[----:B--2---:R0:W-:Y:S04]  /*625f0*/  @P6 STG.E.U8 desc[UR56][R170.64], R150 ;  /* 0x00000096aa006986 */ /* 0x0041e8000c101138 */
[----:B0-----:R-:W2:Y:S01]  /*62600*/  LDL.LU.64 R170, [R1+0x3a8] ;  /* 0x0003a80001aa7983 */ /* 0x001ea20000300a00 */
[----:B------:R-:W-:Y:S01]  /*62610*/  ISETP.LT.AND P6, PT, R3, UR4, !P3 ;  /* 0x0000000403007c0c */ /* 0x000fe2000dfc1270 */
[----:B------:R-:W-:Y:S01]  /*62620*/  ULDC UR4, c[0x0][0x228] ;  /* 0x00008a0000047ab9 */ /* 0x000fe20000000800 */
[----:B------:R-:W-:-:S02]  /*62630*/  PRMT R8, R151, 0x7770, RZ ;  /* 0x0000777097087816 */ /* 0x000fc400000000ff */
[C---:B------:R-:W-:Y:S02]  /*62640*/  PRMT R0, R151.reuse, 0x7771, RZ ;  /* 0x0000777197007816 */ /* 0x040fe400000000ff */
[C---:B------:R-:W-:Y:S02]  /*62650*/  PRMT R7, R151.reuse, 0x7772, RZ ;  /* 0x0000777297077816 */ /* 0x040fe400000000ff */
        /* <DEDUP_REMOVED lines=9> */
[C---:B------:R-:W-:Y:S02]  /*626f0*/  PRMT R8, R152.reuse, 0x7770, RZ ;  /* 0x0000777098087816 */ /* 0x040fe400000000ff */
[----:B------:R-:W-:-:S07]  /*62700*/  PRMT R0, R152, 0x7771, RZ ;  /* 0x0000777198007816 */ /* 0x000fce00000000ff */
[----:B---3--:R0:W-:Y:S01]  /*62710*/  @P6 STG.E.U8 desc[UR56][R50.64], R7 ;  /* 0x0000000732006986 */ /* 0x0081e2000c101138 */
[----:B------:R-:W-:Y:S01]  /*62720*/  ISETP.LT.AND P6, PT, R4, UR4, !P0 ;  /* 0x0000000404007c0c */ /* 0x000fe2000c7c1270 */
[----:B------:R-:W-:Y:S02]  /*62730*/  ULDC UR4, c[0x0][0x228] ;  /* 0x00008a0000047ab9 */ /* 0x000fe40000000800 */
[----:B0-----:R-:W3:Y:S10]  /*62740*/  LDL.LU.64 R50, [R1+0x390] ;  /* 0x0003900001327983 */ /* 0x001ef40000300a00 */
[----:B----4-:R0:W-:Y:S01]  /*62750*/  @P6 STG.E.U8 desc[UR56][R48.64], R151 ;  /* 0x0000009730006986 */ /* 0x0101e2000c101138 */
[----:B------:R-:W-:Y:S01]  /*62760*/  ISETP.LT.AND P6, PT, R3, UR4, !P2 ;  /* 0x0000000403007c0c */ /* 0x000fe2000d7c1270 */
[----:B------:R-:W-:-:S02]  /*62770*/  ULDC UR4, c[0x0][0x228] ;  /* 0x00008a0000047ab9 */ /* 0x000fc40000000800 */
[----:B0-----:R-:W4:Y:S10]  /*62780*/  LDL.LU.64 R48, [R1+0x388] ;  /* 0x0003880001307983 */ /* 0x001f340000300a00 */
[----:B------:R0:W-:Y:S01]  /*62790*/  @P6 STG.E.U8 desc[UR56][R168.64], R8 ;  /* 0x00000008a8006986 */ /* 0x0001e2000c101138 */
[----:B------:R-:W-:Y:S01]  /*627a0*/  ISETP.LT.AND P6, PT, R4, UR4, !P2 ;  /* 0x0000000404007c0c */ /* 0x000fe2000d7c1270 */
[----:B------:R-:W-:-:S02]  /*627b0*/  ULDC UR4, c[0x0][0x228] ;  /* 0x00008a0000047ab9 */ /* 0x000fc40000000800 */
        /* <DEDUP_REMOVED lines=19> */
[----:B------:R-:W-:Y:S02]  /*628f0*/  LOP3.LUT P0, RZ, R6, 0x20, RZ, 0xc0, !PT ;  /* 0x0000002006ff7812 */ /* 0x000fe4000780c0ff */
[C---:B------:R-:W-:Y:S02]  /*62900*/  PRMT R7, R153.reuse, 0x7772, RZ ;  /* 0x0000777299077816 */ /* 0x040fe400000000ff */
        /* <DEDUP_REMOVED lines=85> */
[C---:B------:R-:W-:Y:S02]  /*62e60*/  PRMT R0, R157.reuse, 0x7771, RZ ;  /* 0x000077719d007816 */ /* 0x040fe400000000ff */
        /* <DEDUP_REMOVED lines=13> */
[----:B------:R-:W-:Y:S02]  /*62f40*/  LOP3.LUT P3, RZ, R6, 0x20000000, RZ, 0xc0, !PT ;  /* 0x2000000006ff7812 */ /* 0x000fe4000786c0ff */
[----:B------:R-:W-:Y:S01]  /*62f50*/  PRMT R0, R158, 0x7771, RZ ;  /* 0x000077719e007816 */ /* 0x000fe200000000ff */
[----:B---3--:R0:W-:Y:S01]  /*62f60*/  @P6 STG.E.U8 desc[UR56][R50.64], R7 ;  /* 0x0000000732006986 */ /* 0x0081e2000c101138 */
[----:B------:R-:W-:Y:S01]  /*62f70*/  ISETP.LT.AND P6, PT, R4, UR4, !P0 ;  /* 0x0000000404007c0c */ /* 0x000fe2000c7c1270 */
[----:B------:R-:W-:-:S02]  /*62f80*/  ULDC UR4, c[0x0][0x228] ;  /* 0x00008a0000047ab9 */ /* 0x000fc40000000800 */
[----:B0-----:R-:W3:Y:S10]  /*62f90*/  LDL.LU.64 R50, [R1+0x2d0] ;  /* 0x0002d00001327983 */ /* 0x001ef40000300a00 */
[----:B----4-:R0:W-:Y:S01]  /*62fa0*/  @P6 STG.E.U8 desc[UR56][R48.64], R157 ;  /* 0x0000009d30006986 */ /* 0x0101e2000c101138 */
[----:B------:R-:W-:Y:S01]  /*62fb0*/  ISETP.LT.AND P6, PT, R3, UR4, !P2 ;  /* 0x0000000403007c0c */ /* 0x000fe2000d7c1270 */
[----:B------:R-:W-:Y:S01]  /*62fc0*/  ULDC UR4, c[0x0][0x228] ;  /* 0x00008a0000047ab9 */ /* 0x000fe20000000800 */
[----:B------:R-:W-:Y:S01]  /*62fd0*/  LOP3.LUT P0, RZ, R6, 0x80000000, RZ, 0xc0, !PT ;  /* 0x8000000006ff7812 */ /* 0x000fe2000780c0ff */
        /* <DEDUP_REMOVED lines=11> */
[----:B------:R-:W-:Y:S02]  /*63090*/  PRMT R158, R158, 0x7773, RZ ;  /* 0x000077739e9e7816 */ /* 0x000fe400000000ff */
        /* <DEDUP_REMOVED lines=130> */
[C---:B------:R-:W-:Y:S02]  /*638c0*/  LOP3.LUT P3, RZ, R5.reuse, 0x800000, RZ, 0xc0, !PT ;  /* 0x0080000005ff7812 */ /* 0x040fe4000786c0ff */
[C---:B------:R-:W-:Y:S02]  /*638d0*/  LOP3.LUT P0, RZ, R5.reuse, 0x4000000, RZ, 0xc0, !PT ;  /* 0x0400000005ff7812 */ /* 0x040fe4000780c0ff */
[----:B------:R-:W-:-:S03]  /*638e0*/  LOP3.LUT P2, RZ, R5, 0x20000000, RZ, 0xc0, !PT ;  /* 0x2000000005ff7812 */ /* 0x000fc6000784c0ff */
[----:B------:R0:W-:Y:S01]  /*638f0*/  @P6 STG.E.U8 desc[UR56][R54.64], R7 ;  /* 0x0000000736006986 */ /* 0x0001e2000c101138 */
[----:B------:R-:W-:Y:S01]  /*63900*/  ISETP.LT.AND P6, PT, R4, UR4, !P4 ;  /* 0x0000000404007c0c */ /* 0x000fe2000e7c1270 */
[----:B------:R-:W-:Y:S02]  /*63910*/  ULDC UR4, c[0x0][0x228] ;  /* 0x00008a0000047ab9 */ /* 0x000fe40000000800 */
[----:B0-----:R-:W2:Y:S10]  /*63920*/  LDL.LU.64 R54, [R1+0x1f0] ;  /* 0x0001f00001367983 */ /* 0x001eb40000300a00 */
[----:B------:R0:W-:Y:S01]  /*63930*/  @P6 STG.E.U8 desc[UR56][R52.64], R164 ;  /* 0x000000a434006986 */ /* 0x0001e2000c101138 */
[----:B------:R-:W-:Y:S01]  /*63940*/  ISETP.LT.AND P6, PT, R3, UR4, !P3 ;  /* 0x0000000403007c0c */ /* 0x000fe2000dfc1270 */
[----:B------:R-:W-:Y:S01]  /*63950*/  ULDC UR4, c[0x0][0x228] ;  /* 0x00008a0000047ab9 */ /* 0x000fe20000000800 */
[----:B------:R-:W-:Y:S01]  /*63960*/  LOP3.LUT P4, RZ, R5, 0x40000000, RZ, 0xc0, !PT ;  /* 0x4000000005ff7812 */ /* 0x000fe2000788c0ff */
[----:B0-----:R-:W2:Y:S01]  /*63970*/  LDL.LU.64 R52, [R1+0x1e8] ;  /* 0x0001e80001347983 */ /* 0x001ea20000300a00 */
[----:B------:R-:W-:-:S02]  /*63980*/  PRMT R5, R165, 0x7770, RZ ;  /* 0x00007770a5057816 */ /* 0x000fc400000000ff */
[C---:B------:R-:W-:Y:S02]  /*63990*/  PRMT R0, R165.reuse, 0x7771, RZ ;  /* 0x00007771a5007816 */ /* 0x040fe400000000ff */
        /* <DEDUP_REMOVED lines=30> */
[----:B------:R-:W-:Y:S02]  /*63b80*/  LOP3.LUT P3, RZ, R2, 0x2, RZ, 0xc0, !PT ;  /* 0x0000000202ff7812 */ /* 0x000fe4000786c0ff */
[C---:B------:R-:W-:Y:S02]  /*63b90*/  PRMT R5, R167.reuse, 0x7770, RZ ;  /* 0x00007770a7057816 */ /* 0x040fe400000000ff */
[----:B------:R-:W-:-:S05]  /*63ba0*/  PRMT R0, R167, 0x7771, RZ ;  /* 0x00007771a7007816 */ /* 0x000fca00000000ff */
        /* <DEDUP_REMOVED lines=83> */
[C---:B------:R-:W-:Y:S02]  /*640e0*/  LOP3.LUT P3, RZ, R2.reuse, 0x80000, RZ, 0xc0, !PT ;  /* 0x0008000002ff7812 */ /* 0x040fe4000786c0ff */
[C---:B------:R-:W-:Y:S02]  /*640f0*/  LOP3.LUT P0, RZ, R2.reuse, 0x100000, RZ, 0xc0, !PT ;  /* 0x0010000002ff7812 */ /* 0x040fe4000780c0ff */
[C---:B------:R-:W-:Y:S02]  /*64100*/  LOP3.LUT P2, RZ, R2.reuse, 0x800000, RZ, 0xc0, !PT ;  /* 0x0080000002ff7812 */ /* 0x040fe4000784c0ff */
[----:B------:R-:W-:Y:S02]  /*64110*/  LOP3.LUT P1, RZ, R2, 0x2000000, RZ, 0xc0, !PT ;  /* 0x0200000002ff7812 */ /* 0x000fe4000782c0ff */
[----:B------:R-:W-:-:S02]  /*64120*/  PRMT R2, R174, 0x7772, RZ ;  /* 0x00007772ae027816 */ /* 0x000fc400000000ff */
[----:B------:R-:W-:Y:S02]  /*64130*/  PRMT R174, R174, 0x7773, RZ ;  /* 0x00007773aeae7816 */ /* 0x000fe400000000ff */
[----:B------:R-:W-:Y:S01]  /*64140*/  PRMT R5, R175, 0x7770, RZ ;  /* 0x00007770af057816 */ /* 0x000fe200000000ff */
        /* <DEDUP_REMOVED lines=27> */
[C---:B------:R-:W-:Y:S01]  /*64300*/  PRMT R0, R12.reuse, 0x7770, RZ ;  /* 0x000077700c007816 */ /* 0x040fe200000000ff */
[----:B------:R-:W2:Y:S01]  /*64310*/  LDL.LU.64 R60, [R1+0x100] ;  /* 0x00010000013c7983 */ /* 0x000ea20000300a00 */
[----:B------:R-:W-:-:S02]  /*64320*/  PRMT R2, R12, 0x7771, RZ ;  /* 0x000077710c027816 */ /* 0x000fc400000000ff */
[C---:B------:R-:W-:Y:S01]  /*64330*/  PRMT R5, R12.reuse, 0x7772, RZ ;  /* 0x000077720c057816 */ /* 0x040fe200000000ff */
[----:B------:R-:W2:Y:S01]  /*64340*/  LDL.LU.64 R58, [R1+0xf8] ;  /* 0x0000f800013a7983 */ /* 0x000ea20000300a00 */
[----:B------:R-:W-:Y:S02]  /*64350*/  PRMT R12, R12, 0x7773, RZ ;  /* 0x000077730c0c7816 */ /* 0x000fe400000000ff */
[----:B------:R-:W-:Y:S01]  /*64360*/  LOP3.LUT P5, RZ, R9, 0x80000, RZ, 0xc0, !PT ;  /* 0x0008000009ff7812 */ /* 0x000fe200078ac0ff */
[----:B------:R-:W2:Y:S04]  /*64370*/  LDL.LU.64 R56, [R1+0xf0] ;  /* 0x0000f00001387983 */ /* 0x000ea80000300a00 */
[----:B------:R0:W-:Y:S01]  /*64380*/  @P6 STG.E.U8 desc[UR56][R54.64], R0 ;  /* 0x0000000036006986 */ /* 0x0001e2000c101138 */
[C---:B------:R-:W-:Y:S01]  /*64390*/  ISETP.LT.AND P6, PT, R4.reuse, UR4, !P2 ;  /* 0x0000000404007c0c */ /* 0x040fe2000d7c1270 */
[----:B------:R-:W-:Y:S01]  /*643a0*/  ULDC UR4, c[0x0][0x228] ;  /* 0x00008a0000047ab9 */ /* 0x000fe20000000800 */
[----:B0-----:R-:W-:Y:S01]  /*643b0*/  PRMT R0, R13, 0x7770, RZ ;  /* 0x000077700d007816 */ /* 0x001fe200000000ff */
[----:B------:R-:W2:Y:S10]  /*643c0*/  LDL.LU.64 R54, [R1+0xe8] ;  /* 0x0000e80001367983 */ /* 0x000eb40000300a00 */
[----:B------:R0:W-:Y:S01]  /*643d0*/  @P6 STG.E.U8 desc[UR56][R52.64], R2 ;  /* 0x0000000234006986 */ /* 0x0001e2000c101138 */
[----:B------:R-:W-:Y:S01]  /*643e0*/  ISETP.LT.AND P6, PT, R3, UR4, !P1 ;  /* 0x0000000403007c0c */ /* 0x000fe2000cfc1270 */
[----:B------:R-:W-:Y:S01]  /*643f0*/  ULDC UR4, c[0x0][0x228] ;  /* 0x00008a0000047ab9 */ /* 0x000fe20000000800 */
[----:B0-----:R-:W-:Y:S01]  /*64400*/  PRMT R2, R13, 0x7771, RZ ;  /* 0x000077710d027816 */ /* 0x001fe200000000ff */
[----:B------:R-:W2:Y:S10]  /*64410*/  LDL.LU.64 R52, [R1+0xe0] ;  /* 0x0000e00001347983 */ /* 0x000eb40000300a00 */
[----:B---3--:R0:W-:Y:S01]  /*64420*/  @P6 STG.E.U8 desc[UR56][R50.64], R5 ;  /* 0x0000000532006986 */ /* 0x0081e2000c101138 */
[----:B------:R-:W-:Y:S01]  /*64430*/  ISETP.LT.AND P6, PT, R4, UR4, !P1 ;  /* 0x0000000404007c0c */ /* 0x000fe2000cfc1270 */
[----:B------:R-:W-:-:S02]  /*64440*/  ULDC UR4, c[0x0][0x228] ;  /* 0x00008a0000047ab9 */ /* 0x000fc40000000800 */
[----:B0-----:R-:W3:Y:S10]  /*64450*/  LDL.LU.64 R50, [R1+0xd8] ;  /* 0x0000d80001327983 */ /* 0x001ef40000300a00 */
[----:B----4-:R0:W-:Y:S01]  /*64460*/  @P6 STG.E.U8 desc[UR56][R48.64], R12 ;  /* 0x0000000c30006986 */ /* 0x0101e2000c101138 */
[----:B------:R-:W-:Y:S01]  /*64470*/  ISETP.LT.AND P6, PT, R3, UR4, !P5 ;  /* 0x0000000403007c0c */ /* 0x000fe2000efc1270 */
[----:B------:R-:W-:-:S02]  /*64480*/  ULDC UR4, c[0x0][0x228] ;  /* 0x00008a0000047ab9 */ /* 0x000fc40000000800 */
[----:B------:R-:W-:Y:S01]  /*64490*/  ISETP.LT.AND P5, PT, R4, UR4, !P5 ;  /* 0x0000000404007c0c */ /* 0x000fe2000efa1270 */
[----:B------:R-:W-:Y:S01]  /*644a0*/  ULDC UR4, c[0x0][0x228] ;  /* 0x00008a0000047ab9 */ /* 0x000fe20000000800 */
[----:B0-----:R-:W4:Y:S08]  /*644b0*/  LDL.LU.64 R48, [R1+0xd0] ;  /* 0x0000d00001307983 */ /* 0x001f300000300a00 */
[----:B------:R0:W-:Y:S04]  /*644c0*/  @P6 STG.E.U8 desc[UR56][R168.64], R0 ;  /* 0x00000000a8006986 */ /* 0x0001e8000c101138 */
[----:B0-----:R-:W4:Y:S04]  /*644d0*/  LDL.LU.64 R168, [R1+0xc8] ;  /* 0x0000c80001a87983 */ /* 0x001f280000300a00 */
[----:B--2---:R0:W-:Y:S04]  /*644e0*/  @P5 STG.E.U8 desc[UR56][R170.64], R2 ;  /* 0x00000002aa005986 */ /* 0x0041e8000c101138 */
[----:B0-----:R-:W2:Y:S01]  /*644f0*/  LDL.LU.64 R170, [R1+0xc0] ;  /* 0x0000c00001aa7983 */ /* 0x001ea20000300a00 */
[----:B------:R-:W-:-:S02]  /*64500*/  LOP3.LUT P4, RZ, R9, 0x40000, RZ, 0xc0, !PT ;  /* 0x0004000009ff7812 */ /* 0x000fc4000788c0ff */
[----:B------:R-:W-:Y:S02]  /*64510*/  LOP3.LUT P3, RZ, R9, 0x20000, RZ, 0xc0, !PT ;  /* 0x0002000009ff7812 */ /* 0x000fe4000786c0ff */
[C---:B------:R-:W-:Y:S01]  /*64520*/  ISETP.LT.AND P6, PT, R3.reuse, UR4, !P4 ;  /* 0x0000000403007c0c */ /* 0x040fe2000e7c1270 */
[----:B------:R-:W-:Y:S01]  /*64530*/  ULDC UR4, c[0x0][0x228] ;  /* 0x00008a0000047ab9 */ /* 0x000fe20000000800 */
[----:B------:R-:W-:Y:S01]  /*64540*/  ISETP.LT.AND P4, PT, R4, UR5, !P4 ;  /* 0x0000000504007c0c */ /* 0x000fe2000e781270 */
[----:B------:R-:W-:Y:S01]  /*64550*/  ULDC UR5, c[0x0][0x228] ;  /* 0x00008a0000057ab9 */ /* 0x000fe20000000800 */
[----:B------:R-:W-:Y:S01]  /*64560*/  ISETP.LT.AND P5, PT, R3, UR4, !P3 ;  /* 0x0000000403007c0c */ /* 0x000fe2000dfa1270 */
[----:B------:R-:W-:Y:S01]  /*64570*/  ULDC UR4, c[0x0][0x228] ;  /* 0x00008a0000047ab9 */ /* 0x000fe20000000800 */
[----:B------:R-:W-:Y:S02]  /*64580*/  PRMT R5, R13, 0x7772, RZ ;  /* 0x000077720d057816 */ /* 0x000fe400000000ff */
[----:B------:R-:W-:-:S02]  /*64590*/  LOP3.LUT P2, RZ, R9, 0x8000, RZ, 0xc0, !PT ;  /* 0x0000800009ff7812 */ /* 0x000fc4000784c0ff */
[----:B------:R-:W-:Y:S02]  /*645a0*/  PRMT R13, R13, 0x7773, RZ ;  /* 0x000077730d0d7816 */ /* 0x000fe400000000ff */
[----:B------:R-:W-:Y:S01]  /*645b0*/  PRMT R0, R14, 0x7770, RZ ;  /* 0x000077700e007816 */ /* 0x000fe200000000ff */
[----:B------:R-:W-:Y:S01]  /*645c0*/  @P6 STG.E.U8 desc[UR56][R60.64], R5 ;  /* 0x000000053c006986 */ /* 0x000fe2000c101138 */
[----:B------:R-:W-:Y:S01]  /*645d0*/  ISETP.LT.AND P6, PT, R3, UR4, !P2 ;  /* 0x0000000403007c0c */ /* 0x000fe2000d7c1270 */
[----:B------:R-:W-:Y:S01]  /*645e0*/  ULDC UR4, c[0x0][0x228] ;  /* 0x00008a0000047ab9 */ /* 0x000fe20000000800 */
[C---:B------:R-:W-:Y:S01]  /*645f0*/  LOP3.LUT P1, RZ, R9.reuse, 0x4000, RZ, 0xc0, !PT ;  /* 0x0000400009ff7812 */ /* 0x040fe2000782c0ff */
[----:B------:R-:W-:Y:S01]  /*64600*/  @P4 STG.E.U8 desc[UR56][R58.64], R13 ;  /* 0x0000000d3a004986 */ /* 0x000fe2000c101138 */
[----:B------:R-:W-:Y:S02]  /*64610*/  LOP3.LUT P0, RZ, R9, 0x10000, RZ, 0xc0, !PT ;  /* 0x0001000009ff7812 */ /* 0x000fe4000780c0ff */
[C---:B------:R-:W-:Y:S01]  /*64620*/  ISETP.LT.AND P3, PT, R4.reuse, UR4, !P3 ;  /* 0x0000000404007c0c */ /* 0x040fe2000df61270 */
[----:B------:R0:W-:Y:S01]  /*64630*/  @P5 STG.E.U8 desc[UR56][R56.64], R0 ;  /* 0x0000000038005986 */ /* 0x0001e2000c101138 */
[----:B------:R-:W-:Y:S01]  /*64640*/  ULDC UR4, c[0x0][0x228] ;  /* 0x00008a0000047ab9 */ /* 0x000fe20000000800 */
[----:B------:R-:W-:Y:S01]  /*64650*/  ISETP.LT.AND P5, PT, R3, UR5, !P1 ;  /* 0x0000000503007c0c */ /* 0x000fe2000cfa1270 */
[----:B------:R-:W-:Y:S01]  /*64660*/  ULDC UR5, c[0x0][0x228] ;  /* 0x00008a0000057ab9 */ /* 0x000fe20000000800 */
[----:B------:R-:W-:-:S02]  /*64670*/  ISETP.LT.AND P2, PT, R4, UR4, !P2 ;  /* 0x0000000404007c0c */ /* 0x000fc4000d741270 */
[----:B------:R-:W-:Y:S01]  /*64680*/  ISETP.LT.AND P4, PT, R3, UR6, !P0 ;  /* 0x0000000603007c0c */ /* 0x000fe2000c781270 */
[----:B------:R-:W-:Y:S01]  /*64690*/  ULDC UR6, c[0x0][0x228] ;  /* 0x00008a0000067ab9 */ /* 0x000fe20000000800 */
[C---:B------:R-:W-:Y:S02]  /*646a0*/  ISETP.LT.AND P1, PT, R4.reuse, UR5, !P1 ;  /* 0x0000000504007c0c */ /* 0x040fe4000cf21270 */
[----:B------:R-:W-:Y:S02]  /*646b0*/  ISETP.LT.AND P0, PT, R4, UR6, !P0 ;  /* 0x0000000604007c0c */ /* 0x000fe4000c701270 */
[C---:B0-----:R-:W-:Y:S02]  /*646c0*/  PRMT R0, R14.reuse, 0x7771, RZ ;  /* 0x000077710e007816 */ /* 0x041fe400000000ff */
[C---:B------:R-:W-:Y:S02]  /*646d0*/  PRMT R2, R14.reuse, 0x7772, RZ ;  /* 0x000077720e027816 */ /* 0x040fe400000000ff */
[----:B------:R-:W-:-:S02]  /*646e0*/  PRMT R14, R14, 0x7773, RZ ;  /* 0x000077730e0e7816 */ /* 0x000fc400000000ff */
[C---:B------:R-:W-:Y:S02]  /*646f0*/  PRMT R3, R15.reuse, 0x7770, RZ ;  /* 0x000077700f037816 */ /* 0x040fe400000000ff */
[C---:B------:R-:W-:Y:S02]  /*64700*/  PRMT R4, R15.reuse, 0x7771, RZ ;  /* 0x000077710f047816 */ /* 0x040fe400000000ff */
[C---:B------:R-:W-:Y:S01]  /*64710*/  PRMT R5, R15.reuse, 0x7772, RZ ;  /* 0x000077720f057816 */ /* 0x040fe200000000ff */
[----:B------:R0:W-:Y:S01]  /*64720*/  @P3 STG.E.U8 desc[UR56][R54.64], R0 ;  /* 0x0000000036003986 */ /* 0x0001e2000c101138 */
[----:B------:R-:W-:-:S03]  /*64730*/  PRMT R15, R15, 0x7773, RZ ;  /* 0x000077730f0f7816 */ /* 0x000fc600000000ff */
[----:B------:R0:W-:Y:S04]  /*64740*/  @P6 STG.E.U8 desc[UR56][R52.64], R2 ;  /* 0x0000000234006986 */ /* 0x0001e8000c101138 */
[----:B---3--:R0:W-:Y:S04]  /*64750*/  @P2 STG.E.U8 desc[UR56][R50.64], R14 ;  /* 0x0000000e32002986 */ /* 0x0081e8000c101138 */
[----:B----4-:R0:W-:Y:S04]  /*64760*/  @P5 STG.E.U8 desc[UR56][R48.64], R3 ;  /* 0x0000000330005986 */ /* 0x0101e8000c101138 */
[----:B------:R0:W-:Y:S04]  /*64770*/  @P1 STG.E.U8 desc[UR56][R168.64], R4 ;  /* 0x00000004a8001986 */ /* 0x0001e8000c101138 */
[----:B--2---:R0:W-:Y:S01]  /*64780*/  @P4 STG.E.U8 desc[UR56][R170.64], R5 ;  /* 0x00000005aa004986 */ /* 0x0041e2000c101138 */
[----:B------:R-:W-:Y:S05]  /*64790*/  @!P0 EXIT ;  /* 0x000000000000894d */ /* 0x000fea0003800000 */
[----:B0-----:R-:W2:Y:S04]  /*647a0*/  LDL.LU.64 R170, [R1+0xb8] ;  /* 0x0000b80001aa7983 */ /* 0x001ea80000300a00 */
[----:B--2---:R-:W-:Y:S01]  /*647b0*/  STG.E.U8 desc[UR56][R170.64], R15 ;  /* 0x0000000faa007986 */ /* 0x004fe2000c101138 */
[----:B------:R-:W-:Y:S05]  /*647c0*/  EXIT ;  /* 0x000000000000794d */ /* 0x000fea0003800000 */
.L_x_3:
[----:B------:R-:W-:-:S00]  /*647d0*/  BRA `(.L_x_3) ;  /* 0xfffffffc00fc7947 */ /* 0x000fc0000383ffff */
[----:B------:R-:W-:-:S00]  /*647e0*/  NOP ;  /* 0x0000000000007918 */ /* 0x000fc00000000000 */
        /* <DEDUP_REMOVED lines=9> */
.L_x_4:


//--------------------- .nv.shared.matmul_kernel  --------------------------
	.section	.nv.shared.matmul_kernel,"aw",@nobits
	.sectionflags	@""
	.align	16
	.zero		1024


//--------------------- .nv.shared.reserved.0     --------------------------
	.section	.nv.shared.reserved.0,"aw",@nobits
	.weak		__nv_reservedSMEM_offset_0_alias
	.size		__nv_reservedSMEM_offset_0_alias, 0, 0
	.other		__nv_reservedSMEM_offset_0_alias,@"STO_CUDA_RESERVED_SHARED STV_DEFAULT"
__nv_reservedSMEM_offset_0_alias:
	.zero		0


//--------------------- .nv.constant0.matmul_kernel --------------------------
	.section	.nv.constant0.matmul_kernel,"a",@progbits
	.sectionflags	@""
	.align	4
.nv.constant0.matmul_kernel:
	.zero		608


//--------------------- SYMBOLS --------------------------

	.type		.nv.reservedSmem.offset0,@object
	.size		.nv.reservedSmem.offset0,0x4
